// auto-generated by cutlass_sweep.gemm — config: {"arch": "sm_100", "cluster_m": 8, "cluster_n": 1, "dtype": "e4m3", "dtype_b": "e4m3", "layout": "nt", "stages": 0, "tile_k": 32, "tile_m": 128, "tile_n": 64}
#include "cutlass/cutlass.h"
#include "cutlass/gemm/collective/collective_builder.hpp"
#include "cutlass/gemm/device/gemm_universal_adapter.h"
#include "cutlass/gemm/kernel/gemm_universal.hpp"
#include "cutlass/epilogue/collective/collective_builder.hpp"

using ElemA = cutlass::float_e4m3_t;
using ElemB = cutlass::float_e4m3_t;
using ElemCD = cutlass::float_e4m3_t;
using Acc  = float;
using TileShape    = cute::Shape<cute::_128, cute::_64, cute::_32>;
using ClusterShape = cute::Shape<cute::_8, cute::_1, cute::_1>;

using CollectiveEpilogue = typename cutlass::epilogue::collective::CollectiveBuilder<
    cutlass::arch::Sm100, cutlass::arch::OpClassTensorOp,
    TileShape, ClusterShape,
    cutlass::epilogue::collective::EpilogueTileAuto,
    Acc, Acc,
    ElemCD, cutlass::layout::RowMajor, 128 / cutlass::sizeof_bits<ElemCD>::value,
    ElemCD, cutlass::layout::RowMajor, 128 / cutlass::sizeof_bits<ElemCD>::value,
    cutlass::epilogue::collective::EpilogueScheduleAuto
  >::CollectiveOp;

using CollectiveMainloop = typename cutlass::gemm::collective::CollectiveBuilder<
    cutlass::arch::Sm100, cutlass::arch::OpClassTensorOp,
    ElemA, cutlass::layout::RowMajor, 128 / cutlass::sizeof_bits<ElemA>::value,
    ElemB, cutlass::layout::ColumnMajor, 128 / cutlass::sizeof_bits<ElemB>::value,
    Acc,
    TileShape, ClusterShape,
    cutlass::gemm::collective::StageCountAutoCarveout<static_cast<int>(sizeof(typename CollectiveEpilogue::SharedStorage))>,
    cutlass::gemm::collective::KernelScheduleAuto
  >::CollectiveOp;

using GemmKernel = cutlass::gemm::kernel::GemmUniversal<
    cute::Shape<int,int,int,int>,
    CollectiveMainloop,
    CollectiveEpilogue
>;
using Gemm = cutlass::gemm::device::GemmUniversalAdapter<GemmKernel>;

// Force the device kernel symbol into the cubin without needing a host main.
auto* _anchor = &cutlass::device_kernel<GemmKernel>;


// ===== COMPILED SASS (sm_100a) =====

	.target	sm_100a

	.elftype	@"ET_EXEC"


//--------------------- .note.nv.tkinfo           --------------------------
	.section	.note.nv.tkinfo,"",@"SHT_NOTE"
	.sectionflags	@"SHF_NOTE_NV_TKINFO"
	.tkinfo
        /*0018*/ 	.word	0x00000002
        /*0030*/ 	.string	""
        /*0030*/ 	.string	"ptxas"
        /*0030*/ 	.string	"Cuda compilation tools, release 13.0, V13.0.88"
        /*0030*/ 	.string	"Build cuda_13.0.r13.0/compiler.36424714_0"
        /*0030*/ 	.string	"-arch sm_100a -m 64 "



//--------------------- .note.nv.cuinfo           --------------------------
	.section	.note.nv.cuinfo,"",@"SHT_NOTE"
	.sectionflags	@"SHF_NOTE_NV_CUINFO"
        /*0018*/ 	.short	0x0002
        /*001a*/ 	.short	0x0064
        /*001c*/ 	.short	0x0082
	.zero		2


//--------------------- .nv.info                  --------------------------
	.section	.nv.info,"",@"SHT_CUDA_INFO"
	.align	4


	//----- nvinfo : EIATTR_REGCOUNT
	.align		4
        /*0000*/ 	.byte	0x04, 0x2f
        /*0002*/ 	.short	(.L_19 - .L_18)
	.align		4
.L_18:
        /*0004*/ 	.word	index@(_ZN7cutlass13device_kernelINS_4gemm6kernel13GemmUniversalIN4cute5tupleIJiiiiEEENS1_10collective13CollectiveMmaINS1_35MainloopSm100TmaUmmaWarpSpecializedILi72ELi2ELi4ENS5_IJNS4_1CILi8EEENSA_ILi1EEESC_EEEEENS5_IJNSA_ILi128EEENSA_ILi64EEENSA_ILi32EEEEEENS_12float_e4m3_tENS5_IJlSC_lEEESJ_SK_NS4_8TiledMMAINS4_8MMA_AtomIJNS4_10MMA_TraitsINS4_25SM100_MMA_F8F6F4_2x1SM_SSEJSJ_SJ_fSF_SG_NS4_17integral_constantINS4_4UMMA5MajorELSR_0EEESS_NSP_INSQ_7ScaleInELST_0EEESU_EEEEEENS4_6LayoutINS5_IJSC_SC_SC_EEENS5_IJNSA_ILi0EEESZ_SZ_EEEEENS5_IJNS4_10UnderscoreES12_S12_EEEEENS4_18SM100_TMA_2SM_LOADENS4_14ComposedLayoutINS4_7SwizzleILi1ELi4ELi3EEENS4_18smem_ptr_flag_bitsILi8EEENSX_INS5_IJSB_SH_EEENS5_IJSH_SC_EEEEEEEvNS4_8identityENS4_28SM100_TMA_2SM_LOAD_MULTICASTES1E_vS1F_EENS_8epilogue10collective18CollectiveEpilogueINS1I_23Sm100TmaWarpSpecializedILi1ELi1ELi32ELb0ELb0EEEJNS5_IJSG_SG_SH_EEENS5_IJNSX_ISG_SC_EES1O_EEESJ_SK_SJ_SK_NS1I_6fusion15FusionCallbacksIS1M_NS1Q_17LinearCombinationISJ_fSJ_fLNS_15FloatRoundStyleE2EEES1N_S1P_JEEENS4_5SM1004TMEM4LOAD26SM100_TMEM_LOAD_32dp32b32xENS4_13SM90_TMA_LOADENS16_INS17_ILi2ELi4ELi3EEES1A_NSX_INS5_IJSB_SG_EEENS5_IJSG_SC_EEEEEEENS4_39AutoVectorizingCopyWithAssumedAlignmentILi128EEENS4_14SM90_TMA_STOREES25_S27_S27_EEEvvEEEEvNT_6ParamsE)
        /*0008*/ 	.word	0x0000005a


	//----- nvinfo : EIATTR_FRAME_SIZE
	.align		4
.L_19:
        /*000c*/ 	.byte	0x04, 0x11
        /*000e*/ 	.short	(.L_21 - .L_20)
	.align		4
.L_20:
        /*0010*/ 	.word	index@($__internal_2_$__cuda_sm10x_tcgen05_guardrail_trap_unallocated_columns_being_dealloced)
        /*0014*/ 	.word	0x00000000


	//----- nvinfo : EIATTR_FRAME_SIZE
	.align		4
.L_21:
        /*0018*/ 	.byte	0x04, 0x11
        /*001a*/ 	.short	(.L_23 - .L_22)
	.align		4
.L_22:
        /*001c*/ 	.word	index@($__internal_1_$__cuda_sm10x_tcgen05_guardrail_trap_phase_invalid_during_alloc)
        /*0020*/ 	.word	0x00000000


	//----- nvinfo : EIATTR_FRAME_SIZE
	.align		4
.L_23:
        /*0024*/ 	.byte	0x04, 0x11
        /*0026*/ 	.short	(.L_25 - .L_24)
	.align		4
.L_24:
        /*0028*/ 	.word	index@($__internal_0_$__cuda_sm10x_tcgen05_guardrail_trap_col_being_dealloced_not_returned_by_alloc)
        /*002c*/ 	.word	0x00000000


	//----- nvinfo : EIATTR_FRAME_SIZE
	.align		4
.L_25:
        /*0030*/ 	.byte	0x04, 0x11
        /*0032*/ 	.short	(.L_27 - .L_26)
	.align		4
.L_26:
        /*0034*/ 	.word	index@(_ZN7cutlass13device_kernelINS_4gemm6kernel13GemmUniversalIN4cute5tupleIJiiiiEEENS1_10collective13CollectiveMmaINS1_35MainloopSm100TmaUmmaWarpSpecializedILi72ELi2ELi4ENS5_IJNS4_1CILi8EEENSA_ILi1EEESC_EEEEENS5_IJNSA_ILi128EEENSA_ILi64EEENSA_ILi32EEEEEENS_12float_e4m3_tENS5_IJlSC_lEEESJ_SK_NS4_8TiledMMAINS4_8MMA_AtomIJNS4_10MMA_TraitsINS4_25SM100_MMA_F8F6F4_2x1SM_SSEJSJ_SJ_fSF_SG_NS4_17integral_constantINS4_4UMMA5MajorELSR_0EEESS_NSP_INSQ_7ScaleInELST_0EEESU_EEEEEENS4_6LayoutINS5_IJSC_SC_SC_EEENS5_IJNSA_ILi0EEESZ_SZ_EEEEENS5_IJNS4_10UnderscoreES12_S12_EEEEENS4_18SM100_TMA_2SM_LOADENS4_14ComposedLayoutINS4_7SwizzleILi1ELi4ELi3EEENS4_18smem_ptr_flag_bitsILi8EEENSX_INS5_IJSB_SH_EEENS5_IJSH_SC_EEEEEEEvNS4_8identityENS4_28SM100_TMA_2SM_LOAD_MULTICASTES1E_vS1F_EENS_8epilogue10collective18CollectiveEpilogueINS1I_23Sm100TmaWarpSpecializedILi1ELi1ELi32ELb0ELb0EEEJNS5_IJSG_SG_SH_EEENS5_IJNSX_ISG_SC_EES1O_EEESJ_SK_SJ_SK_NS1I_6fusion15FusionCallbacksIS1M_NS1Q_17LinearCombinationISJ_fSJ_fLNS_15FloatRoundStyleE2EEES1N_S1P_JEEENS4_5SM1004TMEM4LOAD26SM100_TMEM_LOAD_32dp32b32xENS4_13SM90_TMA_LOADENS16_INS17_ILi2ELi4ELi3EEES1A_NSX_INS5_IJSB_SG_EEENS5_IJSG_SC_EEEEEEENS4_39AutoVectorizingCopyWithAssumedAlignmentILi128EEENS4_14SM90_TMA_STOREES25_S27_S27_EEEvvEEEEvNT_6ParamsE)
        /*0038*/ 	.word	0x00000000


	//----- nvinfo : EIATTR_MIN_STACK_SIZE
	.align		4
.L_27:
        /*003c*/ 	.byte	0x04, 0x12
        /*003e*/ 	.short	(.L_29 - .L_28)
	.align		4
.L_28:
        /*0040*/ 	.word	index@(_ZN7cutlass13device_kernelINS_4gemm6kernel13GemmUniversalIN4cute5tupleIJiiiiEEENS1_10collective13CollectiveMmaINS1_35MainloopSm100TmaUmmaWarpSpecializedILi72ELi2ELi4ENS5_IJNS4_1CILi8EEENSA_ILi1EEESC_EEEEENS5_IJNSA_ILi128EEENSA_ILi64EEENSA_ILi32EEEEEENS_12float_e4m3_tENS5_IJlSC_lEEESJ_SK_NS4_8TiledMMAINS4_8MMA_AtomIJNS4_10MMA_TraitsINS4_25SM100_MMA_F8F6F4_2x1SM_SSEJSJ_SJ_fSF_SG_NS4_17integral_constantINS4_4UMMA5MajorELSR_0EEESS_NSP_INSQ_7ScaleInELST_0EEESU_EEEEEENS4_6LayoutINS5_IJSC_SC_SC_EEENS5_IJNSA_ILi0EEESZ_SZ_EEEEENS5_IJNS4_10UnderscoreES12_S12_EEEEENS4_18SM100_TMA_2SM_LOADENS4_14ComposedLayoutINS4_7SwizzleILi1ELi4ELi3EEENS4_18smem_ptr_flag_bitsILi8EEENSX_INS5_IJSB_SH_EEENS5_IJSH_SC_EEEEEEEvNS4_8identityENS4_28SM100_TMA_2SM_LOAD_MULTICASTES1E_vS1F_EENS_8epilogue10collective18CollectiveEpilogueINS1I_23Sm100TmaWarpSpecializedILi1ELi1ELi32ELb0ELb0EEEJNS5_IJSG_SG_SH_EEENS5_IJNSX_ISG_SC_EES1O_EEESJ_SK_SJ_SK_NS1I_6fusion15FusionCallbacksIS1M_NS1Q_17LinearCombinationISJ_fSJ_fLNS_15FloatRoundStyleE2EEES1N_S1P_JEEENS4_5SM1004TMEM4LOAD26SM100_TMEM_LOAD_32dp32b32xENS4_13SM90_TMA_LOADENS16_INS17_ILi2ELi4ELi3EEES1A_NSX_INS5_IJSB_SG_EEENS5_IJSG_SC_EEEEEEENS4_39AutoVectorizingCopyWithAssumedAlignmentILi128EEENS4_14SM90_TMA_STOREES25_S27_S27_EEEvvEEEEvNT_6ParamsE)
        /*0044*/ 	.word	0x00000000
.L_29:


//--------------------- .nv.compat                --------------------------
	.section	.nv.compat,"",@"SHT_CUDA_COMPAT_INFO"
	.align	4
        /*0000*/ 	.byte	0x02, 0x09, 0x01, 0x00, 0x02, 0x02, 0x02, 0x00, 0x02, 0x05, 0x05, 0x00, 0x03, 0x07, 0x01, 0x01
        /*0010*/ 	.byte	0x02, 0x03, 0x01, 0x00, 0x02, 0x06, 0x01, 0x00, 0x04, 0x0b, 0x08, 0x00, 0x09, 0x00, 0x00, 0x00
        /*0020*/ 	.byte	0x00, 0x00, 0x00, 0x00


//--------------------- .nv.info._ZN7cutlass13device_kernelINS_4gemm6kernel13GemmUniversalIN4cute5tupleIJiiiiEEENS1_10collective13CollectiveMmaINS1_35MainloopSm100TmaUmmaWarpSpecializedILi72ELi2ELi4ENS5_IJNS4_1CILi8EEENSA_ILi1EEESC_EEEEENS5_IJNSA_ILi128EEENSA_ILi64EEENSA_ILi32EEEEEENS_12float_e4m3_tENS5_IJlSC_lEEESJ_SK_NS4_8TiledMMAINS4_8MMA_AtomIJNS4_10MMA_TraitsINS4_25SM100_MMA_F8F6F4_2x1SM_SSEJSJ_SJ_fSF_SG_NS4_17integral_constantINS4_4UMMA5MajorELSR_0EEESS_NSP_INSQ_7ScaleInELST_0EEESU_EEEEEENS4_6LayoutINS5_IJSC_SC_SC_EEENS5_IJNSA_ILi0EEESZ_SZ_EEEEENS5_IJNS4_10UnderscoreES12_S12_EEEEENS4_18SM100_TMA_2SM_LOADENS4_14ComposedLayoutINS4_7SwizzleILi1ELi4ELi3EEENS4_18smem_ptr_flag_bitsILi8EEENSX_INS5_IJSB_SH_EEENS5_IJSH_SC_EEEEEEEvNS4_8identityENS4_28SM100_TMA_2SM_LOAD_MULTICASTES1E_vS1F_EENS_8epilogue10collective18CollectiveEpilogueINS1I_23Sm100TmaWarpSpecializedILi1ELi1ELi32ELb0ELb0EEEJNS5_IJSG_SG_SH_EEENS5_IJNSX_ISG_SC_EES1O_EEESJ_SK_SJ_SK_NS1I_6fusion15FusionCallbacksIS1M_NS1Q_17LinearCombinationISJ_fSJ_fLNS_15FloatRoundStyleE2EEES1N_S1P_JEEENS4_5SM1004TMEM4LOAD26SM100_TMEM_LOAD_32dp32b32xENS4_13SM90_TMA_LOADENS16_INS17_ILi2ELi4ELi3EEES1A_NSX_INS5_IJSB_SG_EEENS5_IJSG_SC_EEEEEEENS4_39AutoVectorizingCopyWithAssumedAlignmentILi128EEENS4_14SM90_TMA_STOREES25_S27_S27_EEEvvEEEEvNT_6ParamsE --------------------------
	.section	.nv.info._ZN7cutlass13device_kernelINS_4gemm6kernel13GemmUniversalIN4cute5tupleIJiiiiEEENS1_10collective13CollectiveMmaINS1_35MainloopSm100TmaUmmaWarpSpecializedILi72ELi2ELi4ENS5_IJNS4_1CILi8EEENSA_ILi1EEESC_EEEEENS5_IJNSA_ILi128EEENSA_ILi64EEENSA_ILi32EEEEEENS_12float_e4m3_tENS5_IJlSC_lEEESJ_SK_NS4_8TiledMMAINS4_8MMA_AtomIJNS4_10MMA_TraitsINS4_25SM100_MMA_F8F6F4_2x1SM_SSEJSJ_SJ_fSF_SG_NS4_17integral_constantINS4_4UMMA5MajorELSR_0EEESS_NSP_INSQ_7ScaleInELST_0EEESU_EEEEEENS4_6LayoutINS5_IJSC_SC_SC_EEENS5_IJNSA_ILi0EEESZ_SZ_EEEEENS5_IJNS4_10UnderscoreES12_S12_EEEEENS4_18SM100_TMA_2SM_LOADENS4_14ComposedLayoutINS4_7SwizzleILi1ELi4ELi3EEENS4_18smem_ptr_flag_bitsILi8EEENSX_INS5_IJSB_SH_EEENS5_IJSH_SC_EEEEEEEvNS4_8identityENS4_28SM100_TMA_2SM_LOAD_MULTICASTES1E_vS1F_EENS_8epilogue10collective18CollectiveEpilogueINS1I_23Sm100TmaWarpSpecializedILi1ELi1ELi32ELb0ELb0EEEJNS5_IJSG_SG_SH_EEENS5_IJNSX_ISG_SC_EES1O_EEESJ_SK_SJ_SK_NS1I_6fusion15FusionCallbacksIS1M_NS1Q_17LinearCombinationISJ_fSJ_fLNS_15FloatRoundStyleE2EEES1N_S1P_JEEENS4_5SM1004TMEM4LOAD26SM100_TMEM_LOAD_32dp32b32xENS4_13SM90_TMA_LOADENS16_INS17_ILi2ELi4ELi3EEES1A_NSX_INS5_IJSB_SG_EEENS5_IJSG_SC_EEEEEEENS4_39AutoVectorizingCopyWithAssumedAlignmentILi128EEENS4_14SM90_TMA_STOREES25_S27_S27_EEEvvEEEEvNT_6ParamsE,"",@"SHT_CUDA_INFO"
	.sectionflags	@""
	.align	4


	//----- nvinfo : EIATTR_CUDA_API_VERSION
	.align		4
        /*0000*/ 	.byte	0x04, 0x37
        /*0002*/ 	.short	(.L_31 - .L_30)
.L_30:
        /*0004*/ 	.word	0x00000082


	//----- nvinfo : EIATTR_KPARAM_INFO
	.align		4
.L_31:
        /*0008*/ 	.byte	0x04, 0x17
        /*000a*/ 	.short	(.L_33 - .L_32)
.L_32:
        /*000c*/ 	.word	0x00000000
        /*0010*/ 	.short	0x0000
        /*0012*/ 	.short	0x0000
        /*0014*/ 	.byte	0x00, 0xf0, 0x01, 0x20


	//----- nvinfo : EIATTR_AT_ENTRY_FRAGMENTS
	.align		4
.L_33:
        /*0018*/ 	.byte	0x04, 0x4f
        /*001a*/ 	.short	(.L_35 - .L_34)


	//   ....[0]....
.L_34:
        /*001c*/ 	.word	0x00000007


	//----- nvinfo : EIATTR_RESERVED_SMEM_USED
	.align		4
.L_35:
        /*0020*/ 	.byte	0x01, 0x41
	.zero		2


	//----- nvinfo : EIATTR_SPARSE_MMA_MASK
	.align		4
        /*0024*/ 	.byte	0x03, 0x50
        /*0026*/ 	.short	0x0000


	//----- nvinfo : EIATTR_TCGEN05_2CTA_USED
	.align		4
        /*0028*/ 	.byte	0x01, 0x52
	.zero		2


	//----- nvinfo : EIATTR_MAXREG_COUNT
	.align		4
        /*002c*/ 	.byte	0x03, 0x1b
        /*002e*/ 	.short	0x00ff


	//----- nvinfo : EIATTR_NUM_BARRIERS
	.align		4
        /*0030*/ 	.byte	0x02, 0x4c
        /*0032*/ 	.byte	0x07
	.zero		1


	//----- nvinfo : EIATTR_EXTERNS
	.align		4
        /*0034*/ 	.byte	0x04, 0x0f
        /*0036*/ 	.short	(.L_37 - .L_36)


	//   ....[0]....
	.align		4
.L_36:
        /*0038*/ 	.word	index@(__assertfail)


	//----- nvinfo : EIATTR_MERCURY_ISA_VERSION
	.align		4
.L_37:
        /*003c*/ 	.byte	0x03, 0x5f
        /*003e*/ 	.short	0x0101


	//----- nvinfo : EIATTR_INT_WARP_WIDE_INSTR_OFFSETS
	.align		4
        /*0040*/ 	.byte	0x04, 0x31
        /*0042*/ 	.short	(.L_39 - .L_38)


	//   ....[0]....
.L_38:
        /*0044*/ 	.word	0x00001620


	//   ....[1]....
        /*0048*/ 	.word	0x000016d0


	//   ....[2]....
        /*004c*/ 	.word	0x000070e0


	//   ....[3]....
        /*0050*/ 	.word	0x00007110


	//   ....[4]....
        /*0054*/ 	.word	0x00007130


	//   ....[5]....
        /*0058*/ 	.word	0x00007d10


	//   ....[6]....
        /*005c*/ 	.word	0x00007dc0


	//----- nvinfo : EIATTR_COOP_GROUP_MASK_REGIDS
	.align		4
.L_39:
        /*0060*/ 	.byte	0x04, 0x29
        /*0062*/ 	.short	(.L_41 - .L_40)


	//   ....[0]....
.L_40:
        /*0064*/ 	.word	0xffffffff


	//   ....[1]....
        /*0068*/ 	.word	0xffffffff


	//   ....[2]....
        /*006c*/ 	.word	0xffffffff


	//   ....[3]....
        /*0070*/ 	.word	0xffffffff


	//   ....[4]....
        /*0074*/ 	.word	0xffffffff


	//   ....[5]....
        /*0078*/ 	.word	0xffffffff


	//   ....[6]....
        /*007c*/ 	.word	0xffffffff


	//   ....[7]....
        /*0080*/ 	.word	0xffffffff


	//   ....[8]....
        /*0084*/ 	.word	0xffffffff


	//   ....[9]....
        /*0088*/ 	.word	0xffffffff


	//   ....[10]....
        /*008c*/ 	.word	0xffffffff


	//   ....[11]....
        /*0090*/ 	.word	0xffffffff


	//   ....[12]....
        /*0094*/ 	.word	0xffffffff


	//   ....[13]....
        /*0098*/ 	.word	0xffffffff


	//----- nvinfo : EIATTR_COOP_GROUP_INSTR_OFFSETS
	.align		4
.L_41:
        /*009c*/ 	.byte	0x04, 0x28
        /*009e*/ 	.short	(.L_43 - .L_42)


	//   ....[0]....
.L_42:
        /*00a0*/ 	.word	0x000000b0


	//   ....[1]....
        /*00a4*/ 	.word	0x00000510


	//   ....[2]....
        /*00a8*/ 	.word	0x00000f90


	//   ....[3]....
        /*00ac*/ 	.word	0x000010d0


	//   ....[4]....
        /*00b0*/ 	.word	0x000011d0


	//   ....[5]....
        /*00b4*/ 	.word	0x00001340


	//   ....[6]....
        /*00b8*/ 	.word	0x000014e0


	//   ....[7]....
        /*00bc*/ 	.word	0x00001740


	//   ....[8]....
        /*00c0*/ 	.word	0x00002b00


	//   ....[9]....
        /*00c4*/ 	.word	0x00006010


	//   ....[10]....
        /*00c8*/ 	.word	0x000064e0


	//   ....[11]....
        /*00cc*/ 	.word	0x00006510


	//   ....[12]....
        /*00d0*/ 	.word	0x00006fe0


	//   ....[13]....
        /*00d4*/ 	.word	0x000071f0


	//----- nvinfo : EIATTR_VRC_CTA_INIT_COUNT
	.align		4
.L_43:
        /*00d8*/ 	.byte	0x02, 0x4a
        /*00da*/ 	.byte	0x80
	.zero		1


	//----- nvinfo : EIATTR_SYSCALL_OFFSETS
	.align		4
        /*00dc*/ 	.byte	0x04, 0x46
        /*00de*/ 	.short	(.L_45 - .L_44)


	//   ....[0]....
.L_44:
        /*00e0*/ 	.word	0x00008950


	//   ....[1]....
        /*00e4*/ 	.word	0x00008a90


	//   ....[2]....
        /*00e8*/ 	.word	0x000091d0


	//----- nvinfo : EIATTR_MBARRIER_INSTR_OFFSETS
	.align		4
.L_45:
        /*00ec*/ 	.byte	0x04, 0x39
        /*00ee*/ 	.short	(.L_47 - .L_46)


	//   ....[0]....
.L_46:
        /*00f0*/ 	.word	0x00000670
        /*00f4*/ 	.word	0x000000ff
        /*00f8*/ 	.word	0x00000000
        /*00fc*/ 	.short	0x0100
        /*00fe*/ 	.byte	0x04
	.zero		1


	//   ....[1]....
        /*0100*/ 	.word	0x00000680
        /*0104*/ 	.word	0x000000ff
        /*0108*/ 	.word	0x00000240
        /*010c*/ 	.short	0x0100
        /*010e*/ 	.byte	0x04
	.zero		1


	//   ....[2]....
        /*0110*/ 	.word	0x00000690
        /*0114*/ 	.word	0x000000ff
        /*0118*/ 	.word	0x00000008
        /*011c*/ 	.short	0x0100
        /*011e*/ 	.byte	0x04
	.zero		1


	//   ....[3]....
        /*0120*/ 	.word	0x000006a0
        /*0124*/ 	.word	0x000000ff
        /*0128*/ 	.word	0x00000248
        /*012c*/ 	.short	0x0100
        /*012e*/ 	.byte	0x04
	.zero		1


	//   ....[4]....
        /*0130*/ 	.word	0x000006b0
        /*0134*/ 	.word	0x000000ff
        /*0138*/ 	.word	0x00000010
        /*013c*/ 	.short	0x0100
        /*013e*/ 	.byte	0x04
	.zero		1


	//   ....[5]....
        /*0140*/ 	.word	0x000006c0
        /*0144*/ 	.word	0x000000ff
        /*0148*/ 	.word	0x00000250
        /*014c*/ 	.short	0x0100
        /*014e*/ 	.byte	0x04
	.zero		1


	//   ....[6]....
        /*0150*/ 	.word	0x000006d0
        /*0154*/ 	.word	0x000000ff
        /*0158*/ 	.word	0x00000018
        /*015c*/ 	.short	0x0100
        /*015e*/ 	.byte	0x04
	.zero		1


	//   ....[7]....
        /*0160*/ 	.word	0x000006e0
        /*0164*/ 	.word	0x000000ff
        /*0168*/ 	.word	0x00000258
        /*016c*/ 	.short	0x0100
        /*016e*/ 	.byte	0x04
	.zero		1


	//   ....[8]....
        /*0170*/ 	.word	0x000006f0
        /*0174*/ 	.word	0x000000ff
        /*0178*/ 	.word	0x00000020
        /*017c*/ 	.short	0x0100
        /*017e*/ 	.byte	0x04
	.zero		1


	//   ....[9]....
        /*0180*/ 	.word	0x00000700
        /*0184*/ 	.word	0x000000ff
        /*0188*/ 	.word	0x00000260
        /*018c*/ 	.short	0x0100
        /*018e*/ 	.byte	0x04
	.zero		1


	//   ....[10]....
        /*0190*/ 	.word	0x00000710
        /*0194*/ 	.word	0x000000ff
        /*0198*/ 	.word	0x00000028
        /*019c*/ 	.short	0x0100
        /*019e*/ 	.byte	0x04
	.zero		1


	//   ....[11]....
        /*01a0*/ 	.word	0x00000720
        /*01a4*/ 	.word	0x000000ff
        /*01a8*/ 	.word	0x00000268
        /*01ac*/ 	.short	0x0100
        /*01ae*/ 	.byte	0x04
	.zero		1


	//   ....[12]....
        /*01b0*/ 	.word	0x00000730
        /*01b4*/ 	.word	0x000000ff
        /*01b8*/ 	.word	0x00000030
        /*01bc*/ 	.short	0x0100
        /*01be*/ 	.byte	0x04
	.zero		1


	//   ....[13]....
        /*01c0*/ 	.word	0x00000740
        /*01c4*/ 	.word	0x000000ff
        /*01c8*/ 	.word	0x00000270
        /*01cc*/ 	.short	0x0100
        /*01ce*/ 	.byte	0x04
	.zero		1


	//   ....[14]....
        /*01d0*/ 	.word	0x00000750
        /*01d4*/ 	.word	0x000000ff
        /*01d8*/ 	.word	0x00000038
        /*01dc*/ 	.short	0x0100
        /*01de*/ 	.byte	0x04
	.zero		1


	//   ....[15]....
        /*01e0*/ 	.word	0x00000760
        /*01e4*/ 	.word	0x000000ff
        /*01e8*/ 	.word	0x00000278
        /*01ec*/ 	.short	0x0100
        /*01ee*/ 	.byte	0x04
	.zero		1


	//   ....[16]....
        /*01f0*/ 	.word	0x00000770
        /*01f4*/ 	.word	0x000000ff
        /*01f8*/ 	.word	0x00000040
        /*01fc*/ 	.short	0x0100
        /*01fe*/ 	.byte	0x04
	.zero		1


	//   ....[17]....
        /*0200*/ 	.word	0x00000780
        /*0204*/ 	.word	0x000000ff
        /*0208*/ 	.word	0x00000280
        /*020c*/ 	.short	0x0100
        /*020e*/ 	.byte	0x04
	.zero		1


	//   ....[18]....
        /*0210*/ 	.word	0x00000790
        /*0214*/ 	.word	0x000000ff
        /*0218*/ 	.word	0x00000048
        /*021c*/ 	.short	0x0100
        /*021e*/ 	.byte	0x04
	.zero		1


	//   ....[19]....
        /*0220*/ 	.word	0x000007a0
        /*0224*/ 	.word	0x000000ff
        /*0228*/ 	.word	0x00000288
        /*022c*/ 	.short	0x0100
        /*022e*/ 	.byte	0x04
	.zero		1


	//   ....[20]....
        /*0230*/ 	.word	0x000007b0
        /*0234*/ 	.word	0x000000ff
        /*0238*/ 	.word	0x00000050
        /*023c*/ 	.short	0x0100
        /*023e*/ 	.byte	0x04
	.zero		1


	//   ....[21]....
        /*0240*/ 	.word	0x000007c0
        /*0244*/ 	.word	0x000000ff
        /*0248*/ 	.word	0x00000290
        /*024c*/ 	.short	0x0100
        /*024e*/ 	.byte	0x04
	.zero		1


	//   ....[22]....
        /*0250*/ 	.word	0x000007d0
        /*0254*/ 	.word	0x000000ff
        /*0258*/ 	.word	0x00000058
        /*025c*/ 	.short	0x0100
        /*025e*/ 	.byte	0x04
	.zero		1


	//   ....[23]....
        /*0260*/ 	.word	0x000007e0
        /*0264*/ 	.word	0x000000ff
        /*0268*/ 	.word	0x00000298
        /*026c*/ 	.short	0x0100
        /*026e*/ 	.byte	0x04
	.zero		1


	//   ....[24]....
        /*0270*/ 	.word	0x000007f0
        /*0274*/ 	.word	0x000000ff
        /*0278*/ 	.word	0x00000060
        /*027c*/ 	.short	0x0100
        /*027e*/ 	.byte	0x04
	.zero		1


	//   ....[25]....
        /*0280*/ 	.word	0x00000800
        /*0284*/ 	.word	0x000000ff
        /*0288*/ 	.word	0x000002a0
        /*028c*/ 	.short	0x0100
        /*028e*/ 	.byte	0x04
	.zero		1


	//   ....[26]....
        /*0290*/ 	.word	0x00000810
        /*0294*/ 	.word	0x000000ff
        /*0298*/ 	.word	0x00000068
        /*029c*/ 	.short	0x0100
        /*029e*/ 	.byte	0x04
	.zero		1


	//   ....[27]....
        /*02a0*/ 	.word	0x00000820
        /*02a4*/ 	.word	0x000000ff
        /*02a8*/ 	.word	0x000002a8
        /*02ac*/ 	.short	0x0100
        /*02ae*/ 	.byte	0x04
	.zero		1


	//   ....[28]....
        /*02b0*/ 	.word	0x00000830
        /*02b4*/ 	.word	0x000000ff
        /*02b8*/ 	.word	0x00000070
        /*02bc*/ 	.short	0x0100
        /*02be*/ 	.byte	0x04
	.zero		1


	//   ....[29]....
        /*02c0*/ 	.word	0x00000840
        /*02c4*/ 	.word	0x000000ff
        /*02c8*/ 	.word	0x000002b0
        /*02cc*/ 	.short	0x0100
        /*02ce*/ 	.byte	0x04
	.zero		1


	//   ....[30]....
        /*02d0*/ 	.word	0x00000850
        /*02d4*/ 	.word	0x000000ff
        /*02d8*/ 	.word	0x00000078
        /*02dc*/ 	.short	0x0100
        /*02de*/ 	.byte	0x04
	.zero		1


	//   ....[31]....
        /*02e0*/ 	.word	0x00000860
        /*02e4*/ 	.word	0x000000ff
        /*02e8*/ 	.word	0x000002b8
        /*02ec*/ 	.short	0x0100
        /*02ee*/ 	.byte	0x04
	.zero		1


	//   ....[32]....
        /*02f0*/ 	.word	0x00000870
        /*02f4*/ 	.word	0x000000ff
        /*02f8*/ 	.word	0x00000080
        /*02fc*/ 	.short	0x0100
        /*02fe*/ 	.byte	0x04
	.zero		1


	//   ....[33]....
        /*0300*/ 	.word	0x00000880
        /*0304*/ 	.word	0x000000ff
        /*0308*/ 	.word	0x000002c0
        /*030c*/ 	.short	0x0100
        /*030e*/ 	.byte	0x04
	.zero		1


	//   ....[34]....
        /*0310*/ 	.word	0x00000890
        /*0314*/ 	.word	0x000000ff
        /*0318*/ 	.word	0x00000088
        /*031c*/ 	.short	0x0100
        /*031e*/ 	.byte	0x04
	.zero		1


	//   ....[35]....
        /*0320*/ 	.word	0x000008a0
        /*0324*/ 	.word	0x000000ff
        /*0328*/ 	.word	0x000002c8
        /*032c*/ 	.short	0x0100
        /*032e*/ 	.byte	0x04
	.zero		1


	//   ....[36]....
        /*0330*/ 	.word	0x000008b0
        /*0334*/ 	.word	0x000000ff
        /*0338*/ 	.word	0x00000090
        /*033c*/ 	.short	0x0100
        /*033e*/ 	.byte	0x04
	.zero		1


	//   ....[37]....
        /*0340*/ 	.word	0x000008c0
        /*0344*/ 	.word	0x000000ff
        /*0348*/ 	.word	0x000002d0
        /*034c*/ 	.short	0x0100
        /*034e*/ 	.byte	0x04
	.zero		1


	//   ....[38]....
        /*0350*/ 	.word	0x000008d0
        /*0354*/ 	.word	0x000000ff
        /*0358*/ 	.word	0x00000098
        /*035c*/ 	.short	0x0100
        /*035e*/ 	.byte	0x04
	.zero		1


	//   ....[39]....
        /*0360*/ 	.word	0x000008e0
        /*0364*/ 	.word	0x000000ff
        /*0368*/ 	.word	0x000002d8
        /*036c*/ 	.short	0x0100
        /*036e*/ 	.byte	0x04
	.zero		1


	//   ....[40]....
        /*0370*/ 	.word	0x000008f0
        /*0374*/ 	.word	0x000000ff
        /*0378*/ 	.word	0x000000a0
        /*037c*/ 	.short	0x0100
        /*037e*/ 	.byte	0x04
	.zero		1


	//   ....[41]....
        /*0380*/ 	.word	0x00000900
        /*0384*/ 	.word	0x000000ff
        /*0388*/ 	.word	0x000002e0
        /*038c*/ 	.short	0x0100
        /*038e*/ 	.byte	0x04
	.zero		1


	//   ....[42]....
        /*0390*/ 	.word	0x00000910
        /*0394*/ 	.word	0x000000ff
        /*0398*/ 	.word	0x000000a8
        /*039c*/ 	.short	0x0100
        /*039e*/ 	.byte	0x04
	.zero		1


	//   ....[43]....
        /*03a0*/ 	.word	0x00000920
        /*03a4*/ 	.word	0x000000ff
        /*03a8*/ 	.word	0x000002e8
        /*03ac*/ 	.short	0x0100
        /*03ae*/ 	.byte	0x04
	.zero		1


	//   ....[44]....
        /*03b0*/ 	.word	0x00000930
        /*03b4*/ 	.word	0x000000ff
        /*03b8*/ 	.word	0x000000b0
        /*03bc*/ 	.short	0x0100
        /*03be*/ 	.byte	0x04
	.zero		1


	//   ....[45]....
        /*03c0*/ 	.word	0x00000940
        /*03c4*/ 	.word	0x000000ff
        /*03c8*/ 	.word	0x000002f0
        /*03cc*/ 	.short	0x0100
        /*03ce*/ 	.byte	0x04
	.zero		1


	//   ....[46]....
        /*03d0*/ 	.word	0x00000950
        /*03d4*/ 	.word	0x000000ff
        /*03d8*/ 	.word	0x000000b8
        /*03dc*/ 	.short	0x0100
        /*03de*/ 	.byte	0x04
	.zero		1


	//   ....[47]....
        /*03e0*/ 	.word	0x00000960
        /*03e4*/ 	.word	0x000000ff
        /*03e8*/ 	.word	0x000002f8
        /*03ec*/ 	.short	0x0100
        /*03ee*/ 	.byte	0x04
	.zero		1


	//   ....[48]....
        /*03f0*/ 	.word	0x00000970
        /*03f4*/ 	.word	0x000000ff
        /*03f8*/ 	.word	0x000000c0
        /*03fc*/ 	.short	0x0100
        /*03fe*/ 	.byte	0x04
	.zero		1


	//   ....[49]....
        /*0400*/ 	.word	0x00000980
        /*0404*/ 	.word	0x000000ff
        /*0408*/ 	.word	0x00000300
        /*040c*/ 	.short	0x0100
        /*040e*/ 	.byte	0x04
	.zero		1


	//   ....[50]....
        /*0410*/ 	.word	0x00000990
        /*0414*/ 	.word	0x000000ff
        /*0418*/ 	.word	0x000000c8
        /*041c*/ 	.short	0x0100
        /*041e*/ 	.byte	0x04
	.zero		1


	//   ....[51]....
        /*0420*/ 	.word	0x000009a0
        /*0424*/ 	.word	0x000000ff
        /*0428*/ 	.word	0x00000308
        /*042c*/ 	.short	0x0100
        /*042e*/ 	.byte	0x04
	.zero		1


	//   ....[52]....
        /*0430*/ 	.word	0x000009b0
        /*0434*/ 	.word	0x000000ff
        /*0438*/ 	.word	0x000000d0
        /*043c*/ 	.short	0x0100
        /*043e*/ 	.byte	0x04
	.zero		1


	//   ....[53]....
        /*0440*/ 	.word	0x000009c0
        /*0444*/ 	.word	0x000000ff
        /*0448*/ 	.word	0x00000310
        /*044c*/ 	.short	0x0100
        /*044e*/ 	.byte	0x04
	.zero		1


	//   ....[54]....
        /*0450*/ 	.word	0x000009d0
        /*0454*/ 	.word	0x000000ff
        /*0458*/ 	.word	0x000000d8
        /*045c*/ 	.short	0x0100
        /*045e*/ 	.byte	0x04
	.zero		1


	//   ....[55]....
        /*0460*/ 	.word	0x000009e0
        /*0464*/ 	.word	0x000000ff
        /*0468*/ 	.word	0x00000318
        /*046c*/ 	.short	0x0100
        /*046e*/ 	.byte	0x04
	.zero		1


	//   ....[56]....
        /*0470*/ 	.word	0x000009f0
        /*0474*/ 	.word	0x000000ff
        /*0478*/ 	.word	0x000000e0
        /*047c*/ 	.short	0x0100
        /*047e*/ 	.byte	0x04
	.zero		1


	//   ....[57]....
        /*0480*/ 	.word	0x00000a00
        /*0484*/ 	.word	0x000000ff
        /*0488*/ 	.word	0x00000320
        /*048c*/ 	.short	0x0100
        /*048e*/ 	.byte	0x04
	.zero		1


	//   ....[58]....
        /*0490*/ 	.word	0x00000a10
        /*0494*/ 	.word	0x000000ff
        /*0498*/ 	.word	0x000000e8
        /*049c*/ 	.short	0x0100
        /*049e*/ 	.byte	0x04
	.zero		1


	//   ....[59]....
        /*04a0*/ 	.word	0x00000a20
        /*04a4*/ 	.word	0x000000ff
        /*04a8*/ 	.word	0x00000328
        /*04ac*/ 	.short	0x0100
        /*04ae*/ 	.byte	0x04
	.zero		1


	//   ....[60]....
        /*04b0*/ 	.word	0x00000a30
        /*04b4*/ 	.word	0x000000ff
        /*04b8*/ 	.word	0x000000f0
        /*04bc*/ 	.short	0x0100
        /*04be*/ 	.byte	0x04
	.zero		1


	//   ....[61]....
        /*04c0*/ 	.word	0x00000a40
        /*04c4*/ 	.word	0x000000ff
        /*04c8*/ 	.word	0x00000330
        /*04cc*/ 	.short	0x0100
        /*04ce*/ 	.byte	0x04
	.zero		1


	//   ....[62]....
        /*04d0*/ 	.word	0x00000a50
        /*04d4*/ 	.word	0x000000ff
        /*04d8*/ 	.word	0x000000f8
        /*04dc*/ 	.short	0x0100
        /*04de*/ 	.byte	0x04
	.zero		1


	//   ....[63]....
        /*04e0*/ 	.word	0x00000a60
        /*04e4*/ 	.word	0x000000ff
        /*04e8*/ 	.word	0x00000338
        /*04ec*/ 	.short	0x0100
        /*04ee*/ 	.byte	0x04
	.zero		1


	//   ....[64]....
        /*04f0*/ 	.word	0x00000a70
        /*04f4*/ 	.word	0x000000ff
        /*04f8*/ 	.word	0x00000100
        /*04fc*/ 	.short	0x0100
        /*04fe*/ 	.byte	0x04
	.zero		1


	//   ....[65]....
        /*0500*/ 	.word	0x00000a80
        /*0504*/ 	.word	0x000000ff
        /*0508*/ 	.word	0x00000340
        /*050c*/ 	.short	0x0100
        /*050e*/ 	.byte	0x04
	.zero		1


	//   ....[66]....
        /*0510*/ 	.word	0x00000a90
        /*0514*/ 	.word	0x000000ff
        /*0518*/ 	.word	0x00000108
        /*051c*/ 	.short	0x0100
        /*051e*/ 	.byte	0x04
	.zero		1


	//   ....[67]....
        /*0520*/ 	.word	0x00000aa0
        /*0524*/ 	.word	0x000000ff
        /*0528*/ 	.word	0x00000348
        /*052c*/ 	.short	0x0100
        /*052e*/ 	.byte	0x04
	.zero		1


	//   ....[68]....
        /*0530*/ 	.word	0x00000ab0
        /*0534*/ 	.word	0x000000ff
        /*0538*/ 	.word	0x00000110
        /*053c*/ 	.short	0x0100
        /*053e*/ 	.byte	0x04
	.zero		1


	//   ....[69]....
        /*0540*/ 	.word	0x00000ac0
        /*0544*/ 	.word	0x000000ff
        /*0548*/ 	.word	0x00000350
        /*054c*/ 	.short	0x0100
        /*054e*/ 	.byte	0x04
	.zero		1


	//   ....[70]....
        /*0550*/ 	.word	0x00000ad0
        /*0554*/ 	.word	0x000000ff
        /*0558*/ 	.word	0x00000118
        /*055c*/ 	.short	0x0100
        /*055e*/ 	.byte	0x04
	.zero		1


	//   ....[71]....
        /*0560*/ 	.word	0x00000ae0
        /*0564*/ 	.word	0x000000ff
        /*0568*/ 	.word	0x00000358
        /*056c*/ 	.short	0x0100
        /*056e*/ 	.byte	0x04
	.zero		1


	//   ....[72]....
        /*0570*/ 	.word	0x00000af0
        /*0574*/ 	.word	0x000000ff
        /*0578*/ 	.word	0x00000120
        /*057c*/ 	.short	0x0100
        /*057e*/ 	.byte	0x04
	.zero		1


	//   ....[73]....
        /*0580*/ 	.word	0x00000b00
        /*0584*/ 	.word	0x000000ff
        /*0588*/ 	.word	0x00000360
        /*058c*/ 	.short	0x0100
        /*058e*/ 	.byte	0x04
	.zero		1


	//   ....[74]....
        /*0590*/ 	.word	0x00000b10
        /*0594*/ 	.word	0x000000ff
        /*0598*/ 	.word	0x00000128
        /*059c*/ 	.short	0x0100
        /*059e*/ 	.byte	0x04
	.zero		1


	//   ....[75]....
        /*05a0*/ 	.word	0x00000b20
        /*05a4*/ 	.word	0x000000ff
        /*05a8*/ 	.word	0x00000368
        /*05ac*/ 	.short	0x0100
        /*05ae*/ 	.byte	0x04
	.zero		1


	//   ....[76]....
        /*05b0*/ 	.word	0x00000b30
        /*05b4*/ 	.word	0x000000ff
        /*05b8*/ 	.word	0x00000130
        /*05bc*/ 	.short	0x0100
        /*05be*/ 	.byte	0x04
	.zero		1


	//   ....[77]....
        /*05c0*/ 	.word	0x00000b40
        /*05c4*/ 	.word	0x000000ff
        /*05c8*/ 	.word	0x00000370
        /*05cc*/ 	.short	0x0100
        /*05ce*/ 	.byte	0x04
	.zero		1


	//   ....[78]....
        /*05d0*/ 	.word	0x00000b50
        /*05d4*/ 	.word	0x000000ff
        /*05d8*/ 	.word	0x00000138
        /*05dc*/ 	.short	0x0100
        /*05de*/ 	.byte	0x04
	.zero		1


	//   ....[79]....
        /*05e0*/ 	.word	0x00000b60
        /*05e4*/ 	.word	0x000000ff
        /*05e8*/ 	.word	0x00000378
        /*05ec*/ 	.short	0x0100
        /*05ee*/ 	.byte	0x04
	.zero		1


	//   ....[80]....
        /*05f0*/ 	.word	0x00000b70
        /*05f4*/ 	.word	0x000000ff
        /*05f8*/ 	.word	0x00000140
        /*05fc*/ 	.short	0x0100
        /*05fe*/ 	.byte	0x04
	.zero		1


	//   ....[81]....
        /*0600*/ 	.word	0x00000b80
        /*0604*/ 	.word	0x000000ff
        /*0608*/ 	.word	0x00000380
        /*060c*/ 	.short	0x0100
        /*060e*/ 	.byte	0x04
	.zero		1


	//   ....[82]....
        /*0610*/ 	.word	0x00000b90
        /*0614*/ 	.word	0x000000ff
        /*0618*/ 	.word	0x00000148
        /*061c*/ 	.short	0x0100
        /*061e*/ 	.byte	0x04
	.zero		1


	//   ....[83]....
        /*0620*/ 	.word	0x00000ba0
        /*0624*/ 	.word	0x000000ff
        /*0628*/ 	.word	0x00000388
        /*062c*/ 	.short	0x0100
        /*062e*/ 	.byte	0x04
	.zero		1


	//   ....[84]....
        /*0630*/ 	.word	0x00000bb0
        /*0634*/ 	.word	0x000000ff
        /*0638*/ 	.word	0x00000150
        /*063c*/ 	.short	0x0100
        /*063e*/ 	.byte	0x04
	.zero		1


	//   ....[85]....
        /*0640*/ 	.word	0x00000bc0
        /*0644*/ 	.word	0x000000ff
        /*0648*/ 	.word	0x00000390
        /*064c*/ 	.short	0x0100
        /*064e*/ 	.byte	0x04
	.zero		1


	//   ....[86]....
        /*0650*/ 	.word	0x00000bd0
        /*0654*/ 	.word	0x000000ff
        /*0658*/ 	.word	0x00000158
        /*065c*/ 	.short	0x0100
        /*065e*/ 	.byte	0x04
	.zero		1


	//   ....[87]....
        /*0660*/ 	.word	0x00000be0
        /*0664*/ 	.word	0x000000ff
        /*0668*/ 	.word	0x00000398
        /*066c*/ 	.short	0x0100
        /*066e*/ 	.byte	0x04
	.zero		1


	//   ....[88]....
        /*0670*/ 	.word	0x00000bf0
        /*0674*/ 	.word	0x000000ff
        /*0678*/ 	.word	0x00000160
        /*067c*/ 	.short	0x0100
        /*067e*/ 	.byte	0x04
	.zero		1


	//   ....[89]....
        /*0680*/ 	.word	0x00000c00
        /*0684*/ 	.word	0x000000ff
        /*0688*/ 	.word	0x000003a0
        /*068c*/ 	.short	0x0100
        /*068e*/ 	.byte	0x04
	.zero		1


	//   ....[90]....
        /*0690*/ 	.word	0x00000c10
        /*0694*/ 	.word	0x000000ff
        /*0698*/ 	.word	0x00000168
        /*069c*/ 	.short	0x0100
        /*069e*/ 	.byte	0x04
	.zero		1


	//   ....[91]....
        /*06a0*/ 	.word	0x00000c20
        /*06a4*/ 	.word	0x000000ff
        /*06a8*/ 	.word	0x000003a8
        /*06ac*/ 	.short	0x0100
        /*06ae*/ 	.byte	0x04
	.zero		1


	//   ....[92]....
        /*06b0*/ 	.word	0x00000c30
        /*06b4*/ 	.word	0x000000ff
        /*06b8*/ 	.word	0x00000170
        /*06bc*/ 	.short	0x0100
        /*06be*/ 	.byte	0x04
	.zero		1


	//   ....[93]....
        /*06c0*/ 	.word	0x00000c40
        /*06c4*/ 	.word	0x000000ff
        /*06c8*/ 	.word	0x000003b0
        /*06cc*/ 	.short	0x0100
        /*06ce*/ 	.byte	0x04
	.zero		1


	//   ....[94]....
        /*06d0*/ 	.word	0x00000c50
        /*06d4*/ 	.word	0x000000ff
        /*06d8*/ 	.word	0x00000178
        /*06dc*/ 	.short	0x0100
        /*06de*/ 	.byte	0x04
	.zero		1


	//   ....[95]....
        /*06e0*/ 	.word	0x00000c60
        /*06e4*/ 	.word	0x000000ff
        /*06e8*/ 	.word	0x000003b8
        /*06ec*/ 	.short	0x0100
        /*06ee*/ 	.byte	0x04
	.zero		1


	//   ....[96]....
        /*06f0*/ 	.word	0x00000c70
        /*06f4*/ 	.word	0x000000ff
        /*06f8*/ 	.word	0x00000180
        /*06fc*/ 	.short	0x0100
        /*06fe*/ 	.byte	0x04
	.zero		1


	//   ....[97]....
        /*0700*/ 	.word	0x00000c80
        /*0704*/ 	.word	0x000000ff
        /*0708*/ 	.word	0x000003c0
        /*070c*/ 	.short	0x0100
        /*070e*/ 	.byte	0x04
	.zero		1


	//   ....[98]....
        /*0710*/ 	.word	0x00000c90
        /*0714*/ 	.word	0x000000ff
        /*0718*/ 	.word	0x00000188
        /*071c*/ 	.short	0x0100
        /*071e*/ 	.byte	0x04
	.zero		1


	//   ....[99]....
        /*0720*/ 	.word	0x00000ca0
        /*0724*/ 	.word	0x000000ff
        /*0728*/ 	.word	0x000003c8
        /*072c*/ 	.short	0x0100
        /*072e*/ 	.byte	0x04
	.zero		1


	//   ....[100]....
        /*0730*/ 	.word	0x00000cb0
        /*0734*/ 	.word	0x000000ff
        /*0738*/ 	.word	0x00000190
        /*073c*/ 	.short	0x0100
        /*073e*/ 	.byte	0x04
	.zero		1


	//   ....[101]....
        /*0740*/ 	.word	0x00000cc0
        /*0744*/ 	.word	0x000000ff
        /*0748*/ 	.word	0x000003d0
        /*074c*/ 	.short	0x0100
        /*074e*/ 	.byte	0x04
	.zero		1


	//   ....[102]....
        /*0750*/ 	.word	0x00000cd0
        /*0754*/ 	.word	0x000000ff
        /*0758*/ 	.word	0x00000198
        /*075c*/ 	.short	0x0100
        /*075e*/ 	.byte	0x04
	.zero		1


	//   ....[103]....
        /*0760*/ 	.word	0x00000ce0
        /*0764*/ 	.word	0x000000ff
        /*0768*/ 	.word	0x000003d8
        /*076c*/ 	.short	0x0100
        /*076e*/ 	.byte	0x04
	.zero		1


	//   ....[104]....
        /*0770*/ 	.word	0x00000cf0
        /*0774*/ 	.word	0x000000ff
        /*0778*/ 	.word	0x000001a0
        /*077c*/ 	.short	0x0100
        /*077e*/ 	.byte	0x04
	.zero		1


	//   ....[105]....
        /*0780*/ 	.word	0x00000d00
        /*0784*/ 	.word	0x000000ff
        /*0788*/ 	.word	0x000003e0
        /*078c*/ 	.short	0x0100
        /*078e*/ 	.byte	0x04
	.zero		1


	//   ....[106]....
        /*0790*/ 	.word	0x00000d10
        /*0794*/ 	.word	0x000000ff
        /*0798*/ 	.word	0x000001a8
        /*079c*/ 	.short	0x0100
        /*079e*/ 	.byte	0x04
	.zero		1


	//   ....[107]....
        /*07a0*/ 	.word	0x00000d20
        /*07a4*/ 	.word	0x000000ff
        /*07a8*/ 	.word	0x000003e8
        /*07ac*/ 	.short	0x0100
        /*07ae*/ 	.byte	0x04
	.zero		1


	//   ....[108]....
        /*07b0*/ 	.word	0x00000d30
        /*07b4*/ 	.word	0x000000ff
        /*07b8*/ 	.word	0x000001b0
        /*07bc*/ 	.short	0x0100
        /*07be*/ 	.byte	0x04
	.zero		1


	//   ....[109]....
        /*07c0*/ 	.word	0x00000d40
        /*07c4*/ 	.word	0x000000ff
        /*07c8*/ 	.word	0x000003f0
        /*07cc*/ 	.short	0x0100
        /*07ce*/ 	.byte	0x04
	.zero		1


	//   ....[110]....
        /*07d0*/ 	.word	0x00000d50
        /*07d4*/ 	.word	0x000000ff
        /*07d8*/ 	.word	0x000001b8
        /*07dc*/ 	.short	0x0100
        /*07de*/ 	.byte	0x04
	.zero		1


	//   ....[111]....
        /*07e0*/ 	.word	0x00000d60
        /*07e4*/ 	.word	0x000000ff
        /*07e8*/ 	.word	0x000003f8
        /*07ec*/ 	.short	0x0100
        /*07ee*/ 	.byte	0x04
	.zero		1


	//   ....[112]....
        /*07f0*/ 	.word	0x00000d70
        /*07f4*/ 	.word	0x000000ff
        /*07f8*/ 	.word	0x000001c0
        /*07fc*/ 	.short	0x0100
        /*07fe*/ 	.byte	0x04
	.zero		1


	//   ....[113]....
        /*0800*/ 	.word	0x00000d80
        /*0804*/ 	.word	0x000000ff
        /*0808*/ 	.word	0x00000400
        /*080c*/ 	.short	0x0100
        /*080e*/ 	.byte	0x04
	.zero		1


	//   ....[114]....
        /*0810*/ 	.word	0x00000d90
        /*0814*/ 	.word	0x000000ff
        /*0818*/ 	.word	0x000001c8
        /*081c*/ 	.short	0x0100
        /*081e*/ 	.byte	0x04
	.zero		1


	//   ....[115]....
        /*0820*/ 	.word	0x00000da0
        /*0824*/ 	.word	0x000000ff
        /*0828*/ 	.word	0x00000408
        /*082c*/ 	.short	0x0100
        /*082e*/ 	.byte	0x04
	.zero		1


	//   ....[116]....
        /*0830*/ 	.word	0x00000db0
        /*0834*/ 	.word	0x000000ff
        /*0838*/ 	.word	0x000001d0
        /*083c*/ 	.short	0x0100
        /*083e*/ 	.byte	0x04
	.zero		1


	//   ....[117]....
        /*0840*/ 	.word	0x00000dc0
        /*0844*/ 	.word	0x000000ff
        /*0848*/ 	.word	0x00000410
        /*084c*/ 	.short	0x0100
        /*084e*/ 	.byte	0x04
	.zero		1


	//   ....[118]....
        /*0850*/ 	.word	0x00000dd0
        /*0854*/ 	.word	0x000000ff
        /*0858*/ 	.word	0x000001d8
        /*085c*/ 	.short	0x0100
        /*085e*/ 	.byte	0x04
	.zero		1


	//   ....[119]....
        /*0860*/ 	.word	0x00000de0
        /*0864*/ 	.word	0x000000ff
        /*0868*/ 	.word	0x00000418
        /*086c*/ 	.short	0x0100
        /*086e*/ 	.byte	0x04
	.zero		1


	//   ....[120]....
        /*0870*/ 	.word	0x00000df0
        /*0874*/ 	.word	0x000000ff
        /*0878*/ 	.word	0x000001e0
        /*087c*/ 	.short	0x0100
        /*087e*/ 	.byte	0x04
	.zero		1


	//   ....[121]....
        /*0880*/ 	.word	0x00000e00
        /*0884*/ 	.word	0x000000ff
        /*0888*/ 	.word	0x00000420
        /*088c*/ 	.short	0x0100
        /*088e*/ 	.byte	0x04
	.zero		1


	//   ....[122]....
        /*0890*/ 	.word	0x00000e10
        /*0894*/ 	.word	0x000000ff
        /*0898*/ 	.word	0x000001e8
        /*089c*/ 	.short	0x0100
        /*089e*/ 	.byte	0x04
	.zero		1


	//   ....[123]....
        /*08a0*/ 	.word	0x00000e20
        /*08a4*/ 	.word	0x000000ff
        /*08a8*/ 	.word	0x00000428
        /*08ac*/ 	.short	0x0100
        /*08ae*/ 	.byte	0x04
	.zero		1


	//   ....[124]....
        /*08b0*/ 	.word	0x00000e30
        /*08b4*/ 	.word	0x000000ff
        /*08b8*/ 	.word	0x000001f0
        /*08bc*/ 	.short	0x0100
        /*08be*/ 	.byte	0x04
	.zero		1


	//   ....[125]....
        /*08c0*/ 	.word	0x00000e40
        /*08c4*/ 	.word	0x000000ff
        /*08c8*/ 	.word	0x00000430
        /*08cc*/ 	.short	0x0100
        /*08ce*/ 	.byte	0x04
	.zero		1


	//   ....[126]....
        /*08d0*/ 	.word	0x00000e50
        /*08d4*/ 	.word	0x000000ff
        /*08d8*/ 	.word	0x000001f8
        /*08dc*/ 	.short	0x0100
        /*08de*/ 	.byte	0x04
	.zero		1


	//   ....[127]....
        /*08e0*/ 	.word	0x00000e60
        /*08e4*/ 	.word	0x000000ff
        /*08e8*/ 	.word	0x00000438
        /*08ec*/ 	.short	0x0100
        /*08ee*/ 	.byte	0x04
	.zero		1


	//   ....[128]....
        /*08f0*/ 	.word	0x00000e70
        /*08f4*/ 	.word	0x000000ff
        /*08f8*/ 	.word	0x00000200
        /*08fc*/ 	.short	0x0100
        /*08fe*/ 	.byte	0x04
	.zero		1


	//   ....[129]....
        /*0900*/ 	.word	0x00000e80
        /*0904*/ 	.word	0x000000ff
        /*0908*/ 	.word	0x00000440
        /*090c*/ 	.short	0x0100
        /*090e*/ 	.byte	0x04
	.zero		1


	//   ....[130]....
        /*0910*/ 	.word	0x00000e90
        /*0914*/ 	.word	0x000000ff
        /*0918*/ 	.word	0x00000208
        /*091c*/ 	.short	0x0100
        /*091e*/ 	.byte	0x04
	.zero		1


	//   ....[131]....
        /*0920*/ 	.word	0x00000ea0
        /*0924*/ 	.word	0x000000ff
        /*0928*/ 	.word	0x00000448
        /*092c*/ 	.short	0x0100
        /*092e*/ 	.byte	0x04
	.zero		1


	//   ....[132]....
        /*0930*/ 	.word	0x00000eb0
        /*0934*/ 	.word	0x000000ff
        /*0938*/ 	.word	0x00000210
        /*093c*/ 	.short	0x0100
        /*093e*/ 	.byte	0x04
	.zero		1


	//   ....[133]....
        /*0940*/ 	.word	0x00000ec0
        /*0944*/ 	.word	0x000000ff
        /*0948*/ 	.word	0x00000450
        /*094c*/ 	.short	0x0100
        /*094e*/ 	.byte	0x04
	.zero		1


	//   ....[134]....
        /*0950*/ 	.word	0x00000ed0
        /*0954*/ 	.word	0x000000ff
        /*0958*/ 	.word	0x00000218
        /*095c*/ 	.short	0x0100
        /*095e*/ 	.byte	0x04
	.zero		1


	//   ....[135]....
        /*0960*/ 	.word	0x00000ee0
        /*0964*/ 	.word	0x000000ff
        /*0968*/ 	.word	0x00000458
        /*096c*/ 	.short	0x0100
        /*096e*/ 	.byte	0x04
	.zero		1


	//   ....[136]....
        /*0970*/ 	.word	0x00000ef0
        /*0974*/ 	.word	0x000000ff
        /*0978*/ 	.word	0x00000220
        /*097c*/ 	.short	0x0100
        /*097e*/ 	.byte	0x04
	.zero		1


	//   ....[137]....
        /*0980*/ 	.word	0x00000f00
        /*0984*/ 	.word	0x000000ff
        /*0988*/ 	.word	0x00000460
        /*098c*/ 	.short	0x0100
        /*098e*/ 	.byte	0x04
	.zero		1


	//   ....[138]....
        /*0990*/ 	.word	0x00000f10
        /*0994*/ 	.word	0x000000ff
        /*0998*/ 	.word	0x00000228
        /*099c*/ 	.short	0x0100
        /*099e*/ 	.byte	0x04
	.zero		1


	//   ....[139]....
        /*09a0*/ 	.word	0x00000f20
        /*09a4*/ 	.word	0x000000ff
        /*09a8*/ 	.word	0x00000468
        /*09ac*/ 	.short	0x0100
        /*09ae*/ 	.byte	0x04
	.zero		1


	//   ....[140]....
        /*09b0*/ 	.word	0x00000f30
        /*09b4*/ 	.word	0x000000ff
        /*09b8*/ 	.word	0x00000230
        /*09bc*/ 	.short	0x0100
        /*09be*/ 	.byte	0x04
	.zero		1


	//   ....[141]....
        /*09c0*/ 	.word	0x00000f40
        /*09c4*/ 	.word	0x000000ff
        /*09c8*/ 	.word	0x00000470
        /*09cc*/ 	.short	0x0100
        /*09ce*/ 	.byte	0x04
	.zero		1


	//   ....[142]....
        /*09d0*/ 	.word	0x00000f50
        /*09d4*/ 	.word	0x000000ff
        /*09d8*/ 	.word	0x00000238
        /*09dc*/ 	.short	0x0100
        /*09de*/ 	.byte	0x04
	.zero		1


	//   ....[143]....
        /*09e0*/ 	.word	0x00000f60
        /*09e4*/ 	.word	0x000000ff
        /*09e8*/ 	.word	0x00000478
        /*09ec*/ 	.short	0x0100
        /*09ee*/ 	.byte	0x04
	.zero		1


	//   ....[144]....
        /*09f0*/ 	.word	0x000010a0
        /*09f4*/ 	.word	0x000000ff
        /*09f8*/ 	.word	0x00000480
        /*09fc*/ 	.short	0x0100
        /*09fe*/ 	.byte	0x04
	.zero		1


	//   ....[145]....
        /*0a00*/ 	.word	0x000010b0
        /*0a04*/ 	.word	0x000000ff
        /*0a08*/ 	.word	0x00000488
        /*0a0c*/ 	.short	0x0100
        /*0a0e*/ 	.byte	0x04
	.zero		1


	//   ....[146]....
        /*0a10*/ 	.word	0x000011a0
        /*0a14*/ 	.word	0x000000ff
        /*0a18*/ 	.word	0x00000490
        /*0a1c*/ 	.short	0x0100
        /*0a1e*/ 	.byte	0x06
	.zero		1


	//   ....[147]....
        /*0a20*/ 	.word	0x000011b0
        /*0a24*/ 	.word	0x000000ff
        /*0a28*/ 	.word	0x00000498
        /*0a2c*/ 	.short	0x0100
        /*0a2e*/ 	.byte	0x06
	.zero		1


	//   ....[148]....
        /*0a30*/ 	.word	0x000012f0
        /*0a34*/ 	.word	0x000000ff
        /*0a38*/ 	.word	0x000004a0
        /*0a3c*/ 	.short	0x0100
        /*0a3e*/ 	.byte	0x06
	.zero		1


	//   ....[149]....
        /*0a40*/ 	.word	0x00001300
        /*0a44*/ 	.word	0x000000ff
        /*0a48*/ 	.word	0x000004b0
        /*0a4c*/ 	.short	0x0100
        /*0a4e*/ 	.byte	0x06
	.zero		1


	//   ....[150]....
        /*0a50*/ 	.word	0x00001310
        /*0a54*/ 	.word	0x000000ff
        /*0a58*/ 	.word	0x000004a8
        /*0a5c*/ 	.short	0x0100
        /*0a5e*/ 	.byte	0x06
	.zero		1


	//   ....[151]....
        /*0a60*/ 	.word	0x00001320
        /*0a64*/ 	.word	0x000000ff
        /*0a68*/ 	.word	0x000004b8
        /*0a6c*/ 	.short	0x0100
        /*0a6e*/ 	.byte	0x06
	.zero		1


	//   ....[152]....
        /*0a70*/ 	.word	0x00001450
        /*0a74*/ 	.word	0x000000ff
        /*0a78*/ 	.word	0x000004c0
        /*0a7c*/ 	.short	0x0100
        /*0a7e*/ 	.byte	0x04
	.zero		1


	//   ....[153]....
        /*0a80*/ 	.word	0x00001460
        /*0a84*/ 	.word	0x000000ff
        /*0a88*/ 	.word	0x000004e0
        /*0a8c*/ 	.short	0x0100
        /*0a8e*/ 	.byte	0x04
	.zero		1


	//   ....[154]....
        /*0a90*/ 	.word	0x00001470
        /*0a94*/ 	.word	0x000000ff
        /*0a98*/ 	.word	0x000004c8
        /*0a9c*/ 	.short	0x0100
        /*0a9e*/ 	.byte	0x04
	.zero		1


	//   ....[155]....
        /*0aa0*/ 	.word	0x00001480
        /*0aa4*/ 	.word	0x000000ff
        /*0aa8*/ 	.word	0x000004e8
        /*0aac*/ 	.short	0x0100
        /*0aae*/ 	.byte	0x04
	.zero		1


	//   ....[156]....
        /*0ab0*/ 	.word	0x00001490
        /*0ab4*/ 	.word	0x000000ff
        /*0ab8*/ 	.word	0x000004d0
        /*0abc*/ 	.short	0x0100
        /*0abe*/ 	.byte	0x04
	.zero		1


	//   ....[157]....
        /*0ac0*/ 	.word	0x000014a0
        /*0ac4*/ 	.word	0x000000ff
        /*0ac8*/ 	.word	0x000004f0
        /*0acc*/ 	.short	0x0100
        /*0ace*/ 	.byte	0x04
	.zero		1


	//   ....[158]....
        /*0ad0*/ 	.word	0x000014b0
        /*0ad4*/ 	.word	0x000000ff
        /*0ad8*/ 	.word	0x000004d8
        /*0adc*/ 	.short	0x0100
        /*0ade*/ 	.byte	0x04
	.zero		1


	//   ....[159]....
        /*0ae0*/ 	.word	0x000014c0
        /*0ae4*/ 	.word	0x000000ff
        /*0ae8*/ 	.word	0x000004f8
        /*0aec*/ 	.short	0x0100
        /*0aee*/ 	.byte	0x04
	.zero		1


	//   ....[160]....
        /*0af0*/ 	.word	0x000015c0
        /*0af4*/ 	.word	0x000000ff
        /*0af8*/ 	.word	0x00000500
        /*0afc*/ 	.short	0x0100
        /*0afe*/ 	.byte	0x04
	.zero		1


	//   ....[161]....
        /*0b00*/ 	.word	0x000015d0
        /*0b04*/ 	.word	0x000000ff
        /*0b08*/ 	.word	0x00000510
        /*0b0c*/ 	.short	0x0100
        /*0b0e*/ 	.byte	0x04
	.zero		1


	//   ....[162]....
        /*0b10*/ 	.word	0x000015e0
        /*0b14*/ 	.word	0x000000ff
        /*0b18*/ 	.word	0x00000508
        /*0b1c*/ 	.short	0x0100
        /*0b1e*/ 	.byte	0x04
	.zero		1


	//   ....[163]....
        /*0b20*/ 	.word	0x000015f0
        /*0b24*/ 	.word	0x000000ff
        /*0b28*/ 	.word	0x00000518
        /*0b2c*/ 	.short	0x0100
        /*0b2e*/ 	.byte	0x04
	.zero		1


	//   ....[164]....
        /*0b30*/ 	.word	0x000016f0
        /*0b34*/ 	.word	0x000000ff
        /*0b38*/ 	.word	0x00000520
        /*0b3c*/ 	.short	0x0100
        /*0b3e*/ 	.byte	0x06
	.zero		1


	//   ....[165]....
        /*0b40*/ 	.word	0x00002350
        /*0b44*/ 	.word	0x00000000
        /*0b48*/ 	.word	0x00000510
        /*0b4c*/ 	.short	0x010a
        /*0b4e*/ 	.byte	0xff
	.zero		1


	//   ....[166]....
        /*0b50*/ 	.word	0x00002380
        /*0b54*/ 	.word	0x00000000
        /*0b58*/ 	.word	0x00000500
        /*0b5c*/ 	.short	0x0101
        /*0b5e*/ 	.byte	0xff
	.zero		1


	//   ....[167]....
        /*0b60*/ 	.word	0x00002420
        /*0b64*/ 	.word	0x000000ff
        /*0b68*/ 	.word	0x00000240
        /*0b6c*/ 	.short	0x010a
        /*0b6e*/ 	.byte	0x04
	.zero		1


	//   ....[168]....
        /*0b70*/ 	.word	0x000024f0
        /*0b74*/ 	.word	0x000000ff
        /*0b78*/ 	.word	0x00000240
        /*0b7c*/ 	.short	0x010a
        /*0b7e*/ 	.byte	0x21
	.zero		1


	//   ....[169]....
        /*0b80*/ 	.word	0x000026a0
        /*0b84*/ 	.word	0x000000ff
        /*0b88*/ 	.word	0x00000240
        /*0b8c*/ 	.short	0x010a
        /*0b8e*/ 	.byte	0x05
	.zero		1


	//   ....[170]....
        /*0b90*/ 	.word	0x000027b0
        /*0b94*/ 	.word	0x000000ff
        /*0b98*/ 	.word	0x00000498
        /*0b9c*/ 	.short	0x0101
        /*0b9e*/ 	.byte	0x0d
	.zero		1


	//   ....[171]....
        /*0ba0*/ 	.word	0x000027d0
        /*0ba4*/ 	.word	0x000000ff
        /*0ba8*/ 	.word	0x00000240
        /*0bac*/ 	.short	0x010a
        /*0bae*/ 	.byte	0x04
	.zero		1


	//   ....[172]....
        /*0bb0*/ 	.word	0x00002850
        /*0bb4*/ 	.word	0x000000ff
        /*0bb8*/ 	.word	0x00000240
        /*0bbc*/ 	.short	0x010a
        /*0bbe*/ 	.byte	0x09
	.zero		1


	//   ....[173]....
        /*0bc0*/ 	.word	0x00002a20
        /*0bc4*/ 	.word	0x000000ff
        /*0bc8*/ 	.word	0x00000240
        /*0bcc*/ 	.short	0x010a
        /*0bce*/ 	.byte	0x05
	.zero		1


	//   ....[174]....
        /*0bd0*/ 	.word	0x00002b30
        /*0bd4*/ 	.word	0x00000003
        /*0bd8*/ 	.word	0x000004a0
        /*0bdc*/ 	.short	0x010a
        /*0bde*/ 	.byte	0xff
	.zero		1


	//   ....[175]....
        /*0be0*/ 	.word	0x00002c80
        /*0be4*/ 	.word	0x00000000
        /*0be8*/ 	.word	0x00000000
        /*0bec*/ 	.short	0x0101
        /*0bee*/ 	.byte	0xff
	.zero		1


	//   ....[176]....
        /*0bf0*/ 	.word	0x00003220
        /*0bf4*/ 	.word	0x000000ff
        /*0bf8*/ 	.word	0x00000000
        /*0bfc*/ 	.short	0x010a
        /*0bfe*/ 	.byte	0x04
	.zero		1


	//   ....[177]....
        /*0c00*/ 	.word	0x000032b0
        /*0c04*/ 	.word	0x000000ff
        /*0c08*/ 	.word	0x00000000
        /*0c0c*/ 	.short	0x010a
        /*0c0e*/ 	.byte	0x05
	.zero		1


	//   ....[178]....
        /*0c10*/ 	.word	0x00003340
        /*0c14*/ 	.word	0x000000ff
        /*0c18*/ 	.word	0x00000000
        /*0c1c*/ 	.short	0x010a
        /*0c1e*/ 	.byte	0x05
	.zero		1


	//   ....[179]....
        /*0c20*/ 	.word	0x000033d0
        /*0c24*/ 	.word	0x000000ff
        /*0c28*/ 	.word	0x00000000
        /*0c2c*/ 	.short	0x010a
        /*0c2e*/ 	.byte	0x05
	.zero		1


	//   ....[180]....
        /*0c30*/ 	.word	0x00003460
        /*0c34*/ 	.word	0x000000ff
        /*0c38*/ 	.word	0x00000000
        /*0c3c*/ 	.short	0x010a
        /*0c3e*/ 	.byte	0x05
	.zero		1


	//   ....[181]....
        /*0c40*/ 	.word	0x000034f0
        /*0c44*/ 	.word	0x000000ff
        /*0c48*/ 	.word	0x00000000
        /*0c4c*/ 	.short	0x010a
        /*0c4e*/ 	.byte	0x05
	.zero		1


	//   ....[182]....
        /*0c50*/ 	.word	0x00003580
        /*0c54*/ 	.word	0x000000ff
        /*0c58*/ 	.word	0x00000000
        /*0c5c*/ 	.short	0x010a
        /*0c5e*/ 	.byte	0x05
	.zero		1


	//   ....[183]....
        /*0c60*/ 	.word	0x00003610
        /*0c64*/ 	.word	0x000000ff
        /*0c68*/ 	.word	0x00000000
        /*0c6c*/ 	.short	0x010a
        /*0c6e*/ 	.byte	0x05
	.zero		1


	//   ....[184]....
        /*0c70*/ 	.word	0x000036a0
        /*0c74*/ 	.word	0x000000ff
        /*0c78*/ 	.word	0x00000000
        /*0c7c*/ 	.short	0x010a
        /*0c7e*/ 	.byte	0x05
	.zero		1


	//   ....[185]....
        /*0c80*/ 	.word	0x00003730
        /*0c84*/ 	.word	0x000000ff
        /*0c88*/ 	.word	0x00000000
        /*0c8c*/ 	.short	0x010a
        /*0c8e*/ 	.byte	0x05
	.zero		1


	//   ....[186]....
        /*0c90*/ 	.word	0x000037c0
        /*0c94*/ 	.word	0x000000ff
        /*0c98*/ 	.word	0x00000000
        /*0c9c*/ 	.short	0x010a
        /*0c9e*/ 	.byte	0x05
	.zero		1


	//   ....[187]....
        /*0ca0*/ 	.word	0x00003850
        /*0ca4*/ 	.word	0x000000ff
        /*0ca8*/ 	.word	0x00000000
        /*0cac*/ 	.short	0x010a
        /*0cae*/ 	.byte	0x05
	.zero		1


	//   ....[188]....
        /*0cb0*/ 	.word	0x000038e0
        /*0cb4*/ 	.word	0x000000ff
        /*0cb8*/ 	.word	0x00000000
        /*0cbc*/ 	.short	0x010a
        /*0cbe*/ 	.byte	0x05
	.zero		1


	//   ....[189]....
        /*0cc0*/ 	.word	0x00003970
        /*0cc4*/ 	.word	0x000000ff
        /*0cc8*/ 	.word	0x00000000
        /*0ccc*/ 	.short	0x010a
        /*0cce*/ 	.byte	0x05
	.zero		1


	//   ....[190]....
        /*0cd0*/ 	.word	0x00003a00
        /*0cd4*/ 	.word	0x000000ff
        /*0cd8*/ 	.word	0x00000000
        /*0cdc*/ 	.short	0x010a
        /*0cde*/ 	.byte	0x05
	.zero		1


	//   ....[191]....
        /*0ce0*/ 	.word	0x00003a90
        /*0ce4*/ 	.word	0x000000ff
        /*0ce8*/ 	.word	0x00000000
        /*0cec*/ 	.short	0x010a
        /*0cee*/ 	.byte	0x05
	.zero		1


	//   ....[192]....
        /*0cf0*/ 	.word	0x00003b20
        /*0cf4*/ 	.word	0x000000ff
        /*0cf8*/ 	.word	0x00000000
        /*0cfc*/ 	.short	0x010a
        /*0cfe*/ 	.byte	0x05
	.zero		1


	//   ....[193]....
        /*0d00*/ 	.word	0x00003bb0
        /*0d04*/ 	.word	0x000000ff
        /*0d08*/ 	.word	0x00000000
        /*0d0c*/ 	.short	0x010a
        /*0d0e*/ 	.byte	0x05
	.zero		1


	//   ....[194]....
        /*0d10*/ 	.word	0x00003c40
        /*0d14*/ 	.word	0x000000ff
        /*0d18*/ 	.word	0x00000000
        /*0d1c*/ 	.short	0x010a
        /*0d1e*/ 	.byte	0x05
	.zero		1


	//   ....[195]....
        /*0d20*/ 	.word	0x00003cd0
        /*0d24*/ 	.word	0x000000ff
        /*0d28*/ 	.word	0x00000000
        /*0d2c*/ 	.short	0x010a
        /*0d2e*/ 	.byte	0x05
	.zero		1


	//   ....[196]....
        /*0d30*/ 	.word	0x00003d60
        /*0d34*/ 	.word	0x000000ff
        /*0d38*/ 	.word	0x00000000
        /*0d3c*/ 	.short	0x010a
        /*0d3e*/ 	.byte	0x05
	.zero		1


	//   ....[197]....
        /*0d40*/ 	.word	0x00003df0
        /*0d44*/ 	.word	0x000000ff
        /*0d48*/ 	.word	0x00000000
        /*0d4c*/ 	.short	0x010a
        /*0d4e*/ 	.byte	0x05
	.zero		1


	//   ....[198]....
        /*0d50*/ 	.word	0x00003e80
        /*0d54*/ 	.word	0x000000ff
        /*0d58*/ 	.word	0x00000000
        /*0d5c*/ 	.short	0x010a
        /*0d5e*/ 	.byte	0x05
	.zero		1


	//   ....[199]....
        /*0d60*/ 	.word	0x00003f10
        /*0d64*/ 	.word	0x000000ff
        /*0d68*/ 	.word	0x00000000
        /*0d6c*/ 	.short	0x010a
        /*0d6e*/ 	.byte	0x05
	.zero		1


	//   ....[200]....
        /*0d70*/ 	.word	0x00003fa0
        /*0d74*/ 	.word	0x000000ff
        /*0d78*/ 	.word	0x00000000
        /*0d7c*/ 	.short	0x010a
        /*0d7e*/ 	.byte	0x05
	.zero		1


	//   ....[201]....
        /*0d80*/ 	.word	0x00004030
        /*0d84*/ 	.word	0x000000ff
        /*0d88*/ 	.word	0x00000000
        /*0d8c*/ 	.short	0x010a
        /*0d8e*/ 	.byte	0x05
	.zero		1


	//   ....[202]....
        /*0d90*/ 	.word	0x000040c0
        /*0d94*/ 	.word	0x000000ff
        /*0d98*/ 	.word	0x00000000
        /*0d9c*/ 	.short	0x010a
        /*0d9e*/ 	.byte	0x05
	.zero		1


	//   ....[203]....
        /*0da0*/ 	.word	0x00004150
        /*0da4*/ 	.word	0x000000ff
        /*0da8*/ 	.word	0x00000000
        /*0dac*/ 	.short	0x010a
        /*0dae*/ 	.byte	0x05
	.zero		1


	//   ....[204]....
        /*0db0*/ 	.word	0x000041e0
        /*0db4*/ 	.word	0x000000ff
        /*0db8*/ 	.word	0x00000000
        /*0dbc*/ 	.short	0x010a
        /*0dbe*/ 	.byte	0x05
	.zero		1


	//   ....[205]....
        /*0dc0*/ 	.word	0x00004270
        /*0dc4*/ 	.word	0x000000ff
        /*0dc8*/ 	.word	0x00000000
        /*0dcc*/ 	.short	0x010a
        /*0dce*/ 	.byte	0x05
	.zero		1


	//   ....[206]....
        /*0dd0*/ 	.word	0x00004300
        /*0dd4*/ 	.word	0x000000ff
        /*0dd8*/ 	.word	0x00000000
        /*0ddc*/ 	.short	0x010a
        /*0dde*/ 	.byte	0x05
	.zero		1


	//   ....[207]....
        /*0de0*/ 	.word	0x00004390
        /*0de4*/ 	.word	0x000000ff
        /*0de8*/ 	.word	0x00000000
        /*0dec*/ 	.short	0x010a
        /*0dee*/ 	.byte	0x05
	.zero		1


	//   ....[208]....
        /*0df0*/ 	.word	0x00004420
        /*0df4*/ 	.word	0x000000ff
        /*0df8*/ 	.word	0x00000000
        /*0dfc*/ 	.short	0x010a
        /*0dfe*/ 	.byte	0x05
	.zero		1


	//   ....[209]....
        /*0e00*/ 	.word	0x000044b0
        /*0e04*/ 	.word	0x000000ff
        /*0e08*/ 	.word	0x00000000
        /*0e0c*/ 	.short	0x010a
        /*0e0e*/ 	.byte	0x05
	.zero		1


	//   ....[210]....
        /*0e10*/ 	.word	0x00004540
        /*0e14*/ 	.word	0x000000ff
        /*0e18*/ 	.word	0x00000000
        /*0e1c*/ 	.short	0x010a
        /*0e1e*/ 	.byte	0x05
	.zero		1


	//   ....[211]....
        /*0e20*/ 	.word	0x000045d0
        /*0e24*/ 	.word	0x000000ff
        /*0e28*/ 	.word	0x00000000
        /*0e2c*/ 	.short	0x010a
        /*0e2e*/ 	.byte	0x05
	.zero		1


	//   ....[212]....
        /*0e30*/ 	.word	0x00004660
        /*0e34*/ 	.word	0x000000ff
        /*0e38*/ 	.word	0x00000000
        /*0e3c*/ 	.short	0x010a
        /*0e3e*/ 	.byte	0x05
	.zero		1


	//   ....[213]....
        /*0e40*/ 	.word	0x000046f0
        /*0e44*/ 	.word	0x000000ff
        /*0e48*/ 	.word	0x00000000
        /*0e4c*/ 	.short	0x010a
        /*0e4e*/ 	.byte	0x05
	.zero		1


	//   ....[214]....
        /*0e50*/ 	.word	0x00004780
        /*0e54*/ 	.word	0x000000ff
        /*0e58*/ 	.word	0x00000000
        /*0e5c*/ 	.short	0x010a
        /*0e5e*/ 	.byte	0x05
	.zero		1


	//   ....[215]....
        /*0e60*/ 	.word	0x00004810
        /*0e64*/ 	.word	0x000000ff
        /*0e68*/ 	.word	0x00000000
        /*0e6c*/ 	.short	0x010a
        /*0e6e*/ 	.byte	0x05
	.zero		1


	//   ....[216]....
        /*0e70*/ 	.word	0x000048a0
        /*0e74*/ 	.word	0x000000ff
        /*0e78*/ 	.word	0x00000000
        /*0e7c*/ 	.short	0x010a
        /*0e7e*/ 	.byte	0x05
	.zero		1


	//   ....[217]....
        /*0e80*/ 	.word	0x00004930
        /*0e84*/ 	.word	0x000000ff
        /*0e88*/ 	.word	0x00000000
        /*0e8c*/ 	.short	0x010a
        /*0e8e*/ 	.byte	0x05
	.zero		1


	//   ....[218]....
        /*0e90*/ 	.word	0x000049c0
        /*0e94*/ 	.word	0x000000ff
        /*0e98*/ 	.word	0x00000000
        /*0e9c*/ 	.short	0x010a
        /*0e9e*/ 	.byte	0x05
	.zero		1


	//   ....[219]....
        /*0ea0*/ 	.word	0x00004a50
        /*0ea4*/ 	.word	0x000000ff
        /*0ea8*/ 	.word	0x00000000
        /*0eac*/ 	.short	0x010a
        /*0eae*/ 	.byte	0x05
	.zero		1


	//   ....[220]....
        /*0eb0*/ 	.word	0x00004ae0
        /*0eb4*/ 	.word	0x000000ff
        /*0eb8*/ 	.word	0x00000000
        /*0ebc*/ 	.short	0x010a
        /*0ebe*/ 	.byte	0x05
	.zero		1


	//   ....[221]....
        /*0ec0*/ 	.word	0x00004b70
        /*0ec4*/ 	.word	0x000000ff
        /*0ec8*/ 	.word	0x00000000
        /*0ecc*/ 	.short	0x010a
        /*0ece*/ 	.byte	0x05
	.zero		1


	//   ....[222]....
        /*0ed0*/ 	.word	0x00004c00
        /*0ed4*/ 	.word	0x000000ff
        /*0ed8*/ 	.word	0x00000000
        /*0edc*/ 	.short	0x010a
        /*0ede*/ 	.byte	0x05
	.zero		1


	//   ....[223]....
        /*0ee0*/ 	.word	0x00004c90
        /*0ee4*/ 	.word	0x000000ff
        /*0ee8*/ 	.word	0x00000000
        /*0eec*/ 	.short	0x010a
        /*0eee*/ 	.byte	0x05
	.zero		1


	//   ....[224]....
        /*0ef0*/ 	.word	0x00004d20
        /*0ef4*/ 	.word	0x000000ff
        /*0ef8*/ 	.word	0x00000000
        /*0efc*/ 	.short	0x010a
        /*0efe*/ 	.byte	0x05
	.zero		1


	//   ....[225]....
        /*0f00*/ 	.word	0x00004db0
        /*0f04*/ 	.word	0x000000ff
        /*0f08*/ 	.word	0x00000000
        /*0f0c*/ 	.short	0x010a
        /*0f0e*/ 	.byte	0x05
	.zero		1


	//   ....[226]....
        /*0f10*/ 	.word	0x00004e40
        /*0f14*/ 	.word	0x000000ff
        /*0f18*/ 	.word	0x00000000
        /*0f1c*/ 	.short	0x010a
        /*0f1e*/ 	.byte	0x05
	.zero		1


	//   ....[227]....
        /*0f20*/ 	.word	0x00004ed0
        /*0f24*/ 	.word	0x000000ff
        /*0f28*/ 	.word	0x00000000
        /*0f2c*/ 	.short	0x010a
        /*0f2e*/ 	.byte	0x05
	.zero		1


	//   ....[228]....
        /*0f30*/ 	.word	0x00004f60
        /*0f34*/ 	.word	0x000000ff
        /*0f38*/ 	.word	0x00000000
        /*0f3c*/ 	.short	0x010a
        /*0f3e*/ 	.byte	0x05
	.zero		1


	//   ....[229]....
        /*0f40*/ 	.word	0x00004ff0
        /*0f44*/ 	.word	0x000000ff
        /*0f48*/ 	.word	0x00000000
        /*0f4c*/ 	.short	0x010a
        /*0f4e*/ 	.byte	0x05
	.zero		1


	//   ....[230]....
        /*0f50*/ 	.word	0x00005080
        /*0f54*/ 	.word	0x000000ff
        /*0f58*/ 	.word	0x00000000
        /*0f5c*/ 	.short	0x010a
        /*0f5e*/ 	.byte	0x05
	.zero		1


	//   ....[231]....
        /*0f60*/ 	.word	0x00005110
        /*0f64*/ 	.word	0x000000ff
        /*0f68*/ 	.word	0x00000000
        /*0f6c*/ 	.short	0x010a
        /*0f6e*/ 	.byte	0x05
	.zero		1


	//   ....[232]....
        /*0f70*/ 	.word	0x000051a0
        /*0f74*/ 	.word	0x000000ff
        /*0f78*/ 	.word	0x00000000
        /*0f7c*/ 	.short	0x010a
        /*0f7e*/ 	.byte	0x05
	.zero		1


	//   ....[233]....
        /*0f80*/ 	.word	0x00005230
        /*0f84*/ 	.word	0x000000ff
        /*0f88*/ 	.word	0x00000000
        /*0f8c*/ 	.short	0x010a
        /*0f8e*/ 	.byte	0x05
	.zero		1


	//   ....[234]....
        /*0f90*/ 	.word	0x000052c0
        /*0f94*/ 	.word	0x000000ff
        /*0f98*/ 	.word	0x00000000
        /*0f9c*/ 	.short	0x010a
        /*0f9e*/ 	.byte	0x05
	.zero		1


	//   ....[235]....
        /*0fa0*/ 	.word	0x00005350
        /*0fa4*/ 	.word	0x000000ff
        /*0fa8*/ 	.word	0x00000000
        /*0fac*/ 	.short	0x010a
        /*0fae*/ 	.byte	0x05
	.zero		1


	//   ....[236]....
        /*0fb0*/ 	.word	0x000053e0
        /*0fb4*/ 	.word	0x000000ff
        /*0fb8*/ 	.word	0x00000000
        /*0fbc*/ 	.short	0x010a
        /*0fbe*/ 	.byte	0x05
	.zero		1


	//   ....[237]....
        /*0fc0*/ 	.word	0x00005470
        /*0fc4*/ 	.word	0x000000ff
        /*0fc8*/ 	.word	0x00000000
        /*0fcc*/ 	.short	0x010a
        /*0fce*/ 	.byte	0x05
	.zero		1


	//   ....[238]....
        /*0fd0*/ 	.word	0x00005500
        /*0fd4*/ 	.word	0x000000ff
        /*0fd8*/ 	.word	0x00000000
        /*0fdc*/ 	.short	0x010a
        /*0fde*/ 	.byte	0x05
	.zero		1


	//   ....[239]....
        /*0fe0*/ 	.word	0x00005590
        /*0fe4*/ 	.word	0x000000ff
        /*0fe8*/ 	.word	0x00000000
        /*0fec*/ 	.short	0x010a
        /*0fee*/ 	.byte	0x05
	.zero		1


	//   ....[240]....
        /*0ff0*/ 	.word	0x00005620
        /*0ff4*/ 	.word	0x000000ff
        /*0ff8*/ 	.word	0x00000000
        /*0ffc*/ 	.short	0x010a
        /*0ffe*/ 	.byte	0x05
	.zero		1


	//   ....[241]....
        /*1000*/ 	.word	0x000056b0
        /*1004*/ 	.word	0x000000ff
        /*1008*/ 	.word	0x00000000
        /*100c*/ 	.short	0x010a
        /*100e*/ 	.byte	0x05
	.zero		1


	//   ....[242]....
        /*1010*/ 	.word	0x00005740
        /*1014*/ 	.word	0x000000ff
        /*1018*/ 	.word	0x00000000
        /*101c*/ 	.short	0x010a
        /*101e*/ 	.byte	0x05
	.zero		1


	//   ....[243]....
        /*1020*/ 	.word	0x000057d0
        /*1024*/ 	.word	0x000000ff
        /*1028*/ 	.word	0x00000000
        /*102c*/ 	.short	0x010a
        /*102e*/ 	.byte	0x05
	.zero		1


	//   ....[244]....
        /*1030*/ 	.word	0x00005860
        /*1034*/ 	.word	0x000000ff
        /*1038*/ 	.word	0x00000000
        /*103c*/ 	.short	0x010a
        /*103e*/ 	.byte	0x05
	.zero		1


	//   ....[245]....
        /*1040*/ 	.word	0x000058f0
        /*1044*/ 	.word	0x000000ff
        /*1048*/ 	.word	0x00000000
        /*104c*/ 	.short	0x010a
        /*104e*/ 	.byte	0x05
	.zero		1


	//   ....[246]....
        /*1050*/ 	.word	0x00005980
        /*1054*/ 	.word	0x000000ff
        /*1058*/ 	.word	0x00000000
        /*105c*/ 	.short	0x010a
        /*105e*/ 	.byte	0x05
	.zero		1


	//   ....[247]....
        /*1060*/ 	.word	0x00005a20
        /*1064*/ 	.word	0x00000000
        /*1068*/ 	.word	0x00000000
        /*106c*/ 	.short	0x010a
        /*106e*/ 	.byte	0xff
	.zero		1


	//   ....[248]....
        /*1070*/ 	.word	0x00005b60
        /*1074*/ 	.word	0x00000002
        /*1078*/ 	.word	0x00000500
        /*107c*/ 	.short	0x010a
        /*107e*/ 	.byte	0xff
	.zero		1


	//   ....[249]....
        /*1080*/ 	.word	0x00005bd0
        /*1084*/ 	.word	0x00000002
        /*1088*/ 	.word	0x00000000
        /*108c*/ 	.short	0x0101
        /*108e*/ 	.byte	0xff
	.zero		1


	//   ....[250]....
        /*1090*/ 	.word	0x00005bf0
        /*1094*/ 	.word	0x000000ff
        /*1098*/ 	.word	0x000004b0
        /*109c*/ 	.short	0x010a
        /*109e*/ 	.byte	0x04
	.zero		1


	//   ....[251]....
        /*10a0*/ 	.word	0x00005d10
        /*10a4*/ 	.word	0x00000002
        /*10a8*/ 	.word	0x000004a0
        /*10ac*/ 	.short	0x010a
        /*10ae*/ 	.byte	0xff
	.zero		1


	//   ....[252]....
        /*10b0*/ 	.word	0x00005e10
        /*10b4*/ 	.word	0x00000002
        /*10b8*/ 	.word	0x00000000
        /*10bc*/ 	.short	0x0101
        /*10be*/ 	.byte	0xff
	.zero		1


	//   ....[253]....
        /*10c0*/ 	.word	0x00005ea0
        /*10c4*/ 	.word	0x000000ff
        /*10c8*/ 	.word	0x000004b0
        /*10cc*/ 	.short	0x0106
        /*10ce*/ 	.byte	0x04
	.zero		1


	//   ....[254]....
        /*10d0*/ 	.word	0x00005ec0
        /*10d4*/ 	.word	0x000000ff
        /*10d8*/ 	.word	0x000004b0
        /*10dc*/ 	.short	0x010a
        /*10de*/ 	.byte	0x04
	.zero		1


	//   ....[255]....
        /*10e0*/ 	.word	0x00005f50
        /*10e4*/ 	.word	0x000000ff
        /*10e8*/ 	.word	0x000004b0
        /*10ec*/ 	.short	0x0106
        /*10ee*/ 	.byte	0x07
	.zero		1


	//   ....[0]....
        /*10f0*/ 	.word	0x00005f90
        /*10f4*/ 	.word	0x00000000
        /*10f8*/ 	.word	0x000004b0
        /*10fc*/ 	.short	0x010a
        /*10fe*/ 	.byte	0xff
	.zero		1


	//   ....[1]....
        /*1100*/ 	.word	0x000061e0
        /*1104*/ 	.word	0x000000ff
        /*1108*/ 	.word	0x00000008
        /*110c*/ 	.short	0x010a
        /*110e*/ 	.byte	0x05
	.zero		1


	//   ....[2]....
        /*1110*/ 	.word	0x00006200
        /*1114*/ 	.word	0x000000ff
        /*1118*/ 	.word	0x00000008
        /*111c*/ 	.short	0x010a
        /*111e*/ 	.byte	0x05
	.zero		1


	//   ....[3]....
        /*1120*/ 	.word	0x00006390
        /*1124*/ 	.word	0x000000ff
        /*1128*/ 	.word	0x00000008
        /*112c*/ 	.short	0x010a
        /*112e*/ 	.byte	0x05
	.zero		1


	//   ....[4]....
        /*1130*/ 	.word	0x000063b0
        /*1134*/ 	.word	0x000000ff
        /*1138*/ 	.word	0x00000008
        /*113c*/ 	.short	0x010a
        /*113e*/ 	.byte	0x05
	.zero		1


	//   ....[5]....
        /*1140*/ 	.word	0x00006470
        /*1144*/ 	.word	0x000000ff
        /*1148*/ 	.word	0x00000000
        /*114c*/ 	.short	0x0101
        /*114e*/ 	.byte	0x04
	.zero		1


	//   ....[6]....
        /*1150*/ 	.word	0x00006750
        /*1154*/ 	.word	0x00000000
        /*1158*/ 	.word	0x000004a0
        /*115c*/ 	.short	0x010a
        /*115e*/ 	.byte	0xff
	.zero		1


	//   ....[7]....
        /*1160*/ 	.word	0x00006810
        /*1164*/ 	.word	0x00000000
        /*1168*/ 	.word	0x00000000
        /*116c*/ 	.short	0x0101
        /*116e*/ 	.byte	0xff
	.zero		1


	//   ....[8]....
        /*1170*/ 	.word	0x000068c0
        /*1174*/ 	.word	0x000000ff
        /*1178*/ 	.word	0x00000000
        /*117c*/ 	.short	0x010a
        /*117e*/ 	.byte	0x04
	.zero		1


	//   ....[9]....
        /*1180*/ 	.word	0x000068d0
        /*1184*/ 	.word	0x000000ff
        /*1188*/ 	.word	0x000004e0
        /*118c*/ 	.short	0x010a
        /*118e*/ 	.byte	0x13
	.zero		1


	//   ....[10]....
        /*1190*/ 	.word	0x00006990
        /*1194*/ 	.word	0x000000ff
        /*1198*/ 	.word	0x00000000
        /*119c*/ 	.short	0x010a
        /*119e*/ 	.byte	0x06
	.zero		1


	//   ....[11]....
        /*11a0*/ 	.word	0x00006ab0
        /*11a4*/ 	.word	0x000000ff
        /*11a8*/ 	.word	0x00000000
        /*11ac*/ 	.short	0x010a
        /*11ae*/ 	.byte	0x04
	.zero		1


	//   ....[12]....
        /*11b0*/ 	.word	0x00006cd0
        /*11b4*/ 	.word	0x000000ff
        /*11b8*/ 	.word	0x00000000
        /*11bc*/ 	.short	0x010a
        /*11be*/ 	.byte	0x04
	.zero		1


	//   ....[13]....
        /*11c0*/ 	.word	0x00006d60
        /*11c4*/ 	.word	0x000000ff
        /*11c8*/ 	.word	0x00000000
        /*11cc*/ 	.short	0x010a
        /*11ce*/ 	.byte	0x05
	.zero		1


	//   ....[14]....
        /*11d0*/ 	.word	0x00006df0
        /*11d4*/ 	.word	0x000000ff
        /*11d8*/ 	.word	0x00000000
        /*11dc*/ 	.short	0x010a
        /*11de*/ 	.byte	0x05
	.zero		1


	//   ....[15]....
        /*11e0*/ 	.word	0x00006e90
        /*11e4*/ 	.word	0x00000000
        /*11e8*/ 	.word	0x00000000
        /*11ec*/ 	.short	0x010a
        /*11ee*/ 	.byte	0xff
	.zero		1


	//   ....[16]....
        /*11f0*/ 	.word	0x00006ed0
        /*11f4*/ 	.word	0x00000000
        /*11f8*/ 	.word	0x00000000
        /*11fc*/ 	.short	0x010a
        /*11fe*/ 	.byte	0xff
	.zero		1


	//   ....[17]....
        /*1200*/ 	.word	0x00006f40
        /*1204*/ 	.word	0x000000ff
        /*1208*/ 	.word	0x00000000
        /*120c*/ 	.short	0x0101
        /*120e*/ 	.byte	0x04
	.zero		1


	//   ....[18]....
        /*1210*/ 	.word	0x00006f80
        /*1214*/ 	.word	0x000000ff
        /*1218*/ 	.word	0x00000520
        /*121c*/ 	.short	0x010a
        /*121e*/ 	.byte	0x0d
	.zero		1


	//   ....[19]....
        /*1220*/ 	.word	0x00006fd0
        /*1224*/ 	.word	0x000000ff
        /*1228*/ 	.word	0x00000000
        /*122c*/ 	.short	0x0101
        /*122e*/ 	.byte	0x04
	.zero		1


	//   ....[20]....
        /*1230*/ 	.word	0x00007490
        /*1234*/ 	.word	0x00000003
        /*1238*/ 	.word	0x000004a0
        /*123c*/ 	.short	0x010a
        /*123e*/ 	.byte	0xff
	.zero		1


	//   ....[21]....
        /*1240*/ 	.word	0x00007600
        /*1244*/ 	.word	0x00000000
        /*1248*/ 	.word	0x00000000
        /*124c*/ 	.short	0x0101
        /*124e*/ 	.byte	0xff
	.zero		1


	//   ....[22]....
        /*1250*/ 	.word	0x00007ac0
        /*1254*/ 	.word	0x000000ff
        /*1258*/ 	.word	0x00000498
        /*125c*/ 	.short	0x010a
        /*125e*/ 	.byte	0x11
	.zero		1


	//   ....[23]....
        /*1260*/ 	.word	0x00007c50
        /*1264*/ 	.word	0x000000ff
        /*1268*/ 	.word	0x00000488
        /*126c*/ 	.short	0x010a
        /*126e*/ 	.byte	0x11
	.zero		1


	//   ....[24]....
        /*1270*/ 	.word	0x00007e60
        /*1274*/ 	.word	0x000000ff
        /*1278*/ 	.word	0x00000480
        /*127c*/ 	.short	0x010b
        /*127e*/ 	.byte	0x11
	.zero		1


	//   ....[25]....
        /*1280*/ 	.word	0x00007e70
        /*1284*/ 	.word	0x000000ff
        /*1288*/ 	.word	0x00000000
        /*128c*/ 	.short	0x0101
        /*128e*/ 	.byte	0x22
	.zero		1


	//   ....[26]....
        /*1290*/ 	.word	0x00007eb0
        /*1294*/ 	.word	0x00000000
        /*1298*/ 	.word	0x00000488
        /*129c*/ 	.short	0x010a
        /*129e*/ 	.byte	0xff
	.zero		1


	//   ....[27]....
        /*12a0*/ 	.word	0x00008220
        /*12a4*/ 	.word	0x00000003
        /*12a8*/ 	.word	0x000004a0
        /*12ac*/ 	.short	0x010a
        /*12ae*/ 	.byte	0xff
	.zero		1


	//   ....[28]....
        /*12b0*/ 	.word	0x000083a0
        /*12b4*/ 	.word	0x00000000
        /*12b8*/ 	.word	0x00000000
        /*12bc*/ 	.short	0x0101
        /*12be*/ 	.byte	0xff
	.zero		1


	//   ....[29]....
        /*12c0*/ 	.word	0x00008e00
        /*12c4*/ 	.word	0x000000ff
        /*12c8*/ 	.word	0x00000480
        /*12cc*/ 	.short	0x010a
        /*12ce*/ 	.byte	0x2c
	.zero		1


	//   ....[30]....
        /*12d0*/ 	.word	0x00008e10
        /*12d4*/ 	.word	0x00000052
        /*12d8*/ 	.word	0x000004c0
        /*12dc*/ 	.short	0x010a
        /*12de*/ 	.byte	0xff
	.zero		1


	//   ....[31]....
        /*12e0*/ 	.word	0x00008f60
        /*12e4*/ 	.word	0x000000ff
        /*12e8*/ 	.word	0x00000480
        /*12ec*/ 	.short	0x010a
        /*12ee*/ 	.byte	0x2c
	.zero		1


	//   ....[32]....
        /*12f0*/ 	.word	0x00009050
        /*12f4*/ 	.word	0x000000ff
        /*12f8*/ 	.word	0x00000000
        /*12fc*/ 	.short	0x0101
        /*12fe*/ 	.byte	0x04
	.zero		1


	//   ....[33]....
        /*1300*/ 	.word	0x000090b0
        /*1304*/ 	.word	0x00000052
        /*1308*/ 	.word	0x000004c0
        /*130c*/ 	.short	0x010a
        /*130e*/ 	.byte	0xff
	.zero		1


	//   ....[34]....
        /*1310*/ 	.word	0x00009490
        /*1314*/ 	.word	0x00000052
        /*1318*/ 	.word	0x00000000
        /*131c*/ 	.short	0x0101
        /*131e*/ 	.byte	0xff
	.zero		1


	//   ....[35]....
        /*1320*/ 	.word	0x00009ce0
        /*1324*/ 	.word	0x00000000
        /*1328*/ 	.word	0x00000510
        /*132c*/ 	.short	0x010a
        /*132e*/ 	.byte	0xff
	.zero		1


	//   ....[36]....
        /*1330*/ 	.word	0x00009d40
        /*1334*/ 	.word	0x00000000
        /*1338*/ 	.word	0x00000240
        /*133c*/ 	.short	0x010a
        /*133e*/ 	.byte	0xff
	.zero		1


	//   ....[37]....
        /*1340*/ 	.word	0x00009da0
        /*1344*/ 	.word	0x00000000
        /*1348*/ 	.word	0x00000240
        /*134c*/ 	.short	0x010a
        /*134e*/ 	.byte	0xff
	.zero		1


	//   ....[38]....
        /*1350*/ 	.word	0x00009df0
        /*1354*/ 	.word	0x00000003
        /*1358*/ 	.word	0x000004a0
        /*135c*/ 	.short	0x010a
        /*135e*/ 	.byte	0xff
	.zero		1


	//   ....[39]....
        /*1360*/ 	.word	0x00009e50
        /*1364*/ 	.word	0x00000000
        /*1368*/ 	.word	0x00000000
        /*136c*/ 	.short	0x010a
        /*136e*/ 	.byte	0xff
	.zero		1


	//   ....[40]....
        /*1370*/ 	.word	0x00009eb0
        /*1374*/ 	.word	0x00000000
        /*1378*/ 	.word	0x00000000
        /*137c*/ 	.short	0x010a
        /*137e*/ 	.byte	0xff
	.zero		1


	//   ....[41]....
        /*1380*/ 	.word	0x00009f10
        /*1384*/ 	.word	0x00000000
        /*1388*/ 	.word	0x00000000
        /*138c*/ 	.short	0x010a
        /*138e*/ 	.byte	0xff
	.zero		1


	//   ....[42]....
        /*1390*/ 	.word	0x00009f70
        /*1394*/ 	.word	0x00000000
        /*1398*/ 	.word	0x00000000
        /*139c*/ 	.short	0x010a
        /*139e*/ 	.byte	0xff
	.zero		1


	//   ....[43]....
        /*13a0*/ 	.word	0x00009fd0
        /*13a4*/ 	.word	0x00000000
        /*13a8*/ 	.word	0x00000000
        /*13ac*/ 	.short	0x010a
        /*13ae*/ 	.byte	0xff
	.zero		1


	//   ....[44]....
        /*13b0*/ 	.word	0x0000a030
        /*13b4*/ 	.word	0x00000000
        /*13b8*/ 	.word	0x00000000
        /*13bc*/ 	.short	0x010a
        /*13be*/ 	.byte	0xff
	.zero		1


	//   ....[45]....
        /*13c0*/ 	.word	0x0000a090
        /*13c4*/ 	.word	0x00000000
        /*13c8*/ 	.word	0x00000000
        /*13cc*/ 	.short	0x010a
        /*13ce*/ 	.byte	0xff
	.zero		1


	//   ....[46]....
        /*13d0*/ 	.word	0x0000a0f0
        /*13d4*/ 	.word	0x00000000
        /*13d8*/ 	.word	0x00000000
        /*13dc*/ 	.short	0x010a
        /*13de*/ 	.byte	0xff
	.zero		1


	//   ....[47]....
        /*13e0*/ 	.word	0x0000a150
        /*13e4*/ 	.word	0x00000000
        /*13e8*/ 	.word	0x00000000
        /*13ec*/ 	.short	0x010a
        /*13ee*/ 	.byte	0xff
	.zero		1


	//   ....[48]....
        /*13f0*/ 	.word	0x0000a1b0
        /*13f4*/ 	.word	0x00000000
        /*13f8*/ 	.word	0x00000000
        /*13fc*/ 	.short	0x010a
        /*13fe*/ 	.byte	0xff
	.zero		1


	//   ....[49]....
        /*1400*/ 	.word	0x0000a210
        /*1404*/ 	.word	0x00000000
        /*1408*/ 	.word	0x00000000
        /*140c*/ 	.short	0x010a
        /*140e*/ 	.byte	0xff
	.zero		1


	//   ....[50]....
        /*1410*/ 	.word	0x0000a270
        /*1414*/ 	.word	0x00000000
        /*1418*/ 	.word	0x00000000
        /*141c*/ 	.short	0x010a
        /*141e*/ 	.byte	0xff
	.zero		1


	//   ....[51]....
        /*1420*/ 	.word	0x0000a2d0
        /*1424*/ 	.word	0x00000000
        /*1428*/ 	.word	0x00000000
        /*142c*/ 	.short	0x010a
        /*142e*/ 	.byte	0xff
	.zero		1


	//   ....[52]....
        /*1430*/ 	.word	0x0000a330
        /*1434*/ 	.word	0x00000000
        /*1438*/ 	.word	0x00000000
        /*143c*/ 	.short	0x010a
        /*143e*/ 	.byte	0xff
	.zero		1


	//   ....[53]....
        /*1440*/ 	.word	0x0000a390
        /*1444*/ 	.word	0x00000000
        /*1448*/ 	.word	0x00000000
        /*144c*/ 	.short	0x010a
        /*144e*/ 	.byte	0xff
	.zero		1


	//   ....[54]....
        /*1450*/ 	.word	0x0000a3f0
        /*1454*/ 	.word	0x00000000
        /*1458*/ 	.word	0x00000000
        /*145c*/ 	.short	0x010a
        /*145e*/ 	.byte	0xff
	.zero		1


	//   ....[55]....
        /*1460*/ 	.word	0x0000a450
        /*1464*/ 	.word	0x00000000
        /*1468*/ 	.word	0x00000000
        /*146c*/ 	.short	0x010a
        /*146e*/ 	.byte	0xff
	.zero		1


	//   ....[56]....
        /*1470*/ 	.word	0x0000a4b0
        /*1474*/ 	.word	0x00000000
        /*1478*/ 	.word	0x00000000
        /*147c*/ 	.short	0x010a
        /*147e*/ 	.byte	0xff
	.zero		1


	//   ....[57]....
        /*1480*/ 	.word	0x0000a510
        /*1484*/ 	.word	0x00000000
        /*1488*/ 	.word	0x00000000
        /*148c*/ 	.short	0x010a
        /*148e*/ 	.byte	0xff
	.zero		1


	//   ....[58]....
        /*1490*/ 	.word	0x0000a570
        /*1494*/ 	.word	0x00000000
        /*1498*/ 	.word	0x00000000
        /*149c*/ 	.short	0x010a
        /*149e*/ 	.byte	0xff
	.zero		1


	//   ....[59]....
        /*14a0*/ 	.word	0x0000a5d0
        /*14a4*/ 	.word	0x00000000
        /*14a8*/ 	.word	0x00000000
        /*14ac*/ 	.short	0x010a
        /*14ae*/ 	.byte	0xff
	.zero		1


	//   ....[60]....
        /*14b0*/ 	.word	0x0000a630
        /*14b4*/ 	.word	0x00000000
        /*14b8*/ 	.word	0x00000000
        /*14bc*/ 	.short	0x010a
        /*14be*/ 	.byte	0xff
	.zero		1


	//   ....[61]....
        /*14c0*/ 	.word	0x0000a690
        /*14c4*/ 	.word	0x00000000
        /*14c8*/ 	.word	0x00000000
        /*14cc*/ 	.short	0x010a
        /*14ce*/ 	.byte	0xff
	.zero		1


	//   ....[62]....
        /*14d0*/ 	.word	0x0000a6f0
        /*14d4*/ 	.word	0x00000000
        /*14d8*/ 	.word	0x00000000
        /*14dc*/ 	.short	0x010a
        /*14de*/ 	.byte	0xff
	.zero		1


	//   ....[63]....
        /*14e0*/ 	.word	0x0000a750
        /*14e4*/ 	.word	0x00000000
        /*14e8*/ 	.word	0x00000000
        /*14ec*/ 	.short	0x010a
        /*14ee*/ 	.byte	0xff
	.zero		1


	//   ....[64]....
        /*14f0*/ 	.word	0x0000a7b0
        /*14f4*/ 	.word	0x00000000
        /*14f8*/ 	.word	0x00000000
        /*14fc*/ 	.short	0x010a
        /*14fe*/ 	.byte	0xff
	.zero		1


	//   ....[65]....
        /*1500*/ 	.word	0x0000a810
        /*1504*/ 	.word	0x00000000
        /*1508*/ 	.word	0x00000000
        /*150c*/ 	.short	0x010a
        /*150e*/ 	.byte	0xff
	.zero		1


	//   ....[66]....
        /*1510*/ 	.word	0x0000a870
        /*1514*/ 	.word	0x00000000
        /*1518*/ 	.word	0x00000000
        /*151c*/ 	.short	0x010a
        /*151e*/ 	.byte	0xff
	.zero		1


	//   ....[67]....
        /*1520*/ 	.word	0x0000a8d0
        /*1524*/ 	.word	0x00000000
        /*1528*/ 	.word	0x00000000
        /*152c*/ 	.short	0x010a
        /*152e*/ 	.byte	0xff
	.zero		1


	//   ....[68]....
        /*1530*/ 	.word	0x0000a930
        /*1534*/ 	.word	0x00000000
        /*1538*/ 	.word	0x00000000
        /*153c*/ 	.short	0x010a
        /*153e*/ 	.byte	0xff
	.zero		1


	//   ....[69]....
        /*1540*/ 	.word	0x0000a990
        /*1544*/ 	.word	0x00000000
        /*1548*/ 	.word	0x00000000
        /*154c*/ 	.short	0x010a
        /*154e*/ 	.byte	0xff
	.zero		1


	//   ....[70]....
        /*1550*/ 	.word	0x0000a9f0
        /*1554*/ 	.word	0x00000000
        /*1558*/ 	.word	0x00000000
        /*155c*/ 	.short	0x010a
        /*155e*/ 	.byte	0xff
	.zero		1


	//   ....[71]....
        /*1560*/ 	.word	0x0000aa50
        /*1564*/ 	.word	0x00000000
        /*1568*/ 	.word	0x00000000
        /*156c*/ 	.short	0x010a
        /*156e*/ 	.byte	0xff
	.zero		1


	//   ....[72]....
        /*1570*/ 	.word	0x0000aab0
        /*1574*/ 	.word	0x00000000
        /*1578*/ 	.word	0x00000000
        /*157c*/ 	.short	0x010a
        /*157e*/ 	.byte	0xff
	.zero		1


	//   ....[73]....
        /*1580*/ 	.word	0x0000ab10
        /*1584*/ 	.word	0x00000000
        /*1588*/ 	.word	0x00000000
        /*158c*/ 	.short	0x010a
        /*158e*/ 	.byte	0xff
	.zero		1


	//   ....[74]....
        /*1590*/ 	.word	0x0000ab70
        /*1594*/ 	.word	0x00000000
        /*1598*/ 	.word	0x00000000
        /*159c*/ 	.short	0x010a
        /*159e*/ 	.byte	0xff
	.zero		1


	//   ....[75]....
        /*15a0*/ 	.word	0x0000abd0
        /*15a4*/ 	.word	0x00000000
        /*15a8*/ 	.word	0x00000000
        /*15ac*/ 	.short	0x010a
        /*15ae*/ 	.byte	0xff
	.zero		1


	//   ....[76]....
        /*15b0*/ 	.word	0x0000ac30
        /*15b4*/ 	.word	0x00000000
        /*15b8*/ 	.word	0x00000000
        /*15bc*/ 	.short	0x010a
        /*15be*/ 	.byte	0xff
	.zero		1


	//   ....[77]....
        /*15c0*/ 	.word	0x0000ac90
        /*15c4*/ 	.word	0x00000000
        /*15c8*/ 	.word	0x00000000
        /*15cc*/ 	.short	0x010a
        /*15ce*/ 	.byte	0xff
	.zero		1


	//   ....[78]....
        /*15d0*/ 	.word	0x0000acf0
        /*15d4*/ 	.word	0x00000000
        /*15d8*/ 	.word	0x00000000
        /*15dc*/ 	.short	0x010a
        /*15de*/ 	.byte	0xff
	.zero		1


	//   ....[79]....
        /*15e0*/ 	.word	0x0000ad50
        /*15e4*/ 	.word	0x00000000
        /*15e8*/ 	.word	0x00000000
        /*15ec*/ 	.short	0x010a
        /*15ee*/ 	.byte	0xff
	.zero		1


	//   ....[80]....
        /*15f0*/ 	.word	0x0000adb0
        /*15f4*/ 	.word	0x00000000
        /*15f8*/ 	.word	0x00000000
        /*15fc*/ 	.short	0x010a
        /*15fe*/ 	.byte	0xff
	.zero		1


	//   ....[81]....
        /*1600*/ 	.word	0x0000ae10
        /*1604*/ 	.word	0x00000000
        /*1608*/ 	.word	0x00000000
        /*160c*/ 	.short	0x010a
        /*160e*/ 	.byte	0xff
	.zero		1


	//   ....[82]....
        /*1610*/ 	.word	0x0000ae70
        /*1614*/ 	.word	0x00000000
        /*1618*/ 	.word	0x00000000
        /*161c*/ 	.short	0x010a
        /*161e*/ 	.byte	0xff
	.zero		1


	//   ....[83]....
        /*1620*/ 	.word	0x0000aed0
        /*1624*/ 	.word	0x00000000
        /*1628*/ 	.word	0x00000000
        /*162c*/ 	.short	0x010a
        /*162e*/ 	.byte	0xff
	.zero		1


	//   ....[84]....
        /*1630*/ 	.word	0x0000af30
        /*1634*/ 	.word	0x00000000
        /*1638*/ 	.word	0x00000000
        /*163c*/ 	.short	0x010a
        /*163e*/ 	.byte	0xff
	.zero		1


	//   ....[85]....
        /*1640*/ 	.word	0x0000af90
        /*1644*/ 	.word	0x00000000
        /*1648*/ 	.word	0x00000000
        /*164c*/ 	.short	0x010a
        /*164e*/ 	.byte	0xff
	.zero		1


	//   ....[86]....
        /*1650*/ 	.word	0x0000aff0
        /*1654*/ 	.word	0x00000000
        /*1658*/ 	.word	0x00000000
        /*165c*/ 	.short	0x010a
        /*165e*/ 	.byte	0xff
	.zero		1


	//   ....[87]....
        /*1660*/ 	.word	0x0000b050
        /*1664*/ 	.word	0x00000000
        /*1668*/ 	.word	0x00000000
        /*166c*/ 	.short	0x010a
        /*166e*/ 	.byte	0xff
	.zero		1


	//   ....[88]....
        /*1670*/ 	.word	0x0000b0b0
        /*1674*/ 	.word	0x00000000
        /*1678*/ 	.word	0x00000000
        /*167c*/ 	.short	0x010a
        /*167e*/ 	.byte	0xff
	.zero		1


	//   ....[89]....
        /*1680*/ 	.word	0x0000b110
        /*1684*/ 	.word	0x00000000
        /*1688*/ 	.word	0x00000000
        /*168c*/ 	.short	0x010a
        /*168e*/ 	.byte	0xff
	.zero		1


	//   ....[90]....
        /*1690*/ 	.word	0x0000b170
        /*1694*/ 	.word	0x00000000
        /*1698*/ 	.word	0x00000000
        /*169c*/ 	.short	0x010a
        /*169e*/ 	.byte	0xff
	.zero		1


	//   ....[91]....
        /*16a0*/ 	.word	0x0000b1d0
        /*16a4*/ 	.word	0x00000000
        /*16a8*/ 	.word	0x00000000
        /*16ac*/ 	.short	0x010a
        /*16ae*/ 	.byte	0xff
	.zero		1


	//   ....[92]....
        /*16b0*/ 	.word	0x0000b230
        /*16b4*/ 	.word	0x00000000
        /*16b8*/ 	.word	0x00000000
        /*16bc*/ 	.short	0x010a
        /*16be*/ 	.byte	0xff
	.zero		1


	//   ....[93]....
        /*16c0*/ 	.word	0x0000b290
        /*16c4*/ 	.word	0x00000000
        /*16c8*/ 	.word	0x00000000
        /*16cc*/ 	.short	0x010a
        /*16ce*/ 	.byte	0xff
	.zero		1


	//   ....[94]....
        /*16d0*/ 	.word	0x0000b2f0
        /*16d4*/ 	.word	0x00000000
        /*16d8*/ 	.word	0x00000000
        /*16dc*/ 	.short	0x010a
        /*16de*/ 	.byte	0xff
	.zero		1


	//   ....[95]....
        /*16e0*/ 	.word	0x0000b350
        /*16e4*/ 	.word	0x00000000
        /*16e8*/ 	.word	0x00000000
        /*16ec*/ 	.short	0x010a
        /*16ee*/ 	.byte	0xff
	.zero		1


	//   ....[96]....
        /*16f0*/ 	.word	0x0000b3b0
        /*16f4*/ 	.word	0x00000000
        /*16f8*/ 	.word	0x00000000
        /*16fc*/ 	.short	0x010a
        /*16fe*/ 	.byte	0xff
	.zero		1


	//   ....[97]....
        /*1700*/ 	.word	0x0000b410
        /*1704*/ 	.word	0x00000000
        /*1708*/ 	.word	0x00000000
        /*170c*/ 	.short	0x010a
        /*170e*/ 	.byte	0xff
	.zero		1


	//   ....[98]....
        /*1710*/ 	.word	0x0000b470
        /*1714*/ 	.word	0x00000000
        /*1718*/ 	.word	0x00000000
        /*171c*/ 	.short	0x010a
        /*171e*/ 	.byte	0xff
	.zero		1


	//   ....[99]....
        /*1720*/ 	.word	0x0000b4d0
        /*1724*/ 	.word	0x00000000
        /*1728*/ 	.word	0x00000000
        /*172c*/ 	.short	0x010a
        /*172e*/ 	.byte	0xff
	.zero		1


	//   ....[100]....
        /*1730*/ 	.word	0x0000b530
        /*1734*/ 	.word	0x00000000
        /*1738*/ 	.word	0x00000000
        /*173c*/ 	.short	0x010a
        /*173e*/ 	.byte	0xff
	.zero		1


	//   ....[101]....
        /*1740*/ 	.word	0x0000b590
        /*1744*/ 	.word	0x00000000
        /*1748*/ 	.word	0x00000000
        /*174c*/ 	.short	0x010a
        /*174e*/ 	.byte	0xff
	.zero		1


	//   ....[102]....
        /*1750*/ 	.word	0x0000b5f0
        /*1754*/ 	.word	0x00000000
        /*1758*/ 	.word	0x00000000
        /*175c*/ 	.short	0x010a
        /*175e*/ 	.byte	0xff
	.zero		1


	//   ....[103]....
        /*1760*/ 	.word	0x0000b650
        /*1764*/ 	.word	0x00000000
        /*1768*/ 	.word	0x00000000
        /*176c*/ 	.short	0x010a
        /*176e*/ 	.byte	0xff
	.zero		1


	//   ....[104]....
        /*1770*/ 	.word	0x0000b6b0
        /*1774*/ 	.word	0x00000000
        /*1778*/ 	.word	0x00000000
        /*177c*/ 	.short	0x010a
        /*177e*/ 	.byte	0xff
	.zero		1


	//   ....[105]....
        /*1780*/ 	.word	0x0000b710
        /*1784*/ 	.word	0x00000000
        /*1788*/ 	.word	0x00000000
        /*178c*/ 	.short	0x010a
        /*178e*/ 	.byte	0xff
	.zero		1


	//   ....[106]....
        /*1790*/ 	.word	0x0000b770
        /*1794*/ 	.word	0x00000000
        /*1798*/ 	.word	0x00000000
        /*179c*/ 	.short	0x010a
        /*179e*/ 	.byte	0xff
	.zero		1


	//   ....[107]....
        /*17a0*/ 	.word	0x0000b7d0
        /*17a4*/ 	.word	0x00000000
        /*17a8*/ 	.word	0x00000000
        /*17ac*/ 	.short	0x010a
        /*17ae*/ 	.byte	0xff
	.zero		1


	//   ....[108]....
        /*17b0*/ 	.word	0x0000b830
        /*17b4*/ 	.word	0x00000000
        /*17b8*/ 	.word	0x00000000
        /*17bc*/ 	.short	0x010a
        /*17be*/ 	.byte	0xff
	.zero		1


	//   ....[109]....
        /*17c0*/ 	.word	0x0000b890
        /*17c4*/ 	.word	0x00000000
        /*17c8*/ 	.word	0x00000000
        /*17cc*/ 	.short	0x010a
        /*17ce*/ 	.byte	0xff
	.zero		1


	//   ....[110]....
        /*17d0*/ 	.word	0x0000b8e0
        /*17d4*/ 	.word	0x00000002
        /*17d8*/ 	.word	0x00000500
        /*17dc*/ 	.short	0x010a
        /*17de*/ 	.byte	0xff
	.zero		1


	//   ....[111]....
        /*17e0*/ 	.word	0x0000b940
        /*17e4*/ 	.word	0x00000002
        /*17e8*/ 	.word	0x000004b0
        /*17ec*/ 	.short	0x010a
        /*17ee*/ 	.byte	0xff
	.zero		1


	//   ....[112]....
        /*17f0*/ 	.word	0x0000b990
        /*17f4*/ 	.word	0x00000002
        /*17f8*/ 	.word	0x000004a0
        /*17fc*/ 	.short	0x010a
        /*17fe*/ 	.byte	0xff
	.zero		1


	//   ....[113]....
        /*1800*/ 	.word	0x0000b9f0
        /*1804*/ 	.word	0x00000000
        /*1808*/ 	.word	0x000004b0
        /*180c*/ 	.short	0x010a
        /*180e*/ 	.byte	0xff
	.zero		1


	//   ....[114]....
        /*1810*/ 	.word	0x0000ba50
        /*1814*/ 	.word	0x00000005
        /*1818*/ 	.word	0x00000008
        /*181c*/ 	.short	0x010a
        /*181e*/ 	.byte	0xff
	.zero		1


	//   ....[115]....
        /*1820*/ 	.word	0x0000bb40
        /*1824*/ 	.word	0x00000000
        /*1828*/ 	.word	0x00000008
        /*182c*/ 	.short	0x010a
        /*182e*/ 	.byte	0xff
	.zero		1


	//   ....[116]....
        /*1830*/ 	.word	0x0000bb90
        /*1834*/ 	.word	0x00000000
        /*1838*/ 	.word	0x000004a0
        /*183c*/ 	.short	0x010a
        /*183e*/ 	.byte	0xff
	.zero		1


	//   ....[117]....
        /*1840*/ 	.word	0x0000bbf0
        /*1844*/ 	.word	0x00000000
        /*1848*/ 	.word	0x000004e0
        /*184c*/ 	.short	0x010a
        /*184e*/ 	.byte	0xff
	.zero		1


	//   ....[118]....
        /*1850*/ 	.word	0x0000bc50
        /*1854*/ 	.word	0x00000000
        /*1858*/ 	.word	0x00000000
        /*185c*/ 	.short	0x010a
        /*185e*/ 	.byte	0xff
	.zero		1


	//   ....[119]....
        /*1860*/ 	.word	0x0000bcb0
        /*1864*/ 	.word	0x00000000
        /*1868*/ 	.word	0x00000000
        /*186c*/ 	.short	0x010a
        /*186e*/ 	.byte	0xff
	.zero		1


	//   ....[120]....
        /*1870*/ 	.word	0x0000bd10
        /*1874*/ 	.word	0x00000000
        /*1878*/ 	.word	0x00000000
        /*187c*/ 	.short	0x010a
        /*187e*/ 	.byte	0xff
	.zero		1


	//   ....[121]....
        /*1880*/ 	.word	0x0000bd70
        /*1884*/ 	.word	0x00000000
        /*1888*/ 	.word	0x00000000
        /*188c*/ 	.short	0x010a
        /*188e*/ 	.byte	0xff
	.zero		1


	//   ....[122]....
        /*1890*/ 	.word	0x0000bdd0
        /*1894*/ 	.word	0x00000000
        /*1898*/ 	.word	0x00000520
        /*189c*/ 	.short	0x010a
        /*189e*/ 	.byte	0xff
	.zero		1


	//   ....[123]....
        /*18a0*/ 	.word	0x0000be20
        /*18a4*/ 	.word	0x00000003
        /*18a8*/ 	.word	0x000004a0
        /*18ac*/ 	.short	0x010a
        /*18ae*/ 	.byte	0xff
	.zero		1


	//   ....[124]....
        /*18b0*/ 	.word	0x0000be80
        /*18b4*/ 	.word	0x00000000
        /*18b8*/ 	.word	0x00000498
        /*18bc*/ 	.short	0x010a
        /*18be*/ 	.byte	0xff
	.zero		1


	//   ....[125]....
        /*18c0*/ 	.word	0x0000bee0
        /*18c4*/ 	.word	0x00000000
        /*18c8*/ 	.word	0x00000488
        /*18cc*/ 	.short	0x010a
        /*18ce*/ 	.byte	0xff
	.zero		1


	//   ....[126]....
        /*18d0*/ 	.word	0x0000bf30
        /*18d4*/ 	.word	0x00000003
        /*18d8*/ 	.word	0x000004a0
        /*18dc*/ 	.short	0x010a
        /*18de*/ 	.byte	0xff
	.zero		1


	//   ....[127]....
        /*18e0*/ 	.word	0x0000bf90
        /*18e4*/ 	.word	0x00000000
        /*18e8*/ 	.word	0x00000480
        /*18ec*/ 	.short	0x010a
        /*18ee*/ 	.byte	0xff
	.zero		1


	//   ....[128]....
        /*18f0*/ 	.word	0x0000bfe0
        /*18f4*/ 	.word	0x00000052
        /*18f8*/ 	.word	0x000004c0
        /*18fc*/ 	.short	0x010a
        /*18fe*/ 	.byte	0xff
	.zero		1


	//----- nvinfo : EIATTR_NUM_MBARRIERS
	.align		4
.L_47:
        /*1900*/ 	.byte	0x03, 0x38
        /*1902*/ 	.short	0x00a5


	//----- nvinfo : EIATTR_EXIT_INSTR_OFFSETS
	.align		4
        /*1904*/ 	.byte	0x04, 0x1c
        /*1906*/ 	.short	(.L_49 - .L_48)


	//   ....[0]....
.L_48:
        /*1908*/ 	.word	0x00005a50


	//   ....[1]....
        /*190c*/ 	.word	0x00005f60


	//   ....[2]....
        /*1910*/ 	.word	0x00005fc0


	//   ....[3]....
        /*1914*/ 	.word	0x00007200


	//   ....[4]....
        /*1918*/ 	.word	0x00007ee0


	//   ....[5]....
        /*191c*/ 	.word	0x00007f20


	//   ....[6]....
        /*1920*/ 	.word	0x00009cd0


	//----- nvinfo : EIATTR_MAX_THREADS
	.align		4
.L_49:
        /*1924*/ 	.byte	0x04, 0x05
        /*1926*/ 	.short	(.L_51 - .L_50)
.L_50:
        /*1928*/ 	.word	0x00000100
        /*192c*/ 	.word	0x00000001
        /*1930*/ 	.word	0x00000001


	//----- nvinfo : EIATTR_CRS_STACK_SIZE
	.align		4
.L_51:
        /*1934*/ 	.byte	0x04, 0x1e
        /*1936*/ 	.short	(.L_53 - .L_52)
.L_52:
        /*1938*/ 	.word	0x00000000


	//----- nvinfo : EIATTR_CBANK_PARAM_SIZE
	.align		4
.L_53:
        /*193c*/ 	.byte	0x03, 0x19
        /*193e*/ 	.short	0x0800


	//----- nvinfo : EIATTR_PARAM_CBANK
	.align		4
        /*1940*/ 	.byte	0x04, 0x0a
        /*1942*/ 	.short	(.L_55 - .L_54)
	.align		4
.L_54:
        /*1944*/ 	.word	index@(.nv.constant0._ZN7cutlass13device_kernelINS_4gemm6kernel13GemmUniversalIN4cute5tupleIJiiiiEEENS1_10collective13CollectiveMmaINS1_35MainloopSm100TmaUmmaWarpSpecializedILi72ELi2ELi4ENS5_IJNS4_1CILi8EEENSA_ILi1EEESC_EEEEENS5_IJNSA_ILi128EEENSA_ILi64EEENSA_ILi32EEEEEENS_12float_e4m3_tENS5_IJlSC_lEEESJ_SK_NS4_8TiledMMAINS4_8MMA_AtomIJNS4_10MMA_TraitsINS4_25SM100_MMA_F8F6F4_2x1SM_SSEJSJ_SJ_fSF_SG_NS4_17integral_constantINS4_4UMMA5MajorELSR_0EEESS_NSP_INSQ_7ScaleInELST_0EEESU_EEEEEENS4_6LayoutINS5_IJSC_SC_SC_EEENS5_IJNSA_ILi0EEESZ_SZ_EEEEENS5_IJNS4_10UnderscoreES12_S12_EEEEENS4_18SM100_TMA_2SM_LOADENS4_14ComposedLayoutINS4_7SwizzleILi1ELi4ELi3EEENS4_18smem_ptr_flag_bitsILi8EEENSX_INS5_IJSB_SH_EEENS5_IJSH_SC_EEEEEEEvNS4_8identityENS4_28SM100_TMA_2SM_LOAD_MULTICASTES1E_vS1F_EENS_8epilogue10collective18CollectiveEpilogueINS1I_23Sm100TmaWarpSpecializedILi1ELi1ELi32ELb0ELb0EEEJNS5_IJSG_SG_SH_EEENS5_IJNSX_ISG_SC_EES1O_EEESJ_SK_SJ_SK_NS1I_6fusion15FusionCallbacksIS1M_NS1Q_17LinearCombinationISJ_fSJ_fLNS_15FloatRoundStyleE2EEES1N_S1P_JEEENS4_5SM1004TMEM4LOAD26SM100_TMEM_LOAD_32dp32b32xENS4_13SM90_TMA_LOADENS16_INS17_ILi2ELi4ELi3EEES1A_NSX_INS5_IJSB_SG_EEENS5_IJSG_SC_EEEEEEENS4_39AutoVectorizingCopyWithAssumedAlignmentILi128EEENS4_14SM90_TMA_STOREES25_S27_S27_EEEvvEEEEvNT_6ParamsE)
        /*1948*/ 	.short	0x0380
        /*194a*/ 	.short	0x0800


	//----- nvinfo : EIATTR_SW_WAR
	.align		4
.L_55:
        /*194c*/ 	.byte	0x04, 0x36
        /*194e*/ 	.short	(.L_57 - .L_56)
.L_56:
        /*1950*/ 	.word	0x00000008
.L_57:


//--------------------- .nv.callgraph             --------------------------
	.section	.nv.callgraph,"",@"SHT_CUDA_CALLGRAPH"
	.align	4
	.sectionentsize	8
	.align		4
        /*0000*/ 	.word	0x00000000
	.align		4
        /*0004*/ 	.word	0xffffffff
	.align		4
        /*0008*/ 	.word	index@(_ZN7cutlass13device_kernelINS_4gemm6kernel13GemmUniversalIN4cute5tupleIJiiiiEEENS1_10collective13CollectiveMmaINS1_35MainloopSm100TmaUmmaWarpSpecializedILi72ELi2ELi4ENS5_IJNS4_1CILi8EEENSA_ILi1EEESC_EEEEENS5_IJNSA_ILi128EEENSA_ILi64EEENSA_ILi32EEEEEENS_12float_e4m3_tENS5_IJlSC_lEEESJ_SK_NS4_8TiledMMAINS4_8MMA_AtomIJNS4_10MMA_TraitsINS4_25SM100_MMA_F8F6F4_2x1SM_SSEJSJ_SJ_fSF_SG_NS4_17integral_constantINS4_4UMMA5MajorELSR_0EEESS_NSP_INSQ_7ScaleInELST_0EEESU_EEEEEENS4_6LayoutINS5_IJSC_SC_SC_EEENS5_IJNSA_ILi0EEESZ_SZ_EEEEENS5_IJNS4_10UnderscoreES12_S12_EEEEENS4_18SM100_TMA_2SM_LOADENS4_14ComposedLayoutINS4_7SwizzleILi1ELi4ELi3EEENS4_18smem_ptr_flag_bitsILi8EEENSX_INS5_IJSB_SH_EEENS5_IJSH_SC_EEEEEEEvNS4_8identityENS4_28SM100_TMA_2SM_LOAD_MULTICASTES1E_vS1F_EENS_8epilogue10collective18CollectiveEpilogueINS1I_23Sm100TmaWarpSpecializedILi1ELi1ELi32ELb0ELb0EEEJNS5_IJSG_SG_SH_EEENS5_IJNSX_ISG_SC_EES1O_EEESJ_SK_SJ_SK_NS1I_6fusion15FusionCallbacksIS1M_NS1Q_17LinearCombinationISJ_fSJ_fLNS_15FloatRoundStyleE2EEES1N_S1P_JEEENS4_5SM1004TMEM4LOAD26SM100_TMEM_LOAD_32dp32b32xENS4_13SM90_TMA_LOADENS16_INS17_ILi2ELi4ELi3EEES1A_NSX_INS5_IJSB_SG_EEENS5_IJSG_SC_EEEEEEENS4_39AutoVectorizingCopyWithAssumedAlignmentILi128EEENS4_14SM90_TMA_STOREES25_S27_S27_EEEvvEEEEvNT_6ParamsE)
	.align		4
        /*000c*/ 	.word	index@(__assertfail)
	.align		4
        /*0010*/ 	.word	0x00000000
	.align		4
        /*0014*/ 	.word	0xfffffffe
	.align		4
        /*0018*/ 	.word	0x00000000
	.align		4
        /*001c*/ 	.word	0xfffffffd
	.align		4
        /*0020*/ 	.word	0x00000000
	.align		4
        /*0024*/ 	.word	0xfffffffc


//--------------------- .nv.constant4             --------------------------
	.section	.nv.constant4,"a",@progbits
	.align	8
	.align		8
.nv.constant4:
        /*0000*/ 	.dword	__assertfail
	.align		8
        /*0008*/ 	.dword	__unnamed_1
	.align		8
        /*0010*/ 	.dword	__unnamed_2
	.align		8
        /*0018*/ 	.dword	_ZN40_INTERNAL_dad0132c_4_k_cu_bb76413a_329234cuda3std3__45__cpo5beginE
	.align		8
        /*0020*/ 	.dword	_ZN40_INTERNAL_dad0132c_4_k_cu_bb76413a_329234cuda3std3__45__cpo3endE
	.align		8
        /*0028*/ 	.dword	_ZN40_INTERNAL_dad0132c_4_k_cu_bb76413a_329234cuda3std3__45__cpo6cbeginE
	.align		8
        /*0030*/ 	.dword	_ZN40_INTERNAL_dad0132c_4_k_cu_bb76413a_329234cuda3std3__45__cpo4cendE
	.align		8
        /*0038*/ 	.dword	_ZN40_INTERNAL_dad0132c_4_k_cu_bb76413a_329234cuda3std3__442_GLOBAL__N__dad0132c_4_k_cu_bb76413a_329236ignoreE
	.align		8
        /*0040*/ 	.dword	_ZN40_INTERNAL_dad0132c_4_k_cu_bb76413a_329234cuda3std3__419piecewise_constructE
	.align		8
        /*0048*/ 	.dword	_ZN40_INTERNAL_dad0132c_4_k_cu_bb76413a_329234cuda3std3__48in_placeE
	.align		8
        /*0050*/ 	.dword	_ZN40_INTERNAL_dad0132c_4_k_cu_bb76413a_329234cuda3std6ranges3__45__cpo4swapE
	.align		8
        /*0058*/ 	.dword	_ZN40_INTERNAL_dad0132c_4_k_cu_bb76413a_329234cuda3std6ranges3__45__cpo9iter_moveE
	.align		8
        /*0060*/ 	.dword	_ZN40_INTERNAL_dad0132c_4_k_cu_bb76413a_329234cute7productE
	.align		8
        /*0068*/ 	.dword	_ZN40_INTERNAL_dad0132c_4_k_cu_bb76413a_329234cute1_E
	.align		8
        /*0070*/ 	.dword	$str$25
	.align		8
        /*0078*/ 	.dword	$str$26
	.align		8
        /*0080*/ 	.dword	$str$27
	.align		8
        /*0088*/ 	.dword	$str$28


//--------------------- .text._ZN7cutlass13device_kernelINS_4gemm6kernel13GemmUniversalIN4cute5tupleIJiiiiEEENS1_10collective13CollectiveMmaINS1_35MainloopSm100TmaUmmaWarpSpecializedILi72ELi2ELi4ENS5_IJNS4_1CILi8EEENSA_ILi1EEESC_EEEEENS5_IJNSA_ILi128EEENSA_ILi64EEENSA_ILi32EEEEEENS_12float_e4m3_tENS5_IJlSC_lEEESJ_SK_NS4_8TiledMMAINS4_8MMA_AtomIJNS4_10MMA_TraitsINS4_25SM100_MMA_F8F6F4_2x1SM_SSEJSJ_SJ_fSF_SG_NS4_17integral_constantINS4_4UMMA5MajorELSR_0EEESS_NSP_INSQ_7ScaleInELST_0EEESU_EEEEEENS4_6LayoutINS5_IJSC_SC_SC_EEENS5_IJNSA_ILi0EEESZ_SZ_EEEEENS5_IJNS4_10UnderscoreES12_S12_EEEEENS4_18SM100_TMA_2SM_LOADENS4_14ComposedLayoutINS4_7SwizzleILi1ELi4ELi3EEENS4_18smem_ptr_flag_bitsILi8EEENSX_INS5_IJSB_SH_EEENS5_IJSH_SC_EEEEEEEvNS4_8identityENS4_28SM100_TMA_2SM_LOAD_MULTICASTES1E_vS1F_EENS_8epilogue10collective18CollectiveEpilogueINS1I_23Sm100TmaWarpSpecializedILi1ELi1ELi32ELb0ELb0EEEJNS5_IJSG_SG_SH_EEENS5_IJNSX_ISG_SC_EES1O_EEESJ_SK_SJ_SK_NS1I_6fusion15FusionCallbacksIS1M_NS1Q_17LinearCombinationISJ_fSJ_fLNS_15FloatRoundStyleE2EEES1N_S1P_JEEENS4_5SM1004TMEM4LOAD26SM100_TMEM_LOAD_32dp32b32xENS4_13SM90_TMA_LOADENS16_INS17_ILi2ELi4ELi3EEES1A_NSX_INS5_IJSB_SG_EEENS5_IJSG_SC_EEEEEEENS4_39AutoVectorizingCopyWithAssumedAlignmentILi128EEENS4_14SM90_TMA_STOREES25_S27_S27_EEEvvEEEEvNT_6ParamsE --------------------------
	.section	.text._ZN7cutlass13device_kernelINS_4gemm6kernel13GemmUniversalIN4cute5tupleIJiiiiEEENS1_10collective13CollectiveMmaINS1_35MainloopSm100TmaUmmaWarpSpecializedILi72ELi2ELi4ENS5_IJNS4_1CILi8EEENSA_ILi1EEESC_EEEEENS5_IJNSA_ILi128EEENSA_ILi64EEENSA_ILi32EEEEEENS_12float_e4m3_tENS5_IJlSC_lEEESJ_SK_NS4_8TiledMMAINS4_8MMA_AtomIJNS4_10MMA_TraitsINS4_25SM100_MMA_F8F6F4_2x1SM_SSEJSJ_SJ_fSF_SG_NS4_17integral_constantINS4_4UMMA5MajorELSR_0EEESS_NSP_INSQ_7ScaleInELST_0EEESU_EEEEEENS4_6LayoutINS5_IJSC_SC_SC_EEENS5_IJNSA_ILi0EEESZ_SZ_EEEEENS5_IJNS4_10UnderscoreES12_S12_EEEEENS4_18SM100_TMA_2SM_LOADENS4_14ComposedLayoutINS4_7SwizzleILi1ELi4ELi3EEENS4_18smem_ptr_flag_bitsILi8EEENSX_INS5_IJSB_SH_EEENS5_IJSH_SC_EEEEEEEvNS4_8identityENS4_28SM100_TMA_2SM_LOAD_MULTICASTES1E_vS1F_EENS_8epilogue10collective18CollectiveEpilogueINS1I_23Sm100TmaWarpSpecializedILi1ELi1ELi32ELb0ELb0EEEJNS5_IJSG_SG_SH_EEENS5_IJNSX_ISG_SC_EES1O_EEESJ_SK_SJ_SK_NS1I_6fusion15FusionCallbacksIS1M_NS1Q_17LinearCombinationISJ_fSJ_fLNS_15FloatRoundStyleE2EEES1N_S1P_JEEENS4_5SM1004TMEM4LOAD26SM100_TMEM_LOAD_32dp32b32xENS4_13SM90_TMA_LOADENS16_INS17_ILi2ELi4ELi3EEES1A_NSX_INS5_IJSB_SG_EEENS5_IJSG_SC_EEEEEEENS4_39AutoVectorizingCopyWithAssumedAlignmentILi128EEENS4_14SM90_TMA_STOREES25_S27_S27_EEEvvEEEEvNT_6ParamsE,"ax",@progbits
	.align	128
.text._ZN7cutlass13device_kernelINS_4gemm6kernel13GemmUniversalIN4cute5tupleIJiiiiEEENS1_10collective13CollectiveMmaINS1_35MainloopSm100TmaUmmaWarpSpecializedILi72ELi2ELi4ENS5_IJNS4_1CILi8EEENSA_ILi1EEESC_EEEEENS5_IJNSA_ILi128EEENSA_ILi64EEENSA_ILi32EEEEEENS_12float_e4m3_tENS5_IJlSC_lEEESJ_SK_NS4_8TiledMMAINS4_8MMA_AtomIJNS4_10MMA_TraitsINS4_25SM100_MMA_F8F6F4_2x1SM_SSEJSJ_SJ_fSF_SG_NS4_17integral_constantINS4_4UMMA5MajorELSR_0EEESS_NSP_INSQ_7ScaleInELST_0EEESU_EEEEEENS4_6LayoutINS5_IJSC_SC_SC_EEENS5_IJNSA_ILi0EEESZ_SZ_EEEEENS5_IJNS4_10UnderscoreES12_S12_EEEEENS4_18SM100_TMA_2SM_LOADENS4_14ComposedLayoutINS4_7SwizzleILi1ELi4ELi3EEENS4_18smem_ptr_flag_bitsILi8EEENSX_INS5_IJSB_SH_EEENS5_IJSH_SC_EEEEEEEvNS4_8identityENS4_28SM100_TMA_2SM_LOAD_MULTICASTES1E_vS1F_EENS_8epilogue10collective18CollectiveEpilogueINS1I_23Sm100TmaWarpSpecializedILi1ELi1ELi32ELb0ELb0EEEJNS5_IJSG_SG_SH_EEENS5_IJNSX_ISG_SC_EES1O_EEESJ_SK_SJ_SK_NS1I_6fusion15FusionCallbacksIS1M_NS1Q_17LinearCombinationISJ_fSJ_fLNS_15FloatRoundStyleE2EEES1N_S1P_JEEENS4_5SM1004TMEM4LOAD26SM100_TMEM_LOAD_32dp32b32xENS4_13SM90_TMA_LOADENS16_INS17_ILi2ELi4ELi3EEES1A_NSX_INS5_IJSB_SG_EEENS5_IJSG_SC_EEEEEEENS4_39AutoVectorizingCopyWithAssumedAlignmentILi128EEENS4_14SM90_TMA_STOREES25_S27_S27_EEEvvEEEEvNT_6ParamsE:
        .type           _ZN7cutlass13device_kernelINS_4gemm6kernel13GemmUniversalIN4cute5tupleIJiiiiEEENS1_10collective13CollectiveMmaINS1_35MainloopSm100TmaUmmaWarpSpecializedILi72ELi2ELi4ENS5_IJNS4_1CILi8EEENSA_ILi1EEESC_EEEEENS5_IJNSA_ILi128EEENSA_ILi64EEENSA_ILi32EEEEEENS_12float_e4m3_tENS5_IJlSC_lEEESJ_SK_NS4_8TiledMMAINS4_8MMA_AtomIJNS4_10MMA_TraitsINS4_25SM100_MMA_F8F6F4_2x1SM_SSEJSJ_SJ_fSF_SG_NS4_17integral_constantINS4_4UMMA5MajorELSR_0EEESS_NSP_INSQ_7ScaleInELST_0EEESU_EEEEEENS4_6LayoutINS5_IJSC_SC_SC_EEENS5_IJNSA_ILi0EEESZ_SZ_EEEEENS5_IJNS4_10UnderscoreES12_S12_EEEEENS4_18SM100_TMA_2SM_LOADENS4_14ComposedLayoutINS4_7SwizzleILi1ELi4ELi3EEENS4_18smem_ptr_flag_bitsILi8EEENSX_INS5_IJSB_SH_EEENS5_IJSH_SC_EEEEEEEvNS4_8identityENS4_28SM100_TMA_2SM_LOAD_MULTICASTES1E_vS1F_EENS_8epilogue10collective18CollectiveEpilogueINS1I_23Sm100TmaWarpSpecializedILi1ELi1ELi32ELb0ELb0EEEJNS5_IJSG_SG_SH_EEENS5_IJNSX_ISG_SC_EES1O_EEESJ_SK_SJ_SK_NS1I_6fusion15FusionCallbacksIS1M_NS1Q_17LinearCombinationISJ_fSJ_fLNS_15FloatRoundStyleE2EEES1N_S1P_JEEENS4_5SM1004TMEM4LOAD26SM100_TMEM_LOAD_32dp32b32xENS4_13SM90_TMA_LOADENS16_INS17_ILi2ELi4ELi3EEES1A_NSX_INS5_IJSB_SG_EEENS5_IJSG_SC_EEEEEEENS4_39AutoVectorizingCopyWithAssumedAlignmentILi128EEENS4_14SM90_TMA_STOREES25_S27_S27_EEEvvEEEEvNT_6ParamsE,@function
        .size           _ZN7cutlass13device_kernelINS_4gemm6kernel13GemmUniversalIN4cute5tupleIJiiiiEEENS1_10collective13CollectiveMmaINS1_35MainloopSm100TmaUmmaWarpSpecializedILi72ELi2ELi4ENS5_IJNS4_1CILi8EEENSA_ILi1EEESC_EEEEENS5_IJNSA_ILi128EEENSA_ILi64EEENSA_ILi32EEEEEENS_12float_e4m3_tENS5_IJlSC_lEEESJ_SK_NS4_8TiledMMAINS4_8MMA_AtomIJNS4_10MMA_TraitsINS4_25SM100_MMA_F8F6F4_2x1SM_SSEJSJ_SJ_fSF_SG_NS4_17integral_constantINS4_4UMMA5MajorELSR_0EEESS_NSP_INSQ_7ScaleInELST_0EEESU_EEEEEENS4_6LayoutINS5_IJSC_SC_SC_EEENS5_IJNSA_ILi0EEESZ_SZ_EEEEENS5_IJNS4_10UnderscoreES12_S12_EEEEENS4_18SM100_TMA_2SM_LOADENS4_14ComposedLayoutINS4_7SwizzleILi1ELi4ELi3EEENS4_18smem_ptr_flag_bitsILi8EEENSX_INS5_IJSB_SH_EEENS5_IJSH_SC_EEEEEEEvNS4_8identityENS4_28SM100_TMA_2SM_LOAD_MULTICASTES1E_vS1F_EENS_8epilogue10collective18CollectiveEpilogueINS1I_23Sm100TmaWarpSpecializedILi1ELi1ELi32ELb0ELb0EEEJNS5_IJSG_SG_SH_EEENS5_IJNSX_ISG_SC_EES1O_EEESJ_SK_SJ_SK_NS1I_6fusion15FusionCallbacksIS1M_NS1Q_17LinearCombinationISJ_fSJ_fLNS_15FloatRoundStyleE2EEES1N_S1P_JEEENS4_5SM1004TMEM4LOAD26SM100_TMEM_LOAD_32dp32b32xENS4_13SM90_TMA_LOADENS16_INS17_ILi2ELi4ELi3EEES1A_NSX_INS5_IJSB_SG_EEENS5_IJSG_SC_EEEEEEENS4_39AutoVectorizingCopyWithAssumedAlignmentILi128EEENS4_14SM90_TMA_STOREES25_S27_S27_EEEvvEEEEvNT_6ParamsE,(.L_x_354 - _ZN7cutlass13device_kernelINS_4gemm6kernel13GemmUniversalIN4cute5tupleIJiiiiEEENS1_10collective13CollectiveMmaINS1_35MainloopSm100TmaUmmaWarpSpecializedILi72ELi2ELi4ENS5_IJNS4_1CILi8EEENSA_ILi1EEESC_EEEEENS5_IJNSA_ILi128EEENSA_ILi64EEENSA_ILi32EEEEEENS_12float_e4m3_tENS5_IJlSC_lEEESJ_SK_NS4_8TiledMMAINS4_8MMA_AtomIJNS4_10MMA_TraitsINS4_25SM100_MMA_F8F6F4_2x1SM_SSEJSJ_SJ_fSF_SG_NS4_17integral_constantINS4_4UMMA5MajorELSR_0EEESS_NSP_INSQ_7ScaleInELST_0EEESU_EEEEEENS4_6LayoutINS5_IJSC_SC_SC_EEENS5_IJNSA_ILi0EEESZ_SZ_EEEEENS5_IJNS4_10UnderscoreES12_S12_EEEEENS4_18SM100_TMA_2SM_LOADENS4_14ComposedLayoutINS4_7SwizzleILi1ELi4ELi3EEENS4_18smem_ptr_flag_bitsILi8EEENSX_INS5_IJSB_SH_EEENS5_IJSH_SC_EEEEEEEvNS4_8identityENS4_28SM100_TMA_2SM_LOAD_MULTICASTES1E_vS1F_EENS_8epilogue10collective18CollectiveEpilogueINS1I_23Sm100TmaWarpSpecializedILi1ELi1ELi32ELb0ELb0EEEJNS5_IJSG_SG_SH_EEENS5_IJNSX_ISG_SC_EES1O_EEESJ_SK_SJ_SK_NS1I_6fusion15FusionCallbacksIS1M_NS1Q_17LinearCombinationISJ_fSJ_fLNS_15FloatRoundStyleE2EEES1N_S1P_JEEENS4_5SM1004TMEM4LOAD26SM100_TMEM_LOAD_32dp32b32xENS4_13SM90_TMA_LOADENS16_INS17_ILi2ELi4ELi3EEES1A_NSX_INS5_IJSB_SG_EEENS5_IJSG_SC_EEEEEEENS4_39AutoVectorizingCopyWithAssumedAlignmentILi128EEENS4_14SM90_TMA_STOREES25_S27_S27_EEEvvEEEEvNT_6ParamsE)
        .other          _ZN7cutlass13device_kernelINS_4gemm6kernel13GemmUniversalIN4cute5tupleIJiiiiEEENS1_10collective13CollectiveMmaINS1_35MainloopSm100TmaUmmaWarpSpecializedILi72ELi2ELi4ENS5_IJNS4_1CILi8EEENSA_ILi1EEESC_EEEEENS5_IJNSA_ILi128EEENSA_ILi64EEENSA_ILi32EEEEEENS_12float_e4m3_tENS5_IJlSC_lEEESJ_SK_NS4_8TiledMMAINS4_8MMA_AtomIJNS4_10MMA_TraitsINS4_25SM100_MMA_F8F6F4_2x1SM_SSEJSJ_SJ_fSF_SG_NS4_17integral_constantINS4_4UMMA5MajorELSR_0EEESS_NSP_INSQ_7ScaleInELST_0EEESU_EEEEEENS4_6LayoutINS5_IJSC_SC_SC_EEENS5_IJNSA_ILi0EEESZ_SZ_EEEEENS5_IJNS4_10UnderscoreES12_S12_EEEEENS4_18SM100_TMA_2SM_LOADENS4_14ComposedLayoutINS4_7SwizzleILi1ELi4ELi3EEENS4_18smem_ptr_flag_bitsILi8EEENSX_INS5_IJSB_SH_EEENS5_IJSH_SC_EEEEEEEvNS4_8identityENS4_28SM100_TMA_2SM_LOAD_MULTICASTES1E_vS1F_EENS_8epilogue10collective18CollectiveEpilogueINS1I_23Sm100TmaWarpSpecializedILi1ELi1ELi32ELb0ELb0EEEJNS5_IJSG_SG_SH_EEENS5_IJNSX_ISG_SC_EES1O_EEESJ_SK_SJ_SK_NS1I_6fusion15FusionCallbacksIS1M_NS1Q_17LinearCombinationISJ_fSJ_fLNS_15FloatRoundStyleE2EEES1N_S1P_JEEENS4_5SM1004TMEM4LOAD26SM100_TMEM_LOAD_32dp32b32xENS4_13SM90_TMA_LOADENS16_INS17_ILi2ELi4ELi3EEES1A_NSX_INS5_IJSB_SG_EEENS5_IJSG_SC_EEEEEEENS4_39AutoVectorizingCopyWithAssumedAlignmentILi128EEENS4_14SM90_TMA_STOREES25_S27_S27_EEEvvEEEEvNT_6ParamsE,@"STO_CUDA_ENTRY STV_DEFAULT"
_ZN7cutlass13device_kernelINS_4gemm6kernel13GemmUniversalIN4cute5tupleIJiiiiEEENS1_10collective13CollectiveMmaINS1_35MainloopSm100TmaUmmaWarpSpecializedILi72ELi2ELi4ENS5_IJNS4_1CILi8EEENSA_ILi1EEESC_EEEEENS5_IJNSA_ILi128EEENSA_ILi64EEENSA_ILi32EEEEEENS_12float_e4m3_tENS5_IJlSC_lEEESJ_SK_NS4_8TiledMMAINS4_8MMA_AtomIJNS4_10MMA_TraitsINS4_25SM100_MMA_F8F6F4_2x1SM_SSEJSJ_SJ_fSF_SG_NS4_17integral_constantINS4_4UMMA5MajorELSR_0EEESS_NSP_INSQ_7ScaleInELST_0EEESU_EEEEEENS4_6LayoutINS5_IJSC_SC_SC_EEENS5_IJNSA_ILi0EEESZ_SZ_EEEEENS5_IJNS4_10UnderscoreES12_S12_EEEEENS4_18SM100_TMA_2SM_LOADENS4_14ComposedLayoutINS4_7SwizzleILi1ELi4ELi3EEENS4_18smem_ptr_flag_bitsILi8EEENSX_INS5_IJSB_SH_EEENS5_IJSH_SC_EEEEEEEvNS4_8identityENS4_28SM100_TMA_2SM_LOAD_MULTICASTES1E_vS1F_EENS_8epilogue10collective18CollectiveEpilogueINS1I_23Sm100TmaWarpSpecializedILi1ELi1ELi32ELb0ELb0EEEJNS5_IJSG_SG_SH_EEENS5_IJNSX_ISG_SC_EES1O_EEESJ_SK_SJ_SK_NS1I_6fusion15FusionCallbacksIS1M_NS1Q_17LinearCombinationISJ_fSJ_fLNS_15FloatRoundStyleE2EEES1N_S1P_JEEENS4_5SM1004TMEM4LOAD26SM100_TMEM_LOAD_32dp32b32xENS4_13SM90_TMA_LOADENS16_INS17_ILi2ELi4ELi3EEES1A_NSX_INS5_IJSB_SG_EEENS5_IJSG_SC_EEEEEEENS4_39AutoVectorizingCopyWithAssumedAlignmentILi128EEENS4_14SM90_TMA_STOREES25_S27_S27_EEEvvEEEEvNT_6ParamsE:
[----:B------:R-:W1:Y:S01]  /*0000*/  LDC R1, c[0x0][0x37c] ;  /* 0x0000df00ff017b82 */ /* 0x000e620000000800 */
[----:B------:R-:W2:Y:S01]  /*0010*/  S2R R69, SR_TID.X ;  /* 0x0000000000457919 */ /* 0x000ea20000002100 */
[----:B------:R-:W3:Y:S06]  /*0020*/  LDCU.64 UR8, c[0x0][0x890] ;  /* 0x00011200ff0877ac */ /* 0x000eec0008000a00 */
[----:B------:R-:W4:Y:S01]  /*0030*/  S2UR UR4, SR_CgaCtaId ;  /* 0x00000000000479c3 */ /* 0x000f220000008800 */
[----:B------:R-:W-:Y:S02]  /*0040*/  PRMT R80, RZ, 0x7610, R80 ;  /* 0x00007610ff507816 */ /* 0x000fe40000000050 */
[----:B------:R-:W-:Y:S01]  /*0050*/  ELECT P1, URZ, PT ;  /* 0x0000000000ff782f */ /* 0x000fe20003820000 */
[----:B---3--:R-:W-:-:S04]  /*0060*/  UISETP.NE.U32.AND UP0, UPT, UR8, URZ, UPT ;  /* 0x000000ff0800728c */ /* 0x008fc8000bf05070 */
[----:B------:R-:W-:Y:S02]  /*0070*/  UISETP.NE.AND.EX UP0, UPT, UR9, URZ, UPT, UP0 ;  /* 0x000000ff0900728c */ /* 0x000fe4000bf05300 */
[----:B----4-:R-:W-:Y:S02]  /*0080*/  ULOP3.LUT UR27, UR4, 0x1, URZ, 0xc0, !UPT ;  /* 0x00000001041b7892 */ /* 0x010fe4000f8ec0ff */
[----:B------:R-:W-:Y:S01]  /*0090*/  ULOP3.LUT UR29, UR4, 0x1, URZ, 0x3c, !UPT ;  /* 0x00000001041d7892 */ /* 0x000fe2000f8e3cff */
[----:B--2---:R-:W-:-:S05]  /*00a0*/  SHF.R.U32.HI R81, RZ, 0x5, R69 ;  /* 0x00000005ff517819 */ /* 0x004fca0000011645 */
[----:B------:R-:W2:Y:S02]  /*00b0*/  SHFL.IDX PT, R0, R81, RZ, 0x1f ;  /* 0x00001fff51007589 */ /* 0x000ea400000e0000 */
[----:B--2---:R-:W-:Y:S01]  /*00c0*/  R2UR UR13, R0 ;  /* 0x00000000000d72ca */ /* 0x004fe200000e0000 */
[----:B-1----:R-:W-:-:S14]  /*00d0*/  BRA.U UP0, `(.L_x_0) ;  /* 0x0000000100307547 */ /* 0x002fdc000b800000 */
[----:B------:R-:W1:Y:S02]  /*00e0*/  LDCU.64 UR4, c[0x0][0x888] ;  /* 0x00011100ff0477ac */ /* 0x000e640008000a00 */
[----:B-1----:R-:W-:-:S04]  /*00f0*/  UISETP.NE.U32.AND UP0, UPT, UR4, URZ, UPT ;  /* 0x000000ff0400728c */ /* 0x002fc8000bf05070 */
[----:B------:R-:W-:-:S09]  /*0100*/  UISETP.NE.AND.EX UP0, UPT, UR5, URZ, UPT, UP0 ;  /* 0x000000ff0500728c */ /* 0x000fd2000bf05300 */
[----:B------:R-:W-:Y:S05]  /*0110*/  BRA.U !UP0, `(.L_x_1) ;  /* 0x0000000108147547 */ /* 0x000fea000b800000 */
[----:B------:R-:W1:Y:S01]  /*0120*/  LDC.64 R2, c[0x0][0x888] ;  /* 0x00022200ff027b82 */ /* 0x000e620000000a00 */
[----:B------:R-:W1:Y:S02]  /*0130*/  LDCU.64 UR4, c[0x0][0x358] ;  /* 0x00006b00ff0477ac */ /* 0x000e640008000a00 */
[----:B-1----:R1:W5:Y:S01]  /*0140*/  LDG.E R39, desc[UR4][R2.64] ;  /* 0x0000000402277981 */ /* 0x002362000c1e1900 */
[----:B------:R-:W-:Y:S01]  /*0150*/  HFMA2 R80, -RZ, RZ, 0, 5.9604644775390625e-08 ;  /* 0x00000001ff507431 */ /* 0x000fe200000001ff */
[----:B------:R-:W-:Y:S05]  /*0160*/  BRA `(.L_x_0) ;  /* 0x00000000000c7947 */ /* 0x000fea0003800000 */
.L_x_1:
[----:B------:R-:W1:Y:S01]  /*0170*/  LDCU UR4, c[0x0][0x880] ;  /* 0x00011000ff0477ac */ /* 0x000e620008000800 */
[----:B------:R-:W-:Y:S01]  /*0180*/  HFMA2 R80, -RZ, RZ, 0, 5.9604644775390625e-08 ;  /* 0x00000001ff507431 */ /* 0x000fe200000001ff */
[----:B-1----:R-:W-:-:S07]  /*0190*/  MOV R39, UR4 ;  /* 0x0000000400277c02 */ /* 0x002fce0008000f00 */
.L_x_0:
[----:B------:R-:W2:Y:S02]  /*01a0*/  LDCU.64 UR4, c[0x0][0x8b0] ;  /* 0x00011600ff0477ac */ /* 0x000ea40008000a00 */
[----:B--2---:R-:W-:-:S04]  /*01b0*/  UISETP.NE.U32.AND UP0, UPT, UR4, URZ, UPT ;  /* 0x000000ff0400728c */ /* 0x004fc8000bf05070 */
[----:B------:R-:W-:-:S09]  /*01c0*/  UISETP.NE.AND.EX UP0, UPT, UR5, URZ, UPT, UP0 ;  /* 0x000000ff0500728c */ /* 0x000fd2000bf05300 */
[----:B------:R-:W-:Y:S05]  /*01d0*/  BRA.U UP0, `(.L_x_2) ;  /* 0x0000000100287547 */ /* 0x000fea000b800000 */
[----:B------:R-:W2:Y:S02]  /*01e0*/  LDCU.64 UR4, c[0x0][0x8a8] ;  /* 0x00011500ff0477ac */ /* 0x000ea40008000a00 */
[----:B--2---:R-:W-:-:S04]  /*01f0*/  UISETP.NE.U32.AND UP0, UPT, UR4, URZ, UPT ;  /* 0x000000ff0400728c */ /* 0x004fc8000bf05070 */
[----:B------:R-:W-:-:S09]  /*0200*/  UISETP.NE.AND.EX UP0, UPT, UR5, URZ, UPT, UP0 ;  /* 0x000000ff0500728c */ /* 0x000fd2000bf05300 */
[----:B------:R-:W-:Y:S05]  /*0210*/  BRA.U !UP0, `(.L_x_3) ;  /* 0x0000000108107547 */ /* 0x000fea000b800000 */
[----:B-1----:R-:W1:Y:S01]  /*0220*/  LDC.64 R2, c[0x0][0x8a8] ;  /* 0x00022a00ff027b82 */ /* 0x002e620000000a00 */
[----:B------:R-:W1:Y:S02]  /*0230*/  LDCU.64 UR4, c[0x0][0x358] ;  /* 0x00006b00ff0477ac */ /* 0x000e640008000a00 */
[----:B-1----:R2:W5:Y:S01]  /*0240*/  LDG.E R38, desc[UR4][R2.64] ;  /* 0x0000000402267981 */ /* 0x002562000c1e1900 */
[----:B------:R-:W-:Y:S05]  /*0250*/  BRA `(.L_x_2) ;  /* 0x0000000000087947 */ /* 0x000fea0003800000 */
.L_x_3:
[----:B------:R-:W2:Y:S02]  /*0260*/  LDCU UR4, c[0x0][0x8a0] ;  /* 0x00011400ff0477ac */ /* 0x000ea40008000800 */
[----:B--2---:R-:W-:Y:S02]  /*0270*/  MOV R38, UR4 ;  /* 0x0000000400267c02 */ /* 0x004fe40008000f00 */
.L_x_2:
[----:B------:R-:W-:Y:S01]  /*0280*/  IMAD.U32 R0, RZ, RZ, UR13 ;  /* 0x0000000dff007e24 */ /* 0x000fe2000f8e00ff */
[----:B------:R-:W-:Y:S04]  /*0290*/  BSSY.RECONVERGENT B0, `(.L_x_4) ;  /* 0x000000c000007945 */ /* 0x000fe80003800200 */
[C---:B------:R-:W-:Y:S02]  /*02a0*/  ISETP.NE.OR P2, PT, R0.reuse, 0x1, !P1 ;  /* 0x000000010000780c */ /* 0x040fe40004f45670 */
[----:B------:R-:W-:-:S11]  /*02b0*/  ISETP.NE.OR P0, PT, R0, 0x3, !P1 ;  /* 0x000000030000780c */ /* 0x000fd60004f05670 */
[----:B------:R-:W-:Y:S05]  /*02c0*/  @P2 BRA `(.L_x_5) ;  /* 0x0000000000202947 */ /* 0x000fea0003800000 */
[----:B------:R-:W3:Y:S02]  /*02d0*/  LDCU.64 UR4, c[0x0][0x348] ;  /* 0x00006900ff0477ac */ /* 0x000ee40008000a00 */
[----:B---3--:R-:W-:Y:S02]  /*02e0*/  UIADD3 UR6, UP1, UPT, UR4, 0x80, URZ ;  /* 0x0000008004067890 */ /* 0x008fe4000ff3e0ff */
[----:B------:R-:W-:Y:S02]  /*02f0*/  UIADD3 UR4, UP0, UPT, UR4, 0x180, URZ ;  /* 0x0000018004047890 */ /* 0x000fe4000ff1e0ff */
[----:B------:R-:W-:Y:S02]  /*0300*/  UIADD3.X UR7, UPT, UPT, URZ, UR5, URZ, UP1, !UPT ;  /* 0x00000005ff077290 */ /* 0x000fe40008ffe4ff */
[----:B------:R-:W-:-:S07]  /*0310*/  UIADD3.X UR5, UPT, UPT, URZ, UR5, URZ, UP0, !UPT ;  /* 0x00000005ff057290 */ /* 0x000fce00087fe4ff */
[----:B------:R3:W-:Y:S02]  /*0320*/  UTMACCTL.PF [UR6] ;  /* 0x00000000060079b9 */ /* 0x0007e40008040000 */
[----:B------:R3:W-:Y:S02]  /*0330*/  UTMACCTL.PF [UR4] ;  /* 0x00000000040079b9 */ /* 0x0007e40008040000 */
[----:B---3--:R-:W-:Y:S01]  /*0340*/  NOP ;  /* 0x0000000000007918 */ /* 0x008fe20000000000 */
.L_x_5:
[----:B------:R-:W-:Y:S05]  /*0350*/  BSYNC.RECONVERGENT B0 ;  /* 0x0000000000007941 */ /* 0x000fea0003800200 */
.L_x_4:
[----:B------:R-:W-:Y:S04]  /*0360*/  BSSY.RECONVERGENT B0, `(.L_x_6) ;  /* 0x000000a000007945 */ /* 0x000fe80003800200 */
        /* <DEDUP_REMOVED lines=9> */
.L_x_7:
[----:B------:R-:W-:Y:S05]  /*0400*/  BSYNC.RECONVERGENT B0 ;  /* 0x0000000000007941 */ /* 0x000fea0003800200 */
.L_x_6:
[----:B------:R-:W3:Y:S01]  /*0410*/  LDCU.64 UR4, c[0x0][0x888] ;  /* 0x00011100ff0477ac */ /* 0x000ee20008000a00 */
[----:B------:R-:W-:Y:S02]  /*0420*/  UISETP.EQ.U32.AND UP2, UPT, UR8, URZ, UPT ;  /* 0x000000ff0800728c */ /* 0x000fe4000bf42070 */
[----:B------:R-:W-:Y:S02]  /*0430*/  UPLOP3.LUT UP4, UPT, UPT, UPT, UPT, 0x80, 0x8 ;  /* 0x000000000008789c */ /* 0x000fe40003f8f070 */
[----:B---3--:R-:W-:-:S04]  /*0440*/  UISETP.NE.U32.AND UP0, UPT, UR4, URZ, UPT ;  /* 0x000000ff0400728c */ /* 0x008fc8000bf05070 */
[----:B------:R-:W-:-:S04]  /*0450*/  UISETP.NE.AND.EX UP1, UPT, UR5, URZ, UPT, UP0 ;  /* 0x000000ff0500728c */ /* 0x000fc8000bf25300 */
[----:B------:R-:W-:-:S04]  /*0460*/  UISETP.EQ.OR.EX UP3, UPT, UR9, URZ, !UP1, UP2 ;  /* 0x000000ff0900728c */ /* 0x000fc8000cf62720 */
[----:B------:R-:W-:-:S05]  /*0470*/  UP2UR UR60, UPR, URZ, 0x8 ;  /* 0x00000008ff3c7883 */ /* 0x000fca0008000000 */
[----:B------:R-:W-:Y:S07]  /*0480*/  BRA.U !UP3, `(.L_x_8) ;  /* 0x000000010b207547 */ /* 0x000fee000b800000 */
[----:B------:R-:W-:Y:S01]  /*0490*/  UISETP.NE.U32.AND UP2, UPT, UR8, URZ, UPT ;  /* 0x000000ff0800728c */ /* 0x000fe2000bf45070 */
[----:B-----5:R-:W-:Y:S01]  /*04a0*/  FSETP.NEU.AND P0, PT, R39, RZ, PT ;  /* 0x000000ff2700720b */ /* 0x020fe20003f0d000 */
[----:B------:R-:W-:Y:S02]  /*04b0*/  USEL UR4, URZ, 0xffffffff, UP1 ;  /* 0xffffffffff047887 */ /* 0x000fe40008800000 */
[----:B------:R-:W-:-:S10]  /*04c0*/  UISETP.NE.AND.EX UP2, UPT, UR9, URZ, UPT, UP2 ;  /* 0x000000ff0900728c */ /* 0x000fd4000bf45320 */
[----:B------:R-:W-:Y:S01]  /*04d0*/  VOTEU.ANY UP0, P0 ;  /* 0x0000000000ff7886 */ /* 0x000fe20000000100 */
[----:B------:R-:W-:-:S04]  /*04e0*/  @!UP2 USEL UR4, URZ, 0xffffffff, UP0 ;  /* 0xffffffffff04a887 */ /* 0x000fc80008000000 */
[----:B------:R-:W-:-:S04]  /*04f0*/  ULOP3.LUT UR4, UR4, 0x1, URZ, 0xc0, !UPT ;  /* 0x0000000104047892 */ /* 0x000fc8000f8ec0ff */
[----:B------:R-:W-:-:S11]  /*0500*/  UISETP.NE.U32.AND UP4, UPT, UR4, 0x1, UPT ;  /* 0x000000010400788c */ /* 0x000fd6000bf85070 */
.L_x_8:
[----:B------:R-:W3:Y:S01]  /*0510*/  SHFL.IDX PT, R0, R81, RZ, 0x1f ;  /* 0x00001fff51007589 */ /* 0x000ee200000e0000 */
[----:B------:R-:W-:-:S04]  /*0520*/  UISETP.NE.AND UP0, UPT, UR13, 0x2, UPT ;  /* 0x000000020d00788c */ /* 0x000fc8000bf05270 */
[----:B------:R-:W-:Y:S02]  /*0530*/  UISETP.EQ.AND UP2, UPT, UR27, URZ, !UP0 ;  /* 0x000000ff1b00728c */ /* 0x000fe4000c742270 */
[----:B------:R-:W-:-:S04]  /*0540*/  USEL UR43, URZ, 0x1, UP0 ;  /* 0x00000001ff2b7887 */ /* 0x000fc80008000000 */
[----:B------:R-:W-:Y:S02]  /*0550*/  PLOP3.LUT P3, PT, P1, PT, UP2, 0x80, 0x8 ;  /* 0x000000000008781c */ /* 0x000fe40000f6f028 */
[----:B---3--:R-:W-:-:S13]  /*0560*/  ISETP.NE.AND P0, PT, R0, RZ, PT ;  /* 0x000000ff0000720c */ /* 0x008fda0003f05270 */
[----:B------:R-:W-:Y:S05]  /*0570*/  @P0 BRA `(.L_x_9) ;  /* 0x0000000800840947 */ /* 0x000fea0003800000 */
[----:B------:R-:W-:Y:S01]  /*0580*/  ELECT P0, URZ, PT ;  /* 0x0000000000ff782f */ /* 0x000fe20003800000 */
[----:B------:R-:W-:-:S12]  /*0590*/  BSSY.RECONVERGENT B0, `(.L_x_9) ;  /* 0x000009f000007945 */ /* 0x000fd80003800200 */
[----:B------:R-:W-:Y:S05]  /*05a0*/  @!P0 BRA `(.L_x_10) ;  /* 0x0000000800748947 */ /* 0x000fea0003800000 */
[----:B------:R-:W3:Y:S01]  /*05b0*/  S2UR UR5, SR_CgaCtaId ;  /* 0x00000000000579c3 */ /* 0x000ee20000008800 */
[----:B------:R-:W-:Y:S01]  /*05c0*/  UMOV UR4, 0x400 ;  /* 0x0000040000047882 */ /* 0x000fe20000000000 */
[----:B------:R-:W-:Y:S01]  /*05d0*/  UMOV UR8, 0x1 ;  /* 0x0000000100087882 */ /* 0x000fe20000000000 */
[----:B------:R-:W-:Y:S01]  /*05e0*/  UMOV UR6, 0x4 ;  /* 0x0000000400067882 */ /* 0x000fe20000000000 */
[----:B------:R-:W-:-:S04]  /*05f0*/  UIADD3 UR8, UPT, UPT, -UR8, 0x100000, URZ ;  /* 0x0010000008087890 */ /* 0x000fc8000fffe1ff */
[----:B------:R-:W-:Y:S02]  /*0600*/  USHF.L.U32 UR9, UR8, 0xb, URZ ;  /* 0x0000000b08097899 */ /* 0x000fe400080006ff */
[----:B------:R-:W-:Y:S02]  /*0610*/  USHF.L.U32 UR8, UR8, 0x1, URZ ;  /* 0x0000000108087899 */ /* 0x000fe400080006ff */
[----:B------:R-:W-:-:S04]  /*0620*/  UIADD3 UR6, UPT, UPT, -UR6, 0x100000, URZ ;  /* 0x0010000006067890 */ /* 0x000fc8000fffe1ff */
[----:B------:R-:W-:Y:S02]  /*0630*/  USHF.L.U32 UR7, UR6, 0xb, URZ ;  /* 0x0000000b06077899 */ /* 0x000fe400080006ff */
[----:B------:R-:W-:Y:S02]  /*0640*/  USHF.L.U32 UR6, UR6, 0x1, URZ ;  /* 0x0000000106067899 */ /* 0x000fe400080006ff */
[----:B---3--:R-:W-:Y:S01]  /*0650*/  ULEA UR4, UR5, UR4, 0x18 ;  /* 0x0000000405047291 */ /* 0x008fe2000f8ec0ff */
[----:B------:R-:W3:Y:S11]  /*0660*/  FENCE.VIEW.ASYNC.S ;  /* 0x00000000000073c6 */ /* 0x000ef60000000000 */
[----:B---3--:R3:W4:Y:S01]  /*0670*/  SYNCS.EXCH.64 URZ, [UR4], UR8 ;  /* 0x0000000804ff75b2 */ /* 0x0087220008000100 */
[----:B------:R3:W1:Y:S01]  /*0680*/  SYNCS.EXCH.64 URZ, [UR4+0x240], UR6 ;  /* 0x0002400604ff75b2 */ /* 0x0006620008000100 */
        /* <DEDUP_REMOVED lines=141> */
[----:B------:R3:W1:Y:S02]  /*0f60*/  SYNCS.EXCH.64 URZ, [UR4+0x478], UR6 ;  /* 0x0004780604ff75b2 */ /* 0x0006640008000100 */
[----:B---34-:R-:W-:Y:S01]  /*0f70*/  NOP ;  /* 0x0000000000007918 */ /* 0x018fe20000000000 */
.L_x_10:
[----:B------:R-:W-:Y:S05]  /*0f80*/  BSYNC.RECONVERGENT B0 ;  /* 0x0000000000007941 */ /* 0x000fea0003800200 */
.L_x_9:
[----:B------:R-:W3:Y:S01]  /*0f90*/  SHFL.IDX PT, R0, R81, RZ, 0x1f ;  /* 0x00001fff51007589 */ /* 0x000ee200000e0000 */
[----:B------:R-:W-:Y:S01]  /*0fa0*/  NOP ;  /* 0x0000000000007918 */ /* 0x000fe20000000000 */
[----:B---3--:R-:W-:-:S13]  /*0fb0*/  ISETP.NE.AND P0, PT, R0, 0x1, PT ;  /* 0x000000010000780c */ /* 0x008fda0003f05270 */
[----:B------:R-:W-:Y:S05]  /*0fc0*/  @P0 BRA `(.L_x_11) ;  /* 0x0000000000400947 */ /* 0x000fea0003800000 */
        /* <DEDUP_REMOVED lines=9> */
[----:B------:R-:W-:Y:S01]  /*1060*/  USHF.L.U32 UR6, UR6, 0x1, URZ ;  /* 0x0000000106067899 */ /* 0x000fe200080006ff */
[----:B------:R-:W-:Y:S01]  /*1070*/  ELECT P0, URZ, PT ;  /* 0x0000000000ff782f */ /* 0x000fe20003800000 */
[----:B---3--:R-:W-:Y:S01]  /*1080*/  ULEA UR4, UR5, UR4, 0x18 ;  /* 0x0000000405047291 */ /* 0x008fe2000f8ec0ff */
[----:B------:R-:W3:Y:S11]  /*1090*/  FENCE.VIEW.ASYNC.S ;  /* 0x00000000000073c6 */ /* 0x000ef60000000000 */
[----:B---3--:R3:W4:Y:S01]  /*10a0*/  SYNCS.EXCH.64 URZ, [UR4+0x480], UR8 ;  /* 0x0004800804ff75b2 */ /* 0x0087220008000100 */
[----:B------:R3:W1:Y:S01]  /*10b0*/  SYNCS.EXCH.64 URZ, [UR4+0x488], UR6 ;  /* 0x0004880604ff75b2 */ /* 0x0006620008000100 */
[----:B------:R-:W-:Y:S01]  /*10c0*/  NOP ;  /* 0x0000000000007918 */ /* 0x000fe20000000000 */
.L_x_11:
[----:B------:R-:W2:Y:S01]  /*10d0*/  SHFL.IDX PT, R0, R81, RZ, 0x1f ;  /* 0x00001fff51007589 */ /* 0x000ea200000e0000 */
[----:B------:R-:W-:Y:S01]  /*10e0*/  NOP ;  /* 0x0000000000007918 */ /* 0x000fe20000000000 */
[----:B--2---:R-:W-:-:S13]  /*10f0*/  ISETP.NE.AND P0, PT, R0, 0x3, PT ;  /* 0x000000030000780c */ /* 0x004fda0003f05270 */
[----:B------:R-:W-:Y:S05]  /*1100*/  @P0 BRA `(.L_x_12) ;  /* 0x0000000000300947 */ /* 0x000fea0003800000 */
[----:B------:R-:W2:Y:S01]  /*1110*/  S2UR UR5, SR_CgaCtaId ;  /* 0x00000000000579c3 */ /* 0x000ea20000008800 */
[----:B---3--:R-:W-:Y:S01]  /*1120*/  UMOV UR6, 0x400 ;  /* 0x0000040000067882 */ /* 0x008fe20000000000 */
[----:B------:R-:W-:Y:S01]  /*1130*/  UMOV UR4, 0x20 ;  /* 0x0000002000047882 */ /* 0x000fe20000000000 */
[----:B------:R-:W-:Y:S01]  /*1140*/  ELECT P0, URZ, PT ;  /* 0x0000000000ff782f */ /* 0x000fe20003800000 */
[----:B--2---:R-:W-:Y:S02]  /*1150*/  ULEA UR6, UR5, UR6, 0x18 ;  /* 0x0000000605067291 */ /* 0x004fe4000f8ec0ff */
[----:B------:R-:W-:-:S04]  /*1160*/  UIADD3 UR4, UPT, UPT, -UR4, 0x100000, URZ ;  /* 0x0010000004047890 */ /* 0x000fc8000fffe1ff */
[----:B------:R-:W-:Y:S02]  /*1170*/  USHF.L.U32 UR5, UR4, 0xb, URZ ;  /* 0x0000000b04057899 */ /* 0x000fe400080006ff */
[----:B------:R-:W-:Y:S01]  /*1180*/  USHF.L.U32 UR4, UR4, 0x1, URZ ;  /* 0x0000000104047899 */ /* 0x000fe200080006ff */
[----:B------:R-:W2:Y:S11]  /*1190*/  FENCE.VIEW.ASYNC.S ;  /* 0x00000000000073c6 */ /* 0x000eb60000000000 */
[----:B--2---:R2:W3:Y:S01]  /*11a0*/  SYNCS.EXCH.64 URZ, [UR6+0x490], UR4 ;  /* 0x0004900406ff75b2 */ /* 0x0044e20008000100 */
[----:B------:R2:W1:Y:S01]  /*11b0*/  SYNCS.EXCH.64 URZ, [UR6+0x498], UR4 ;  /* 0x0004980406ff75b2 */ /* 0x0004620008000100 */
[----:B------:R-:W-:Y:S01]  /*11c0*/  NOP ;  /* 0x0000000000007918 */ /* 0x000fe20000000000 */
.L_x_12:
[----:B------:R-:W4:Y:S01]  /*11d0*/  SHFL.IDX PT, R0, R81, RZ, 0x1f ;  /* 0x00001fff51007589 */ /* 0x000f2200000e0000 */
[----:B------:R-:W-:Y:S01]  /*11e0*/  NOP ;  /* 0x0000000000007918 */ /* 0x000fe20000000000 */
[----:B----4-:R-:W-:-:S13]  /*11f0*/  ISETP.NE.AND P0, PT, R0, 0x4, PT ;  /* 0x000000040000780c */ /* 0x010fda0003f05270 */
[----:B------:R-:W-:Y:S05]  /*1200*/  @P0 BRA `(.L_x_13) ;  /* 0x00000000004c0947 */ /* 0x000fea0003800000 */
[----:B--2---:R-:W2:Y:S01]  /*1210*/  S2UR UR5, SR_CgaCtaId ;  /* 0x00000000000579c3 */ /* 0x004ea20000008800 */
[----:B---3--:R-:W-:Y:S01]  /*1220*/  UMOV UR4, 0x720 ;  /* 0x0000072000047882 */ /* 0x008fe20000000000 */
[----:B------:R-:W-:Y:S01]  /*1230*/  UMOV UR6, 0x400 ;  /* 0x0000040000067882 */ /* 0x000fe20000000000 */
[----:B------:R-:W-:Y:S01]  /*1240*/  USEL UR4, UR4, 0x620, UP4 ;  /* 0x0000062004047887 */ /* 0x000fe2000a000000 */
[----:B------:R-:W-:Y:S01]  /*1250*/  UMOV UR8, 0x1 ;  /* 0x0000000100087882 */ /* 0x000fe20000000000 */
[----:B------:R-:W-:Y:S01]  /*1260*/  ELECT P0, URZ, PT ;  /* 0x0000000000ff782f */ /* 0x000fe20003800000 */
[----:B------:R-:W-:-:S04]  /*1270*/  UIADD3 UR8, UPT, UPT, -UR8, 0x100000, URZ ;  /* 0x0010000008087890 */ /* 0x000fc8000fffe1ff */
[----:B------:R-:W-:Y:S02]  /*1280*/  USHF.L.U32 UR9, UR8, 0xb, URZ ;  /* 0x0000000b08097899 */ /* 0x000fe400080006ff */
[----:B------:R-:W-:Y:S02]  /*1290*/  USHF.L.U32 UR8, UR8, 0x1, URZ ;  /* 0x0000000108087899 */ /* 0x000fe400080006ff */
[----:B--2---:R-:W-:Y:S02]  /*12a0*/  ULEA UR6, UR5, UR6, 0x18 ;  /* 0x0000000605067291 */ /* 0x004fe4000f8ec0ff */
[----:B------:R-:W-:-:S04]  /*12b0*/  UIADD3 UR4, UPT, UPT, -UR4, 0x100000, URZ ;  /* 0x0010000004047890 */ /* 0x000fc8000fffe1ff */
[----:B------:R-:W-:Y:S02]  /*12c0*/  USHF.L.U32 UR5, UR4, 0xb, URZ ;  /* 0x0000000b04057899 */ /* 0x000fe400080006ff */
[----:B------:R-:W-:Y:S01]  /*12d0*/  USHF.L.U32 UR4, UR4, 0x1, URZ ;  /* 0x0000000104047899 */ /* 0x000fe200080006ff */
[----:B------:R-:W2:Y:S03]  /*12e0*/  FENCE.VIEW.ASYNC.S ;  /* 0x00000000000073c6 */ /* 0x000ea60000000000 */
[----:B--2---:R4:W2:Y:S08]  /*12f0*/  SYNCS.EXCH.64 URZ, [UR6+0x4a0], UR8 ;  /* 0x0004a00806ff75b2 */ /* 0x0048b00008000100 */
[----:B------:R4:W3:Y:S01]  /*1300*/  SYNCS.EXCH.64 URZ, [UR6+0x4b0], UR4 ;  /* 0x0004b00406ff75b2 */ /* 0x0008e20008000100 */
[----:B------:R4:W1:Y:S01]  /*1310*/  SYNCS.EXCH.64 URZ, [UR6+0x4a8], UR8 ;  /* 0x0004a80806ff75b2 */ /* 0x0008620008000100 */
[----:B------:R4:W1:Y:S02]  /*1320*/  SYNCS.EXCH.64 URZ, [UR6+0x4b8], UR4 ;  /* 0x0004b80406ff75b2 */ /* 0x0008640008000100 */
[----:B----4-:R-:W-:Y:S01]  /*1330*/  NOP ;  /* 0x0000000000007918 */ /* 0x010fe20000000000 */
.L_x_13:
[----:B------:R-:W4:Y:S01]  /*1340*/  SHFL.IDX PT, R0, R81, RZ, 0x1f ;  /* 0x00001fff51007589 */ /* 0x000f2200000e0000 */
[----:B------:R-:W-:Y:S01]  /*1350*/  NOP ;  /* 0x0000000000007918 */ /* 0x000fe20000000000 */
[----:B----4-:R-:W-:-:S13]  /*1360*/  ISETP.NE.AND P0, PT, R0, 0x5, PT ;  /* 0x000000050000780c */ /* 0x010fda0003f05270 */
[----:B------:R-:W-:Y:S05]  /*1370*/  @P0 BRA `(.L_x_14) ;  /* 0x0000000000580947 */ /* 0x000fea0003800000 */
[----:B--2---:R-:W2:Y:S01]  /*1380*/  S2UR UR5, SR_CgaCtaId ;  /* 0x00000000000579c3 */ /* 0x004ea20000008800 */
[----:B---3--:R-:W-:Y:S01]  /*1390*/  UMOV UR4, 0x400 ;  /* 0x0000040000047882 */ /* 0x008fe20000000000 */
        /* <DEDUP_REMOVED lines=9> */
[----:B--2---:R-:W-:Y:S01]  /*1430*/  ULEA UR4, UR5, UR4, 0x18 ;  /* 0x0000000405047291 */ /* 0x004fe2000f8ec0ff */
[----:B------:R-:W2:Y:S11]  /*1440*/  FENCE.VIEW.ASYNC.S ;  /* 0x00000000000073c6 */ /* 0x000eb60000000000 */
[----:B--2---:R4:W2:Y:S01]  /*1450*/  SYNCS.EXCH.64 URZ, [UR4+0x4c0], UR6 ;  /* 0x0004c00604ff75b2 */ /* 0x0048a20008000100 */
[----:B------:R4:W3:Y:S01]  /*1460*/  SYNCS.EXCH.64 URZ, [UR4+0x4e0], UR8 ;  /* 0x0004e00804ff75b2 */ /* 0x0008e20008000100 */
[----:B------:R4:W1:Y:S01]  /*1470*/  SYNCS.EXCH.64 URZ, [UR4+0x4c8], UR6 ;  /* 0x0004c80604ff75b2 */ /* 0x0008620008000100 */
[----:B------:R4:W1:Y:S01]  /*1480*/  SYNCS.EXCH.64 URZ, [UR4+0x4e8], UR8 ;  /* 0x0004e80804ff75b2 */ /* 0x0008620008000100 */
[----:B------:R4:W1:Y:S01]  /*1490*/  SYNCS.EXCH.64 URZ, [UR4+0x4d0], UR6 ;  /* 0x0004d00604ff75b2 */ /* 0x0008620008000100 */
[----:B------:R4:W1:Y:S01]  /*14a0*/  SYNCS.EXCH.64 URZ, [UR4+0x4f0], UR8 ;  /* 0x0004f00804ff75b2 */ /* 0x0008620008000100 */
[----:B------:R4:W1:Y:S01]  /*14b0*/  SYNCS.EXCH.64 URZ, [UR4+0x4d8], UR6 ;  /* 0x0004d80604ff75b2 */ /* 0x0008620008000100 */
[----:B------:R4:W1:Y:S02]  /*14c0*/  SYNCS.EXCH.64 URZ, [UR4+0x4f8], UR8 ;  /* 0x0004f80804ff75b2 */ /* 0x0008640008000100 */
[----:B----4-:R-:W-:Y:S01]  /*14d0*/  NOP ;  /* 0x0000000000007918 */ /* 0x010fe20000000000 */
.L_x_14:
[----:B------:R-:W4:Y:S01]  /*14e0*/  SHFL.IDX PT, R0, R81, RZ, 0x1f ;  /* 0x00001fff51007589 */ /* 0x000f2200000e0000 */
[----:B------:R-:W-:Y:S01]  /*14f0*/  ISETP.NE.OR P1, PT, RZ, UR13, !P1 ;  /* 0x0000000dff007c0c */ /* 0x000fe2000cf25670 */
[----:B------:R-:W-:Y:S01]  /*1500*/  NOP ;  /* 0x0000000000007918 */ /* 0x000fe20000000000 */
[----:B----4-:R-:W-:-:S13]  /*1510*/  ISETP.NE.AND P0, PT, R0, 0x3, PT ;  /* 0x000000030000780c */ /* 0x010fda0003f05270 */
[----:B------:R-:W-:Y:S05]  /*1520*/  @P0 BRA `(.L_x_15) ;  /* 0x0000000000380947 */ /* 0x000fea0003800000 */
[----:B--2---:R-:W2:Y:S01]  /*1530*/  S2UR UR5, SR_CgaCtaId ;  /* 0x00000000000579c3 */ /* 0x004ea20000008800 */
[----:B---3--:R-:W-:Y:S01]  /*1540*/  UMOV UR4, 0x400 ;  /* 0x0000040000047882 */ /* 0x008fe20000000000 */
[----:B------:R-:W-:Y:S01]  /*1550*/  UMOV UR6, 0x20 ;  /* 0x0000002000067882 */ /* 0x000fe20000000000 */
[----:B------:R-:W-:Y:S01]  /*1560*/  ELECT P0, URZ, PT ;  /* 0x0000000000ff782f */ /* 0x000fe20003800000 */
[----:B------:R-:W-:-:S04]  /*1570*/  UIADD3 UR6, UPT, UPT, -UR6, 0x100000, URZ ;  /* 0x0010000006067890 */ /* 0x000fc8000fffe1ff */
[----:B------:R-:W-:Y:S02]  /*1580*/  USHF.L.U32 UR7, UR6, 0xb, URZ ;  /* 0x0000000b06077899 */ /* 0x000fe400080006ff */
[----:B------:R-:W-:Y:S02]  /*1590*/  USHF.L.U32 UR6, UR6, 0x1, URZ ;  /* 0x0000000106067899 */ /* 0x000fe400080006ff */
[----:B--2---:R-:W-:Y:S01]  /*15a0*/  ULEA UR4, UR5, UR4, 0x18 ;  /* 0x0000000405047291 */ /* 0x004fe2000f8ec0ff */
[----:B------:R-:W2:Y:S11]  /*15b0*/  FENCE.VIEW.ASYNC.S ;  /* 0x00000000000073c6 */ /* 0x000eb60000000000 */
[----:B--2---:R4:W2:Y:S01]  /*15c0*/  SYNCS.EXCH.64 URZ, [UR4+0x500], UR6 ;  /* 0x0005000604ff75b2 */ /* 0x0048a20008000100 */
[----:B------:R4:W3:Y:S01]  /*15d0*/  SYNCS.EXCH.64 URZ, [UR4+0x510], UR6 ;  /* 0x0005100604ff75b2 */ /* 0x0008e20008000100 */
[----:B------:R4:W1:Y:S01]  /*15e0*/  SYNCS.EXCH.64 URZ, [UR4+0x508], UR6 ;  /* 0x0005080604ff75b2 */ /* 0x0008620008000100 */
[----:B------:R4:W1:Y:S02]  /*15f0*/  SYNCS.EXCH.64 URZ, [UR4+0x518], UR6 ;  /* 0x0005180604ff75b2 */ /* 0x0008640008000100 */
[----:B----4-:R-:W-:Y:S01]  /*1600*/  NOP ;  /* 0x0000000000007918 */ /* 0x010fe20000000000 */
.L_x_15:
[----:B---3--:R-:W3:Y:S01]  /*1610*/  S2UR UR7, SR_CgaCtaId ;  /* 0x00000000000779c3 */ /* 0x008ee20000008800 */
[----:B------:R-:W-:Y:S01]  /*1620*/  VOTEU.ALL UP0, P1 ;  /* 0x0000000000ff7886 */ /* 0x000fe20000800000 */
[----:B--2---:R-:W-:Y:S01]  /*1630*/  UMOV UR4, 0x20 ;  /* 0x0000002000047882 */ /* 0x004fe20000000000 */
[----:B------:R-:W-:Y:S01]  /*1640*/  NOP ;  /* 0x0000000000007918 */ /* 0x000fe20000000000 */
[----:B------:R-:W-:Y:S01]  /*1650*/  LOP3.LUT R0, R69, 0x1f, RZ, 0xc0, !PT ;  /* 0x0000001f45007812 */ /* 0x000fe200078ec0ff */
[----:B------:R-:W-:Y:S01]  /*1660*/  UISETP.NE.AND UP5, UPT, UR13, URZ, UPT ;  /* 0x000000ff0d00728c */ /* 0x000fe2000bfa5270 */
[----:B------:R-:W-:Y:S01]  /*1670*/  @!UP0 UMOV UR6, 0x400 ;  /* 0x0000040000068882 */ /* 0x000fe20000000000 */
[----:B------:R-:W-:-:S04]  /*1680*/  @!UP0 UIADD3 UR4, UPT, UPT, -UR4, 0x100000, URZ ;  /* 0x0010000004048890 */ /* 0x000fc8000fffe1ff */
[----:B------:R-:W-:Y:S02]  /*1690*/  @!UP0 USHF.L.U32 UR5, UR4, 0xb, URZ ;  /* 0x0000000b04058899 */ /* 0x000fe400080006ff */
[----:B------:R-:W-:Y:S02]  /*16a0*/  @!UP0 USHF.L.U32 UR4, UR4, 0x1, URZ ;  /* 0x0000000104048899 */ /* 0x000fe400080006ff */
[----:B---3--:R-:W-:Y:S01]  /*16b0*/  @!UP0 ULEA UR6, UR7, UR6, 0x18 ;  /* 0x0000000607068291 */ /* 0x008fe2000f8ec0ff */
[----:B------:R-:W2:Y:S01]  /*16c0*/  LDCU UR7, c[0x0][0x36c] ;  /* 0x00006d80ff0777ac */ /* 0x000ea20008000800 */
[----:B------:R-:W-:Y:S01]  /*16d0*/  VOTEU.ALL UP0, P1 ;  /* 0x0000000000ff7886 */ /* 0x000fe20000800000 */
[----:B------:R-:W3:Y:S09]  /*16e0*/  FENCE.VIEW.ASYNC.S ;  /* 0x00000000000073c6 */ /* 0x000ef20000000000 */
[----:B---3--:R3:W4:Y:S01]  /*16f0*/  @!UP0 SYNCS.EXCH.64 URZ, [UR6+0x520], UR4 ;  /* 0x0005200406ff85b2 */ /* 0x0087220008000100 */
[----:B--2---:R-:W-:-:S09]  /*1700*/  UISETP.EQ.U32.AND UP6, UPT, UR7, 0x1, UPT ;  /* 0x000000010700788c */ /* 0x004fd2000bfc2070 */
[----:B---3--:R-:W-:Y:S05]  /*1710*/  BRA.U !UP6, `(.L_x_16) ;  /* 0x000000010e087547 */ /* 0x008fea000b800000 */
[----:B-1--4-:R-:W-:Y:S01]  /*1720*/  UCGABAR_ARV ;  /* 0x00000000000079c7 */ /* 0x012fe20008000000 */
[----:B------:R-:W-:Y:S05]  /*1730*/  BRA `(.L_x_17) ;  /* 0x0000000000047947 */ /* 0x000fea0003800000 */
.L_x_16:
[----:B-1--4-:R-:W-:Y:S01]  /*1740*/  NOP ;  /* 0x0000000000007918 */ /* 0x012fe20000000000 */
.L_x_17:
[----:B------:R-:W1:Y:S01]  /*1750*/  S2UR UR22, SR_CTAID.X ;  /* 0x00000000001679c3 */ /* 0x000e620000002500 */
[----:B------:R-:W-:-:S05]  /*1760*/  CS2R.32 R3, SR_CgaSize ;  /* 0x0000000000037805 */ /* 0x000fca0000008a00 */
[----:B------:R-:W-:-:S05]  /*1770*/  IMAD R3, R3, -0xa0, RZ ;  /* 0xffffff6003037824 */ /* 0x000fca00078e02ff */
[----:B------:R-:W-:-:S14]  /*1780*/  R2UR UR5, R3 ;  /* 0x00000000030572ca */ /* 0x000fdc00000e0000 */
[----:B------:R-:W2:Y:S01]  /*1790*/  LDCU UR5, c[0x0][UR5+0x2b0] ;  /* 0x00005600050577ac */ /* 0x000ea20008000800 */
[----:B------:R-:W-:-:S05]  /*17a0*/  CS2R.32 R3, SR_CgaSize ;  /* 0x0000000000037805 */ /* 0x000fca0000008a00 */
[----:B------:R-:W-:-:S05]  /*17b0*/  IMAD R3, R3, -0xa0, RZ ;  /* 0xffffff6003037824 */ /* 0x000fca00078e02ff */
[----:B------:R-:W-:-:S14]  /*17c0*/  R2UR UR4, R3 ;  /* 0x00000000030472ca */ /* 0x000fdc00000e0000 */
[----:B------:R-:W3:Y:S01]  /*17d0*/  LDCU UR4, c[0x0][UR4+0x2b4] ;  /* 0x00005680040477ac */ /* 0x000ee20008000800 */
[----:B------:R-:W4:Y:S01]  /*17e0*/  S2UR UR46, SR_CTAID.Y ;  /* 0x00000000002e79c3 */ /* 0x000f220000002600 */
[----:B------:R-:W-:-:S05]  /*17f0*/  CS2R.32 R3, SR_CgaSize ;  /* 0x0000000000037805 */ /* 0x000fca0000008a00 */
[----:B------:R-:W-:-:S05]  /*1800*/  IMAD R3, R3, -0xa0, RZ ;  /* 0xffffff6003037824 */ /* 0x000fca00078e02ff */
[----:B------:R-:W-:-:S14]  /*1810*/  R2UR UR55, R3 ;  /* 0x00000000033772ca */ /* 0x000fdc00000e0000 */
[----:B------:R-:W3:Y:S01]  /*1820*/  LDCU UR55, c[0x0][UR55+0x2a0] ;  /* 0x00005400373777ac */ /* 0x000ee20008000800 */
[----:B------:R-:W-:-:S05]  /*1830*/  CS2R.32 R3, SR_CgaSize ;  /* 0x0000000000037805 */ /* 0x000fca0000008a00 */
[----:B------:R-:W-:-:S05]  /*1840*/  IMAD R3, R3, -0xa0, RZ ;  /* 0xffffff6003037824 */ /* 0x000fca00078e02ff */
[----:B------:R-:W-:-:S14]  /*1850*/  R2UR UR59, R3 ;  /* 0x00000000033b72ca */ /* 0x000fdc00000e0000 */
[----:B------:R-:W3:Y:S01]  /*1860*/  LDCU UR59, c[0x0][UR59+0x2a4] ;  /* 0x000054803b3b77ac */ /* 0x000ee20008000800 */
[----:B------:R-:W3:Y:S01]  /*1870*/  S2UR UR7, SR_CgaCtaId ;  /* 0x00000000000779c3 */ /* 0x000ee20000008800 */
[----:B------:R-:W-:Y:S01]  /*1880*/  UISETP.GT.U32.AND UP0, UPT, UR27, 0xffff, UPT ;  /* 0x0000ffff1b00788c */ /* 0x000fe2000bf04070 */
[----:B------:R-:W3:Y:S01]  /*1890*/  LDCU UR20, c[0x0][0xb24] ;  /* 0x00016480ff1477ac */ /* 0x000ee20008000800 */
[----:B------:R-:W3:Y:S01]  /*18a0*/  LDCU UR42, c[0x0][0xb24] ;  /* 0x00016480ff2a77ac */ /* 0x000ee20008000800 */
[----:B-1----:R-:W-:Y:S01]  /*18b0*/  I2FP.F32.U32 R3, UR22 ;  /* 0x0000001600037c45 */ /* 0x002fe20008201000 */
[----:B------:R-:W1:Y:S04]  /*18c0*/  LDCU UR25, c[0x0][0xb30] ;  /* 0x00016600ff1977ac */ /* 0x000e680008000800 */
[----:B--2---:R-:W-:Y:S01]  /*18d0*/  FMUL R3, R3, UR5 ;  /* 0x0000000503037c20 */ /* 0x004fe20008400000 */
[----:B------:R-:W-:Y:S01]  /*18e0*/  USEL UR5, UR27, 0xffff, !UP0 ;  /* 0x0000ffff1b057887 */ /* 0x000fe2000c000000 */
[----:B----4-:R-:W-:-:S04]  /*18f0*/  I2FP.F32.U32 R2, UR46 ;  /* 0x0000002e00027c45 */ /* 0x010fc80008201000 */
[----:B------:R-:W2:Y:S01]  /*1900*/  F2I.U32.TRUNC.NTZ R3, R3 ;  /* 0x0000000300037305 */ /* 0x000ea2000020f000 */
[----:B------:R-:W-:Y:S01]  /*1910*/  ULOP3.LUT UR24, UR5, 0xffff, URZ, 0xc0, !UPT ;  /* 0x0000ffff05187892 */ /* 0x000fe2000f8ec0ff */
[----:B---3--:R-:W-:Y:S01]  /*1920*/  FMUL R2, R2, UR4 ;  /* 0x0000000402027c20 */ /* 0x008fe20008400000 */
[----:B------:R-:W-:-:S05]  /*1930*/  USHF.L.U32 UR28, UR7, 0x7, URZ ;  /* 0x00000007071c7899 */ /* 0x000fca00080006ff */
[----:B------:R-:W3:Y:S01]  /*1940*/  F2I.U32.TRUNC.NTZ R2, R2 ;  /* 0x0000000200027305 */ /* 0x000ee2000020f000 */
[----:B--2---:R-:W-:Y:S02]  /*1950*/  R2UR UR4, R3 ;  /* 0x00000000030472ca */ /* 0x004fe400000e0000 */
[----:B------:R-:W-:Y:S02]  /*1960*/  PRMT R3, RZ, 0x7610, R3 ;  /* 0x00007610ff037816 */ /* 0x000fe40000000003 */
[----:B---3--:R-:W-:Y:S02]  /*1970*/  R2UR UR6, R2 ;  /* 0x00000000020672ca */ /* 0x008fe400000e0000 */
[----:B------:R-:W-:-:S07]  /*1980*/  PRMT R2, RZ, 0x7610, R2 ;  /* 0x00007610ff027816 */ /* 0x000fce0000000002 */
[----:B------:R-:W-:-:S04]  /*1990*/  UIADD3 UR5, UPT, UPT, -UR4, URZ, URZ ;  /* 0x000000ff04057290 */ /* 0x000fc8000fffe1ff */
[----:B------:R-:W-:Y:S02]  /*19a0*/  UIMAD UR55, UR55, UR5, UR22 ;  /* 0x00000005373772a4 */ /* 0x000fe4000f8e0216 */
[----:B------:R-:W-:-:S04]  /*19b0*/  UIADD3 UR4, UPT, UPT, -UR6, URZ, URZ ;  /* 0x000000ff06047290 */ /* 0x000fc8000fffe1ff */
[----:B------:R-:W-:Y:S01]  /*19c0*/  UIMAD UR59, UR59, UR4, UR46 ;  /* 0x000000043b3b72a4 */ /* 0x000fe2000f8e022e */
[----:B-1----:R-:W-:Y:S11]  /*19d0*/  BRA.U UP5, `(.L_x_18) ;  /* 0x0000000105647547 */ /* 0x002ff6000b800000 */
[----:B------:R-:W-:Y:S02]  /*19e0*/  UISETP.NE.AND UP0, UPT, UR59, URZ, UPT ;  /* 0x000000ff3b00728c */ /* 0x000fe4000bf05270 */
[----:B------:R-:W-:Y:S02]  /*19f0*/  ULOP3.LUT UR4, UR55, 0x2, URZ, 0x3c, !UPT ;  /* 0x0000000237047892 */ /* 0x000fe4000f8e3cff */
[----:B------:R-:W-:Y:S02]  /*1a00*/  UISETP.GT.U32.AND UP2, UPT, UR55, 0x1, UP0 ;  /* 0x000000013700788c */ /* 0x000fe40008744070 */
[----:B------:R-:W-:Y:S02]  /*1a10*/  ULOP3.LUT UR5, UR55, 0x4, URZ, 0x3c, !UPT ;  /* 0x0000000437057892 */ /* 0x000fe4000f8e3cff */
[----:B------:R-:W-:Y:S02]  /*1a20*/  USEL UR8, URZ, 0x1, UP2 ;  /* 0x00000001ff087887 */ /* 0x000fe40009000000 */
[----:B------:R-:W-:-:S02]  /*1a30*/  USEL UR7, URZ, 0x2, UP2 ;  /* 0x00000002ff077887 */ /* 0x000fc40009000000 */
[----:B------:R-:W-:Y:S02]  /*1a40*/  UISETP.GT.U32.AND UP2, UPT, UR4, 0x1, UP0 ;  /* 0x000000010400788c */ /* 0x000fe40008744070 */
[----:B------:R-:W-:Y:S02]  /*1a50*/  ULOP3.LUT UR4, UR55, 0x6, URZ, 0x3c, !UPT ;  /* 0x0000000637047892 */ /* 0x000fe4000f8e3cff */
[----:B------:R-:W-:Y:S02]  /*1a60*/  USEL UR6, URZ, 0x4, UP2 ;  /* 0x00000004ff067887 */ /* 0x000fe40009000000 */
[----:B------:R-:W-:Y:S02]  /*1a70*/  USEL UR9, URZ, 0x8, UP2 ;  /* 0x00000008ff097887 */ /* 0x000fe40009000000 */
[----:B------:R-:W-:Y:S02]  /*1a80*/  UISETP.GT.U32.AND UP2, UPT, UR5, 0x1, UP0 ;  /* 0x000000010500788c */ /* 0x000fe40008744070 */
[----:B------:R-:W-:-:S02]  /*1a90*/  UISETP.GT.U32.AND UP0, UPT, UR4, 0x1, UP0 ;  /* 0x000000010400788c */ /* 0x000fc40008704070 */
[----:B------:R-:W-:Y:S02]  /*1aa0*/  USEL UR4, URZ, 0x10, UP2 ;  /* 0x00000010ff047887 */ /* 0x000fe40009000000 */
[----:B------:R-:W-:Y:S02]  /*1ab0*/  UIADD3 UR5, UPT, UPT, UR6, UR7, UR8 ;  /* 0x0000000706057290 */ /* 0x000fe4000fffe008 */
[----:B------:R-:W-:Y:S02]  /*1ac0*/  USEL UR7, URZ, 0x40, UP0 ;  /* 0x00000040ff077887 */ /* 0x000fe40008000000 */
[----:B------:R-:W-:Y:S02]  /*1ad0*/  USEL UR8, URZ, 0x20, UP2 ;  /* 0x00000020ff087887 */ /* 0x000fe40009000000 */
[----:B------:R-:W-:Y:S02]  /*1ae0*/  UIADD3 UR5, UPT, UPT, UR4, UR5, UR9 ;  /* 0x0000000504057290 */ /* 0x000fe4000fffe009 */
[----:B------:R-:W-:-:S02]  /*1af0*/  ULOP3.LUT UR4, UR55, 0xfffffffe, URZ, 0xc0, !UPT ;  /* 0xfffffffe37047892 */ /* 0x000fc4000f8ec0ff */
[----:B------:R-:W-:Y:S02]  /*1b00*/  USEL UR6, URZ, 0x80, UP0 ;  /* 0x00000080ff067887 */ /* 0x000fe40008000000 */
[----:B------:R-:W-:-:S03]  /*1b10*/  UIADD3 UR5, UPT, UPT, UR7, UR5, UR8 ;  /* 0x0000000507057290 */ /* 0x000fc6000fffe008 */
[----:B------:R-:W-:Y:S01]  /*1b20*/  UMOV UR7, 0x3 ;  /* 0x0000000300077882 */ /* 0x000fe20000000000 */
[----:B------:R-:W-:Y:S02]  /*1b30*/  UIADD3 UR5, UPT, UPT, UR5, UR6, URZ ;  /* 0x0000000605057290 */ /* 0x000fe4000fffe0ff */
[----:B------:R-:W-:-:S04]  /*1b40*/  USHF.L.U32 UR4, UR7, UR4, URZ ;  /* 0x0000000407047299 */ /* 0x000fc800080006ff */
[----:B------:R-:W-:Y:S02]  /*1b50*/  MOV R3, UR5 ;  /* 0x0000000500037c02 */ /* 0x000fe40008000f00 */
[----:B------:R-:W-:-:S07]  /*1b60*/  MOV R2, UR4 ;  /* 0x0000000400027c02 */ /* 0x000fce0008000f00 */
.L_x_18:
[----:B------:R-:W1:Y:S01]  /*1b70*/  S2UR UR36, SR_CTAID.Z ;  /* 0x00000000002479c3 */ /* 0x000e620000002700 */
[----:B------:R-:W-:Y:S01]  /*1b80*/  UISETP.GE.AND UP0, UPT, UR20, 0x1, UPT ;  /* 0x000000011400788c */ /* 0x000fe2000bf06270 */
[----:B------:R-:W-:Y:S01]  /*1b90*/  UMOV UR26, 0x55 ;  /* 0x00000055001a7882 */ /* 0x000fe20000000000 */
[----:B------:R-:W-:-:S07]  /*1ba0*/  UMOV UR45, UR22 ;  /* 0x00000016002d7c82 */ /* 0x000fce0008000000 */
[----:B------:R-:W-:Y:S05]  /*1bb0*/  BRA.U !UP0, `(.L_x_19) ;  /* 0x0000000108d47547 */ /* 0x000fea000b800000 */
[----:B------:R-:W2:Y:S01]  /*1bc0*/  LDCU.128 UR16, c[0x0][0xb10] ;  /* 0x00016200ff1077ac */ /* 0x000ea20008000c00 */
[----:B------:R-:W3:Y:S01]  /*1bd0*/  LDCU UR12, c[0x0][0x370] ;  /* 0x00006e00ff0c77ac */ /* 0x000ee20008000800 */
[----:B------:R-:W4:Y:S01]  /*1be0*/  LDCU UR8, c[0x0][0x374] ;  /* 0x00006e80ff0877ac */ /* 0x000f220008000800 */
[----:B------:R-:W1:Y:S01]  /*1bf0*/  LDCU UR21, c[0x0][0xb0c] ;  /* 0x00016180ff1577ac */ /* 0x000e620008000800 */
[----:B------:R-:W1:Y:S01]  /*1c00*/  LDCU UR23, c[0x0][0xb20] ;  /* 0x00016400ff1777ac */ /* 0x000e620008000800 */
[----:B--2---:R-:W-:Y:S01]  /*1c10*/  UIMAD.WIDE.U32 UR4, UR22, UR16, URZ ;  /* 0x00000010160472a5 */ /* 0x004fe2000f8e00ff */
[----:B------:R-:W2:Y:S01]  /*1c20*/  LDCU.64 UR14, c[0x0][0xb28] ;  /* 0x00016500ff0e77ac */ /* 0x000ea20008000a00 */
[----:B------:R-:W-:-:S05]  /*1c30*/  UISETP.NE.AND UP3, UPT, UR18, 0x1, UPT ;  /* 0x000000011200788c */ /* 0x000fca000bf65270 */
[----:B------:R-:W-:Y:S01]  /*1c40*/  UMOV UR4, UR5 ;  /* 0x0000000500047c82 */ /* 0x000fe20008000000 */
[----:B---3--:R-:W-:Y:S02]  /*1c50*/  UIMAD.WIDE.U32 UR6, UR12, UR16, URZ ;  /* 0x000000100c0672a5 */ /* 0x008fe4000f8e00ff */
[----:B------:R-:W-:Y:S02]  /*1c60*/  USHF.R.U32.HI UR9, URZ, UR17, UR4 ;  /* 0x00000011ff097299 */ /* 0x000fe40008011604 */
[----:B----4-:R-:W-:Y:S02]  /*1c70*/  UIMAD.WIDE.U32 UR4, UR8, UR19, URZ ;  /* 0x00000013080472a5 */ /* 0x010fe4000f8e00ff */
[----:B-1----:R-:W-:Y:S01]  /*1c80*/  UISETP.NE.AND UP0, UPT, UR21, 0x1, UPT ;  /* 0x000000011500788c */ /* 0x002fe2000bf05270 */
[----:B------:R-:W-:Y:S01]  /*1c90*/  UMOV UR6, UR7 ;  /* 0x0000000700067c82 */ /* 0x000fe20008000000 */
[----:B------:R-:W-:-:S03]  /*1ca0*/  UISETP.NE.AND UP2, UPT, UR20, 0x1, UPT ;  /* 0x000000011400788c */ /* 0x000fc6000bf45270 */
[----:B------:R-:W-:Y:S01]  /*1cb0*/  UMOV UR4, UR5 ;  /* 0x0000000500047c82 */ /* 0x000fe20008000000 */
[----:B------:R-:W-:Y:S02]  /*1cc0*/  USEL UR45, UR22, UR9, !UP0 ;  /* 0x00000009162d7287 */ /* 0x000fe4000c000000 */
[----:B------:R-:W-:-:S03]  /*1cd0*/  @UP3 USHF.R.U32.HI UR8, URZ, UR23, UR4 ;  /* 0x00000017ff083299 */ /* 0x000fc60008011604 */
[----:B------:R-:W-:Y:S02]  /*1ce0*/  @UP0 USHF.R.U32.HI UR12, URZ, UR17, UR6 ;  /* 0x00000011ff0c0299 */ /* 0x000fe40008011606 */
[----:B------:R-:W-:Y:S02]  /*1cf0*/  UIMAD.WIDE.U32 UR6, UR46, UR19, URZ ;  /* 0x000000132e0672a5 */ /* 0x000fe4000f8e00ff */
[----:B--2---:R-:W-:Y:S02]  /*1d00*/  UIMAD.WIDE.U32 UR4, UR8, UR14, URZ ;  /* 0x0000000e080472a5 */ /* 0x004fe4000f8e00ff */
[----:B------:R-:W-:-:S03]  /*1d10*/  UIMAD.WIDE.U32 UR10, UR12, UR14, URZ ;  /* 0x0000000e0c0a72a5 */ /* 0x000fc6000f8e00ff */
[----:B------:R-:W-:Y:S02]  /*1d20*/  UMOV UR6, UR7 ;  /* 0x0000000700067c82 */ /* 0x000fe40008000000 */
[----:B------:R-:W-:Y:S01]  /*1d30*/  UMOV UR4, UR5 ;  /* 0x0000000500047c82 */ /* 0x000fe20008000000 */
[----:B------:R-:W-:Y:S02]  /*1d40*/  USHF.R.U32.HI UR6, URZ, UR23, UR6 ;  /* 0x00000017ff067299 */ /* 0x000fe40008011606 */
[----:B------:R-:W-:Y:S01]  /*1d50*/  @UP2 USHF.R.U32.HI UR8, URZ, UR15, UR4 ;  /* 0x0000000fff082299 */ /* 0x000fe20008011604 */
[----:B------:R-:W-:Y:S01]  /*1d60*/  UMOV UR5, UR11 ;  /* 0x0000000b00057c82 */ /* 0x000fe20008000000 */
[----:B------:R-:W-:Y:S02]  /*1d70*/  USEL UR4, UR46, UR6, !UP3 ;  /* 0x000000062e047287 */ /* 0x000fe4000d800000 */
[----:B------:R-:W-:Y:S02]  /*1d80*/  @UP2 USHF.R.U32.HI UR12, URZ, UR15, UR5 ;  /* 0x0000000fff0c2299 */ /* 0x000fe40008011605 */
[----:B------:R-:W-:-:S02]  /*1d90*/  UIMAD UR5, UR8, UR20, URZ ;  /* 0x00000014080572a4 */ /* 0x000fc4000f8e02ff */
[----:B------:R-:W-:Y:S02]  /*1da0*/  UIMAD UR8, UR12, UR20, URZ ;  /* 0x000000140c0872a4 */ /* 0x000fe4000f8e02ff */
[----:B------:R-:W-:Y:S02]  /*1db0*/  UISETP.GE.AND UP0, UPT, UR4, UR5, UPT ;  /* 0x000000050400728c */ /* 0x000fe4000bf06270 */
[----:B------:R-:W-:Y:S02]  /*1dc0*/  UIMAD.WIDE.U32 UR6, UR4, UR14, URZ ;  /* 0x0000000e040672a5 */ /* 0x000fe4000f8e00ff */
[----:B------:R-:W-:Y:S02]  /*1dd0*/  UISETP.GE.OR UP0, UPT, UR45, UR8, UP0 ;  /* 0x000000082d00728c */ /* 0x000fe40008706670 */
[----:B------:R-:W-:Y:S02]  /*1de0*/  UIMAD.WIDE.U32 UR8, UR45, UR14, URZ ;  /* 0x0000000e2d0872a5 */ /* 0x000fe4000f8e00ff */
[----:B------:R-:W-:Y:S01]  /*1df0*/  UIADD3 UR8, UPT, UPT, -UR45, URZ, URZ ;  /* 0x000000ff2d087290 */ /* 0x000fe2000fffe1ff */
[----:B------:R-:W-:Y:S01]  /*1e00*/  UMOV UR5, UR7 ;  /* 0x0000000700057c82 */ /* 0x000fe20008000000 */
[----:B------:R-:W-:-:S02]  /*1e10*/  UIADD3 UR7, UPT, UPT, -UR4, URZ, URZ ;  /* 0x000000ff04077290 */ /* 0x000fc4000fffe1ff */
[----:B------:R-:W-:-:S03]  /*1e20*/  USHF.R.U32.HI UR5, URZ, UR15, UR5 ;  /* 0x0000000fff057299 */ /* 0x000fc60008011605 */
[----:B------:R-:W-:Y:S01]  /*1e30*/  @!UP0 UMOV UR6, UR9 ;  /* 0x0000000900068c82 */ /* 0x000fe20008000000 */
[----:B------:R-:W-:Y:S02]  /*1e40*/  UIMAD UR46, UR18, UR7, UR46 ;  /* 0x00000007122e72a4 */ /* 0x000fe4000f8e022e */
[----:B------:R-:W-:Y:S02]  /*1e50*/  USEL UR5, UR4, UR5, !UP2 ;  /* 0x0000000504057287 */ /* 0x000fe4000d000000 */
[----:B------:R-:W-:Y:S02]  /*1e60*/  @!UP0 USHF.R.U32.HI UR6, URZ, UR15, UR6 ;  /* 0x0000000fff068299 */ /* 0x000fe40008011606 */
[----:B------:R-:W-:Y:S02]  /*1e70*/  UIADD3 UR7, UPT, UPT, -UR5, URZ, URZ ;  /* 0x000000ff05077290 */ /* 0x000fe4000fffe1ff */
[----:B------:R-:W-:Y:S02]  /*1e80*/  @!UP0 USEL UR6, UR45, UR6, !UP2 ;  /* 0x000000062d068287 */ /* 0x000fe4000d000000 */
[----:B------:R-:W-:-:S02]  /*1e90*/  UIMAD UR7, UR20, UR7, UR4 ;  /* 0x00000007140772a4 */ /* 0x000fc4000f8e0204 */
[----:B------:R-:W-:Y:S02]  /*1ea0*/  @!UP0 UIADD3 UR5, UPT, UPT, UR5, -UR6, URZ ;  /* 0x8000000605058290 */ /* 0x000fe4000fffe0ff */
[----:B------:R-:W-:Y:S02]  /*1eb0*/  @!UP0 UIMAD UR7, UR7, UR12, UR6 ;  /* 0x0000000c070782a4 */ /* 0x000fe4000f8e0206 */
[----:B------:R-:W-:Y:S02]  /*1ec0*/  @!UP0 UIMAD UR4, UR5, UR20, UR45 ;  /* 0x00000014050482a4 */ /* 0x000fe4000f8e022d */
[----:B------:R-:W-:Y:S02]  /*1ed0*/  UIMAD UR5, UR21, UR8, UR22 ;  /* 0x00000008150572a4 */ /* 0x000fe4000f8e0216 */
[----:B------:R-:W-:Y:S01]  /*1ee0*/  UIMAD UR46, UR4, UR18, UR46 ;  /* 0x00000012042e72a4 */ /* 0x000fe2000f8e022e */
[----:B------:R-:W-:Y:S02]  /*1ef0*/  @!UP0 UMOV UR45, UR7 ;  /* 0x00000007002d8c82 */ /* 0x000fe40008000000 */
[----:B------:R-:W-:-:S12]  /*1f00*/  UIMAD UR45, UR45, UR21, UR5 ;  /* 0x000000152d2d72a4 */ /* 0x000fd8000f8e0205 */
.L_x_19:
[----:B------:R-:W-:Y:S02]  /*1f10*/  UISETP.NE.AND UP2, UPT, UR25, 0x1, UPT ;  /* 0x000000011900788c */ /* 0x000fe4000bf45270 */
[----:B------:R-:W-:Y:S02]  /*1f20*/  UISETP.NE.AND UP0, UPT, UR13, 0x2, UPT ;  /* 0x000000020d00788c */ /* 0x000fe4000bf05270 */
[----:B------:R-:W-:Y:S02]  /*1f30*/  ULOP3.LUT UR28, UR28, 0x300, URZ, 0xc0, !UPT ;  /* 0x000003001c1c7892 */ /* 0x000fe4000f8ec0ff */
[----:B------:R-:W-:-:S03]  /*1f40*/  USHF.L.U32 UR24, UR26, UR24, URZ ;  /* 0x000000181a187299 */ /* 0x000fc600080006ff */
[----:B------:R-:W-:Y:S09]  /*1f50*/  BRA.U UP2, `(.L_x_20) ;  /* 0x0000000102407547 */ /* 0x000ff2000b800000 */
[----:B------:R-:W2:Y:S01]  /*1f60*/  LDCU.128 UR8, c[0x0][0xb10] ;  /* 0x00016200ff0877ac */ /* 0x000ea20008000c00 */
[----:B------:R-:W3:Y:S01]  /*1f70*/  LDCU UR12, c[0x0][0xb0c] ;  /* 0x00016180ff0c77ac */ /* 0x000ee20008000800 */
[----:B------:R-:W4:Y:S01]  /*1f80*/  LDCU UR14, c[0x0][0xb20] ;  /* 0x00016400ff0e77ac */ /* 0x000f220008000800 */
[----:B--2---:R-:W-:Y:S02]  /*1f90*/  UIMAD.WIDE.U32 UR4, UR45, UR8, URZ ;  /* 0x000000082d0472a5 */ /* 0x004fe4000f8e00ff */
[----:B------:R-:W-:Y:S02]  /*1fa0*/  UIMAD.WIDE.U32 UR6, UR46, UR11, URZ ;  /* 0x0000000b2e0672a5 */ /* 0x000fe4000f8e00ff */
[----:B---3--:R-:W-:Y:S02]  /*1fb0*/  UISETP.NE.AND UP2, UPT, UR12, 0x1, UPT ;  /* 0x000000010c00788c */ /* 0x008fe4000bf45270 */
[----:B------:R-:W-:-:S03]  /*1fc0*/  USHF.R.U32.HI UR5, URZ, UR9, UR5 ;  /* 0x00000009ff057299 */ /* 0x000fc60008011605 */
[----:B------:R-:W-:Y:S01]  /*1fd0*/  UMOV UR4, UR7 ;  /* 0x0000000700047c82 */ /* 0x000fe20008000000 */
[----:B------:R-:W-:Y:S02]  /*1fe0*/  USEL UR5, UR45, UR5, !UP2 ;  /* 0x000000052d057287 */ /* 0x000fe4000d000000 */
[----:B------:R-:W-:Y:S02]  /*1ff0*/  UISETP.NE.AND UP2, UPT, UR10, 0x1, UPT ;  /* 0x000000010a00788c */ /* 0x000fe4000bf45270 */
[----:B----4-:R-:W-:-:S04]  /*2000*/  USHF.R.U32.HI UR4, URZ, UR14, UR4 ;  /* 0x0000000eff047299 */ /* 0x010fc80008011604 */
[----:B------:R-:W-:-:S04]  /*2010*/  USEL UR4, UR46, UR4, !UP2 ;  /* 0x000000042e047287 */ /* 0x000fc8000d000000 */
[----:B------:R-:W-:Y:S02]  /*2020*/  UIADD3 UR6, UPT, UPT, -UR4, UR5, URZ ;  /* 0x0000000504067290 */ /* 0x000fe4000fffe1ff */
[----:B------:R-:W-:Y:S02]  /*2030*/  UIADD3 UR4, UPT, UPT, UR4, -UR5, URZ ;  /* 0x8000000504047290 */ /* 0x000fe4000fffe0ff */
[----:B------:R-:W-:Y:S02]  /*2040*/  UIMAD UR46, UR6, UR10, UR46 ;  /* 0x0000000a062e72a4 */ /* 0x000fe4000f8e022e */
[----:B------:R-:W-:-:S12]  /*2050*/  UIMAD UR45, UR4, UR12, UR45 ;  /* 0x0000000c042d72a4 */ /* 0x000fd8000f8e022d */
.L_x_20:
[----:B------:R-:W-:Y:S05]  /*2060*/  BRA.U !UP6, `(.L_x_21) ;  /* 0x000000010e0c7547 */ /* 0x000fea000b800000 */
[----:B------:R-:W-:Y:S01]  /*2070*/  UCGABAR_WAIT ;  /* 0x0000000000007dc7 */ /* 0x000fe20008000000 */
[----:B------:R-:W-:Y:S01]  /*2080*/  CCTL.IVALL ;  /* 0x00000000ff00798f */ /* 0x000fe20002000000 */
[----:B------:R-:W-:Y:S05]  /*2090*/  BRA `(.L_x_22) ;  /* 0x0000000000047947 */ /* 0x000fea0003800000 */
.L_x_21:
[----:B------:R-:W-:Y:S06]  /*20a0*/  BAR.SYNC.DEFER_BLOCKING 0x0 ;  /* 0x0000000000007b1d */ /* 0x000fec0000010000 */
.L_x_22:
[----:B------:R-:W-:Y:S05]  /*20b0*/  BRA.U UP0, `(.L_x_23) ;  /* 0x00000039006c7547 */ /* 0x000fea000b800000 */
[----:B------:R-:W2:Y:S01]  /*20c0*/  LDCU UR6, c[0x0][0x38c] ;  /* 0x00007180ff0677ac */ /* 0x000ea20008000800 */
[----:B------:R-:W3:Y:S01]  /*20d0*/  S2UR UR9, SR_CgaCtaId ;  /* 0x00000000000979c3 */ /* 0x000ee20000008800 */
[----:B------:R-:W-:Y:S01]  /*20e0*/  PLOP3.LUT P1, PT, PT, PT, UP4, 0x80, 0x8 ;  /* 0x000000000008781c */ /* 0x000fe20003f2f048 */
[----:B------:R-:W-:Y:S01]  /*20f0*/  IMAD.MOV.U32 R12, RZ, RZ, 0x1 ;  /* 0x00000001ff0c7424 */ /* 0x000fe200078e00ff */
[----:B------:R-:W-:Y:S01]  /*2100*/  USHF.L.U32 UR7, UR22, 0x5, URZ ;  /* 0x0000000516077899 */ /* 0x000fe200080006ff */
[----:B------:R-:W-:Y:S01]  /*2110*/  ISETP.NE.AND P2, PT, R0, RZ, P3 ;  /* 0x000000ff0000720c */ /* 0x000fe20001f45270 */
[----:B------:R-:W-:Y:S01]  /*2120*/  UMOV UR8, 0x400 ;  /* 0x0000040000087882 */ /* 0x000fe20000000000 */
[----:B------:R-:W-:Y:S01]  /*2130*/  UISETP.NE.AND UP1, UPT, UR13, URZ, UPT ;  /* 0x000000ff0d00728c */ /* 0x000fe2000bf25270 */
[----:B------:R-:W-:Y:S02]  /*2140*/  PLOP3.LUT P1, PT, P1, PT, PT, 0x8, 0x80 ;  /* 0x000000000080781c */ /* 0x000fe40000f2e170 */
[----:B------:R-:W-:Y:S01]  /*2150*/  CS2R R10, SRZ ;  /* 0x00000000000a7805 */ /* 0x000fe2000001ff00 */
[----:B------:R-:W-:Y:S01]  /*2160*/  IMAD.MOV.U32 R9, RZ, RZ, RZ ;  /* 0x000000ffff097224 */ /* 0x000fe200078e00ff */
[----:B------:R-:W4:Y:S01]  /*2170*/  LDCU UR39, c[0x0][0x370] ;  /* 0x00006e00ff2777ac */ /* 0x000f220008000800 */
[----:B------:R-:W-:Y:S01]  /*2180*/  IMAD.MOV.U32 R8, RZ, RZ, 0x1 ;  /* 0x00000001ff087424 */ /* 0x000fe200078e00ff */
[----:B------:R-:W-:Y:S01]  /*2190*/  USEL UR21, UR43, 0x2, UP1 ;  /* 0x000000022b157887 */ /* 0x000fe20008800000 */
[----:B------:R-:W1:Y:S01]  /*21a0*/  LDCU.64 UR26, c[0x0][0x348] ;  /* 0x00006900ff1a77ac */ /* 0x000e620008000a00 */
[----:B--2---:R-:W-:-:S02]  /*21b0*/  UIADD3 UR5, UPT, UPT, UR6, 0x1f, URZ ;  /* 0x0000001f06057890 */ /* 0x004fc4000fffe0ff */
[----:B------:R-:W-:Y:S02]  /*21c0*/  UIADD3 UR48, UPT, UPT, UR6, 0x3e, URZ ;  /* 0x0000003e06307890 */ /* 0x000fe4000fffe0ff */
[----:B------:R-:W-:Y:S02]  /*21d0*/  USHF.R.S32.HI UR4, URZ, 0x1f, UR5 ;  /* 0x0000001fff047899 */ /* 0x000fe40008011405 */
[----:B---3--:R-:W-:Y:S02]  /*21e0*/  ULEA UR13, UR9, UR8, 0x18 ;  /* 0x00000008090d7291 */ /* 0x008fe4000f8ec0ff */
[----:B------:R-:W-:Y:S02]  /*21f0*/  ULEA.HI UR4, UR4, UR5, URZ, 0x5 ;  /* 0x0000000504047291 */ /* 0x000fe4000f8f28ff */
[----:B------:R-:W-:Y:S02]  /*2200*/  UIADD3 UR5, UPT, UPT, UR6, -0x1, URZ ;  /* 0xffffffff06057890 */ /* 0x000fe4000fffe0ff */
[----:B------:R-:W-:-:S02]  /*2210*/  USHF.R.S32.HI UR41, URZ, 0x5, UR4 ;  /* 0x00000005ff297899 */ /* 0x000fc40008011404 */
[----:B------:R-:W-:Y:S02]  /*2220*/  UISETP.GE.U32.AND UP2, UPT, UR5, -0x3f, UPT ;  /* 0xffffffc10500788c */ /* 0x000fe4000bf46070 */
[----:B------:R-:W-:Y:S02]  /*2230*/  UISETP.LT.U32.AND UP0, UPT, UR41, 0x48, UPT ;  /* 0x000000482900788c */ /* 0x000fe4000bf01070 */
[----:B------:R-:W-:Y:S02]  /*2240*/  ULOP3.LUT UR5, UR7, 0x20, URZ, 0xc0, !UPT ;  /* 0x0000002007057892 */ /* 0x000fe4000f8ec0ff */
[----:B------:R-:W-:Y:S02]  /*2250*/  USEL UR40, UR41, 0x48, UP0 ;  /* 0x0000004829287887 */ /* 0x000fe40008000000 */
[----:B------:R-:W-:Y:S02]  /*2260*/  USHF.L.U32 UR49, UR22, 0x6, URZ ;  /* 0x0000000616317899 */ /* 0x000fe400080006ff */
[----:B------:R-:W-:-:S02]  /*2270*/  UIADD3 UR4, UPT, UPT, UR40, -0x1, URZ ;  /* 0xffffffff28047890 */ /* 0x000fc4000fffe0ff */
[----:B------:R-:W-:Y:S01]  /*2280*/  @UP2 UIADD3 UR4, UPT, UPT, UR40, URZ, URZ ;  /* 0x000000ff28042290 */ /* 0x000fe2000fffe0ff */
[----:B------:R-:W2:Y:S01]  /*2290*/  LDCU UR38, c[0x0][0x374] ;  /* 0x00006e80ff2677ac */ /* 0x000ea20008000800 */
[----:B------:R-:W-:Y:S02]  /*22a0*/  UIADD3 UR30, UPT, UPT, UR13, 0x26800, UR28 ;  /* 0x000268000d1e7890 */ /* 0x000fe4000fffe01c */
[----:B------:R-:W-:Y:S02]  /*22b0*/  ULEA.HI UR44, UR28, UR5, URZ, 0x1b ;  /* 0x000000051c2c7291 */ /* 0x000fe4000f8fd8ff */
[----:B------:R-:W-:Y:S02]  /*22c0*/  UIADD3 UR47, UPT, UPT, UR41, -UR40, URZ ;  /* 0x80000028292f7290 */ /* 0x000fe4000fffe0ff */
[----:B------:R-:W-:Y:S02]  /*22d0*/  UIADD3 UR29, UPT, UPT, UR4, 0x1, URZ ;  /* 0x00000001041d7890 */ /* 0x000fe4000fffe0ff */
[----:B------:R-:W-:Y:S01]  /*22e0*/  UIADD3 UR43, UPT, UPT, -UR4, URZ, URZ ;  /* 0x000000ff042b7290 */ /* 0x000fe2000fffe1ff */
[----:B-1--4-:R-:W-:-:S11]  /*22f0*/  UMOV UR6, URZ ;  /* 0x000000ff00067c82 */ /* 0x012fd60008000000 */
.L_x_43:
[----:B------:R-:W1:Y:S02]  /*2300*/  S2UR UR4, SR_CgaCtaId ;  /* 0x00000000000479c3 */ /* 0x000e640000008800 */
[----:B-1----:R-:W-:-:S09]  /*2310*/  UISETP.NE.AND UP0, UPT, UR4, URZ, UPT ;  /* 0x000000ff0400728c */ /* 0x002fd2000bf05270 */
[----:B------:R-:W-:Y:S05]  /*2320*/  BRA.U UP0, `(.L_x_24) ;  /* 0x0000000100287547 */ /* 0x000fea000b800000 */
[----:B------:R-:W-:Y:S02]  /*2330*/  LEA R0, R9, UR13, 0x3 ;  /* 0x0000000d09007c11 */ /* 0x000fe4000f8e18ff */
[----:B------:R-:W-:-:S04]  /*2340*/  SHF.L.U32 R2, R8, 0x1f, RZ ;  /* 0x0000001f08027819 */ /* 0x000fc800000006ff */
[----:B------:R-:W1:Y:S02]  /*2350*/  SYNCS.PHASECHK.TRANS64.TRYWAIT P0, [R0+URZ+0x510], R2 ;  /* 0x00051002000075a7 */ /* 0x000e6400080011ff */
[----:B-1----:R-:W-:Y:S05]  /*2360*/  @!P0 BRA `(.L_x_25) ;  /* 0x00000078005c8947 */ /* 0x002fea0003800000 */
.L_x_182:
[----:B------:R-:W-:Y:S01]  /*2370*/  VIADD R9, R9, 0x1 ;  /* 0x0000000109097836 */ /* 0x000fe20000000000 */
[----:B------:R1:W-:Y:S04]  /*2380*/  SYNCS.ARRIVE.TRANS64.A1T0 RZ, [R0+URZ+0x500], RZ ;  /* 0x000500ff00ff79a7 */ /* 0x0003e800081000ff */
[----:B------:R-:W-:-:S04]  /*2390*/  ISETP.NE.AND P0, PT, R9, 0x2, PT ;  /* 0x000000020900780c */ /* 0x000fc80003f05270 */
[----:B------:R-:W-:Y:S02]  /*23a0*/  SEL R9, R9, RZ, P0 ;  /* 0x000000ff09097207 */ /* 0x000fe40000000000 */
[----:B-1----:R-:W-:-:S04]  /*23b0*/  SEL R0, RZ, 0x1, P0 ;  /* 0x00000001ff007807 */ /* 0x002fc80000000000 */
[----:B------:R-:W-:-:S07]  /*23c0*/  LOP3.LUT R8, R8, R0, RZ, 0x3c, !PT ;  /* 0x0000000008087212 */ /* 0x000fce00078e3cff */
.L_x_24:
[----:B------:R-:W-:Y:S01]  /*23d0*/  ULEA UR4, UR6, UR13, 0x3 ;  /* 0x0000000d06047291 */ /* 0x000fe2000f8e18ff */
[----:B------:R-:W-:Y:S01]  /*23e0*/  SHF.L.U32 R0, R12, 0x1f, RZ ;  /* 0x0000001f0c007819 */ /* 0x000fe200000006ff */
[----:B------:R-:W-:Y:S02]  /*23f0*/  UISETP.GE.U32.AND UP0, UPT, UR48, 0x3f, UPT ;  /* 0x0000003f3000788c */ /* 0x000fe4000bf06070 */
[----:B------:R-:W-:Y:S01]  /*2400*/  ULEA UR19, UR46, UR44, 0x6 ;  /* 0x0000002c2e137291 */ /* 0x000fe2000f8e30ff */
[----:B------:R-:W-:-:S04]  /*2410*/  UMOV UR7, URZ ;  /* 0x000000ff00077c82 */ /* 0x000fc80008000000 */
[----:B------:R1:W3:Y:S01]  /*2420*/  SYNCS.PHASECHK.TRANS64.TRYWAIT P0, [UR4+0x240], R0 ;  /* 0x00024000ff0075a7 */ /* 0x0002e20008001104 */
[----:B------:R-:W-:-:S04]  /*2430*/  ULEA.HI UR4, UR45, UR45, URZ, 0x1 ;  /* 0x0000002d2d047291 */ /* 0x000fc8000f8f08ff */
[----:B------:R-:W-:-:S04]  /*2440*/  USHF.L.U32 UR4, UR4, 0x6, URZ ;  /* 0x0000000604047899 */ /* 0x000fc800080006ff */
[----:B------:R-:W-:-:S04]  /*2450*/  ULOP3.LUT UR35, UR4, 0xffffff80, URZ, 0xc0, !UPT ;  /* 0xffffff8004237892 */ /* 0x000fc8000f8ec0ff */
[----:B------:R-:W-:Y:S01]  /*2460*/  ULOP3.LUT UR35, UR35, 0x40, UR49, 0xf8, !UPT ;  /* 0x0000004023237892 */ /* 0x000fe2000f8ef831 */
[----:B------:R-:W-:Y:S11]  /*2470*/  BRA.U !UP0, `(.L_x_26) ;  /* 0x0000000108c47547 */ /* 0x000ff6000b800000 */
[----:B------:R-:W-:Y:S01]  /*2480*/  UMOV UR10, UR43 ;  /* 0x0000002b000a7c82 */ /* 0x000fe20008000000 */
[----:B------:R-:W-:Y:S01]  /*2490*/  UMOV UR4, UR6 ;  /* 0x0000000600047c82 */ /* 0x000fe20008000000 */
[----:B------:R-:W-:-:S05]  /*24a0*/  UMOV UR34, URZ ;  /* 0x000000ff00227c82 */ /* 0x000fca0008000000 */
.L_x_32:
[----:B------:R-:W-:Y:S01]  /*24b0*/  ULEA UR33, UR4, UR13, 0x3 ;  /* 0x0000000d04217291 */ /* 0x000fe2000f8e18ff */
[----:B------:R-:W-:Y:S01]  /*24c0*/  @P3 MOV R2, 0x1800 ;  /* 0x0000180000023802 */ /* 0x000fe20000000f00 */
[----:B-1-34-:R-:W-:Y:S10]  /*24d0*/  @P0 BRA `(.L_x_27) ;  /* 0x00000000000c0947 */ /* 0x01aff40003800000 */
[----:B------:R-:W-:-:S04]  /*24e0*/  SHF.L.U32 R3, R12, 0x1f, RZ ;  /* 0x0000001f0c037819 */ /* 0x000fc800000006ff */
[----:B------:R-:W3:Y:S02]  /*24f0*/  SYNCS.PHASECHK.TRANS64.TRYWAIT P0, [UR33+0x240], R3 ;  /* 0x00024003ff0075a7 */ /* 0x000ee40008001121 */
[----:B---3--:R-:W-:Y:S05]  /*2500*/  @!P0 BRA `(.L_x_28) ;  /* 0x0000007800088947 */ /* 0x008fea0003800000 */
.L_x_27:
[----:B------:R3:W-:Y:S01]  /*2510*/  @P3 SYNCS.ARRIVE.TRANS64 RZ, [UR33], R2 ;  /* 0x00000002ffff39a7 */ /* 0x0007e20008000021 */
[----:B------:R-:W-:Y:S02]  /*2520*/  ULOP3.LUT UR5, UR21, 0x2, URZ, 0xfc, !UPT ;  /* 0x0000000215057892 */ /* 0x000fe4000f8efcff */
[----:B------:R-:W-:Y:S02]  /*2530*/  UIADD3 UR10, UPT, UPT, UR10, 0x1, URZ ;  /* 0x000000010a0a7890 */ /* 0x000fe4000fffe0ff */
[----:B------:R-:W-:Y:S02]  /*2540*/  UISETP.NE.AND UP0, UPT, UR5, 0x2, UPT ;  /* 0x000000020500788c */ /* 0x000fe4000bf05270 */
[----:B------:R-:W-:-:S07]  /*2550*/  UISETP.NE.AND UP2, UPT, UR10, 0x1, UPT ;  /* 0x000000010a00788c */ /* 0x000fce000bf45270 */
[----:B------:R-:W-:Y:S05]  /*2560*/  BRA.U UP0, `(.L_x_29) ;  /* 0x0000000100047547 */ /* 0x000fea000b800000 */
[----:B--2---:R-:W-:Y:S05]  /*2570*/  BPT.TRAP 0x1 ;  /* 0x000000040000795c */ /* 0x004fea0000300000 */
.L_x_29:
[----:B------:R-:W-:Y:S04]  /*2580*/  BSSY.RECONVERGENT B0, `(.L_x_30) ;  /* 0x0000003000007945 */ /* 0x000fe80003800200 */
[----:B------:R-:W-:Y:S05]  /*2590*/  @!P2 BRA `(.L_x_31) ;  /* 0x000000000004a947 */ /* 0x000fea0003800000 */
[----:B--2---:R-:W-:Y:S05]  /*25a0*/  BPT.TRAP 0x1 ;  /* 0x000000040000795c */ /* 0x004fea0000300000 */
.L_x_31:
[----:B--2---:R-:W-:Y:S05]  /*25b0*/  BSYNC.RECONVERGENT B0 ;  /* 0x0000000000007941 */ /* 0x004fea0003800200 */
.L_x_30:
[----:B------:R-:W-:Y:S02]  /*25c0*/  UIADD3 UR5, UPT, UPT, UR4, 0x1, URZ ;  /* 0x0000000104057890 */ /* 0x000fe4000fffe0ff */
[----:B------:R-:W-:Y:S02]  /*25d0*/  ULEA UR32, UR4, UR13, 0xb ;  /* 0x0000000d04207291 */ /* 0x000fe4000f8e58ff */
[----:B------:R-:W-:Y:S02]  /*25e0*/  UISETP.NE.AND UP0, UPT, UR5, 0x48, UPT ;  /* 0x000000480500788c */ /* 0x000fe4000bf05270 */
[----:B------:R-:W-:Y:S02]  /*25f0*/  UIADD3 UR8, UP1, UPT, UR26, 0x80, URZ ;  /* 0x000000801a087890 */ /* 0x000fe4000ff3e0ff */
[----:B------:R-:W-:Y:S02]  /*2600*/  USEL UR7, URZ, 0x1, UP0 ;  /* 0x00000001ff077887 */ /* 0x000fe40008000000 */
[----:B------:R-:W-:-:S02]  /*2610*/  USEL UR6, UR5, URZ, UP0 ;  /* 0x000000ff05067287 */ /* 0x000fc40008000000 */
[----:B------:R-:W-:Y:S02]  /*2620*/  ULEA UR16, UR4, UR28, 0xa ;  /* 0x0000001c04107291 */ /* 0x000fe4000f8e50ff */
[----:B------:R-:W-:Y:S01]  /*2630*/  ULEA UR5, UR6, UR13, 0x3 ;  /* 0x0000000d06057291 */ /* 0x000fe2000f8e18ff */
[----:B------:R-:W-:Y:S01]  /*2640*/  LOP3.LUT R12, R12, UR7, RZ, 0x3c, !PT ;  /* 0x000000070c0c7c12 */ /* 0x000fe2000f8e3cff */
[----:B------:R-:W-:Y:S02]  /*2650*/  UIADD3 UR4, UP0, UPT, UR26, 0x180, URZ ;  /* 0x000001801a047890 */ /* 0x000fe4000ff1e0ff */
[----:B------:R-:W-:Y:S01]  /*2660*/  ULOP3.LUT UR33, UR33, 0xfefffff8, URZ, 0xc0, !UPT ;  /* 0xfefffff821217892 */ /* 0x000fe2000f8ec0ff */
[----:B-1----:R-:W-:Y:S01]  /*2670*/  SHF.L.U32 R0, R12, 0x1f, RZ ;  /* 0x0000001f0c007819 */ /* 0x002fe200000006ff */
[----:B------:R-:W-:Y:S02]  /*2680*/  UIADD3.X UR9, UPT, UPT, URZ, UR27, URZ, UP1, !UPT ;  /* 0x0000001bff097290 */ /* 0x000fe40008ffe4ff */
[----:B------:R-:W-:Y:S01]  /*2690*/  UIADD3 UR32, UPT, UPT, UR32, 0x2800, URZ ;  /* 0x0000280020207890 */ /* 0x000fe2000fffe0ff */
[----:B------:R4:W1:Y:S01]  /*26a0*/  SYNCS.PHASECHK.TRANS64.TRYWAIT P0, [UR5+0x240], R0 ;  /* 0x00024000ff0075a7 */ /* 0x0008620008001105 */
[----:B------:R-:W-:-:S02]  /*26b0*/  UIADD3 UR16, UPT, UPT, UR13, 0x26800, UR16 ;  /* 0x000268000d107890 */ /* 0x000fc4000fffe010 */
[----:B------:R-:W-:Y:S02]  /*26c0*/  UIADD3.X UR5, UPT, UPT, URZ, UR27, URZ, UP0, !UPT ;  /* 0x0000001bff057290 */ /* 0x000fe400087fe4ff */
[----:B------:R-:W-:Y:S01]  /*26d0*/  UPRMT UR7, URZ, 0x5410, UR24 ;  /* 0x00005410ff077896 */ /* 0x000fe20008000018 */
[----:B------:R-:W-:Y:S01]  /*26e0*/  UMOV UR14, 0x0 ;  /* 0x00000000000e7882 */ /* 0x000fe20000000000 */
[----:B------:R-:W-:Y:S01]  /*26f0*/  UMOV UR15, 0x10000000 ;  /* 0x10000000000f7882 */ /* 0x000fe20000000000 */
[----:B------:R-:W-:Y:S01]  /*2700*/  UMOV UR18, UR34 ;  /* 0x0000002200127c82 */ /* 0x000fe20008000000 */
[----:B------:R-:W-:Y:S01]  /*2710*/  UMOV UR20, UR36 ;  /* 0x0000002400147c82 */ /* 0x000fe20008000000 */
[----:B------:R-:W-:Y:S01]  /*2720*/  UMOV UR17, UR33 ;  /* 0x0000002100117c82 */ /* 0x000fe20008000000 */
[----:B------:R2:W-:Y:S03]  /*2730*/  UTMALDG.3D.2CTA [UR32], [UR8], desc[UR14] ;  /* 0x00000e20080075b4 */ /* 0x0005e60008211000 */
[----:B------:R3:W-:Y:S01]  /*2740*/  UTMALDG.3D.MULTICAST.2CTA [UR16], [UR4], UR7, desc[UR14] ;  /* 0x00000e10040073b4 */ /* 0x0007e20008211807 */
[----:B--2---:R-:W-:Y:S01]  /*2750*/  UIADD3 UR34, UPT, UPT, UR34, 0x20, URZ ;  /* 0x0000002022227890 */ /* 0x004fe2000fffe0ff */
[----:B---3--:R-:W-:Y:S01]  /*2760*/  UMOV UR7, UR29 ;  /* 0x0000001d00077c82 */ /* 0x008fe20008000000 */
[----:B------:R-:W-:Y:S01]  /*2770*/  UMOV UR4, UR6 ;  /* 0x0000000600047c82 */ /* 0x000fe20008000000 */
[----:B------:R-:W-:Y:S09]  /*2780*/  BRA.U UP2, `(.L_x_32) ;  /* 0xfffffffd02487547 */ /* 0x000ff2000b83ffff */
.L_x_26:
[----:B------:R-:W-:Y:S01]  /*2790*/  ULEA UR4, UR6, UR13, 0x3 ;  /* 0x0000000d06047291 */ /* 0x000fe2000f8e18ff */
[----:B-1--4-:R-:W-:Y:S01]  /*27a0*/  SHF.L.U32 R0, R12, 0x1f, RZ ;  /* 0x0000001f0c007819 */ /* 0x012fe200000006ff */
[----:B------:R-:W-:Y:S01]  /*27b0*/  @!P1 SYNCS.ARRIVE.TRANS64.A1T0 RZ, [UR13+0x498], RZ ;  /* 0x000498ffffff99a7 */ /* 0x000fe2000810000d */
[----:B------:R-:W-:-:S06]  /*27c0*/  UISETP.GT.AND UP0, UPT, UR41, UR40, UPT ;  /* 0x000000282900728c */ /* 0x000fcc000bf04270 */
[----:B---3--:R1:W3:Y:S03]  /*27d0*/  SYNCS.PHASECHK.TRANS64.TRYWAIT P0, [UR4+0x240], R0 ;  /* 0x00024000ff0075a7 */ /* 0x0082e60008001104 */
[----:B------:R-:W-:Y:S05]  /*27e0*/  BRA.U !UP0, `(.L_x_33) ;  /* 0x0000000108c07547 */ /* 0x000fea000b800000 */
[----:B------:R-:W-:Y:S01]  /*27f0*/  UIADD3 UR25, UPT, UPT, UR47, UR7, URZ ;  /* 0x000000072f197290 */ /* 0x000fe2000fffe0ff */
[----:B------:R-:W-:-:S11]  /*2800*/  UMOV UR4, UR6 ;  /* 0x0000000600047c82 */ /* 0x000fd60008000000 */
.L_x_39:
[----:B------:R-:W-:Y:S01]  /*2810*/  ULEA UR9, UR4, UR13, 0x3 ;  /* 0x0000000d04097291 */ /* 0x000fe2000f8e18ff */
[----:B---3--:R-:W-:Y:S01]  /*2820*/  @P3 MOV R2, 0x1800 ;  /* 0x0000180000023802 */ /* 0x008fe20000000f00 */
[----:B-1-34-:R-:W-:Y:S10]  /*2830*/  @P0 BRA `(.L_x_34) ;  /* 0x00000000000c0947 */ /* 0x01aff40003800000 */
[----:B------:R-:W-:-:S04]  /*2840*/  SHF.L.U32 R3, R12, 0x1f, RZ ;  /* 0x0000001f0c037819 */ /* 0x000fc800000006ff */
[----:B------:R-:W3:Y:S02]  /*2850*/  SYNCS.PHASECHK.TRANS64.TRYWAIT P0, [UR9+0x240], R3 ;  /* 0x00024003ff0075a7 */ /* 0x000ee40008001109 */
[----:B---3--:R-:W-:Y:S05]  /*2860*/  @!P0 BRA `(.L_x_35) ;  /* 0x0000007400488947 */ /* 0x008fea0003800000 */
.L_x_34:
[----:B------:R3:W-:Y:S01]  /*2870*/  @P3 SYNCS.ARRIVE.TRANS64 RZ, [UR9], R2 ;  /* 0x00000002ffff39a7 */ /* 0x0007e20008000009 */
[----:B------:R-:W-:-:S04]  /*2880*/  ULOP3.LUT UR5, UR21, 0x2, URZ, 0xfc, !UPT ;  /* 0x0000000215057892 */ /* 0x000fc8000f8efcff */
[----:B------:R-:W-:-:S09]  /*2890*/  UISETP.NE.AND UP0, UPT, UR5, 0x2, UPT ;  /* 0x000000020500788c */ /* 0x000fd2000bf05270 */
[----:B------:R-:W-:Y:S05]  /*28a0*/  BRA.U UP0, `(.L_x_36) ;  /* 0x0000000100047547 */ /* 0x000fea000b800000 */
[----:B--2---:R-:W-:Y:S05]  /*28b0*/  BPT.TRAP 0x1 ;  /* 0x000000040000795c */ /* 0x004fea0000300000 */
.L_x_36:
[----:B------:R-:W-:Y:S04]  /*28c0*/  BSSY.RECONVERGENT B0, `(.L_x_37) ;  /* 0x0000003000007945 */ /* 0x000fe80003800200 */
[----:B------:R-:W-:Y:S05]  /*28d0*/  @!P2 BRA `(.L_x_38) ;  /* 0x000000000004a947 */ /* 0x000fea0003800000 */
[----:B--2---:R-:W-:Y:S05]  /*28e0*/  BPT.TRAP 0x1 ;  /* 0x000000040000795c */ /* 0x004fea0000300000 */
.L_x_38:
[----:B--2---:R-:W-:Y:S05]  /*28f0*/  BSYNC.RECONVERGENT B0 ;  /* 0x0000000000007941 */ /* 0x004fea0003800200 */
.L_x_37:
[----:B------:R-:W-:Y:S02]  /*2900*/  UIADD3 UR5, UPT, UPT, UR4, 0x1, URZ ;  /* 0x0000000104057890 */ /* 0x000fe4000fffe0ff */
[----:B------:R-:W-:Y:S02]  /*2910*/  USHF.L.U32 UR10, UR7, 0x5, URZ ;  /* 0x00000005070a7899 */ /* 0x000fe400080006ff */
[----:B------:R-:W-:Y:S02]  /*2920*/  UISETP.NE.AND UP0, UPT, UR5, 0x48, UPT ;  /* 0x000000480500788c */ /* 0x000fe4000bf05270 */
[----:B------:R-:W-:Y:S02]  /*2930*/  UIADD3 UR7, UPT, UPT, UR7, 0x1, URZ ;  /* 0x0000000107077890 */ /* 0x000fe4000fffe0ff */
[----:B------:R-:W-:Y:S02]  /*2940*/  USEL UR8, URZ, 0x1, UP0 ;  /* 0x00000001ff087887 */ /* 0x000fe40008000000 */
[----:B------:R-:W-:-:S02]  /*2950*/  USEL UR6, UR5, URZ, UP0 ;  /* 0x000000ff05067287 */ /* 0x000fc40008000000 */
[----:B------:R-:W-:Y:S02]  /*2960*/  UIADD3 UR22, UP0, UPT, UR26, 0x180, URZ ;  /* 0x000001801a167890 */ /* 0x000fe4000ff1e0ff */
[----:B------:R-:W-:Y:S01]  /*2970*/  LOP3.LUT R12, R12, UR8, RZ, 0x3c, !PT ;  /* 0x000000080c0c7c12 */ /* 0x000fe2000f8e3cff */
[----:B------:R-:W-:Y:S02]  /*2980*/  ULEA UR8, UR4, UR13, 0xb ;  /* 0x0000000d04087291 */ /* 0x000fe4000f8e58ff */
[----:B------:R-:W-:Y:S01]  /*2990*/  UIADD3 UR14, UP1, UPT, UR26, 0x80, URZ ;  /* 0x000000801a0e7890 */ /* 0x000fe2000ff3e0ff */
[----:B-1----:R-:W-:Y:S01]  /*29a0*/  SHF.L.U32 R0, R12, 0x1f, RZ ;  /* 0x0000001f0c007819 */ /* 0x002fe200000006ff */
[----:B------:R-:W-:Y:S02]  /*29b0*/  UIADD3.X UR23, UPT, UPT, URZ, UR27, URZ, UP0, !UPT ;  /* 0x0000001bff177290 */ /* 0x000fe400087fe4ff */
[----:B------:R-:W-:Y:S02]  /*29c0*/  UISETP.NE.AND UP0, UPT, UR7, UR25, UPT ;  /* 0x000000190700728c */ /* 0x000fe4000bf05270 */
[----:B------:R-:W-:-:S02]  /*29d0*/  ULEA UR5, UR6, UR13, 0x3 ;  /* 0x0000000d06057291 */ /* 0x000fc4000f8e18ff */
[----:B------:R-:W-:Y:S02]  /*29e0*/  ULOP3.LUT UR9, UR9, 0xfefffff8, URZ, 0xc0, !UPT ;  /* 0xfefffff809097892 */ /* 0x000fe4000f8ec0ff */
[----:B------:R-:W-:Y:S02]  /*29f0*/  ULEA UR16, UR4, UR30, 0xa ;  /* 0x0000001e04107291 */ /* 0x000fe4000f8e50ff */
[----:B------:R-:W-:Y:S02]  /*2a00*/  UIADD3 UR8, UPT, UPT, UR8, 0x2800, URZ ;  /* 0x0000280008087890 */ /* 0x000fe4000fffe0ff */
[----:B------:R-:W-:Y:S01]  /*2a10*/  UIADD3.X UR15, UPT, UPT, URZ, UR27, URZ, UP1, !UPT ;  /* 0x0000001bff0f7290 */ /* 0x000fe20008ffe4ff */
[----:B------:R4:W1:Y:S01]  /*2a20*/  SYNCS.PHASECHK.TRANS64.TRYWAIT P0, [UR5+0x240], R0 ;  /* 0x00024000ff0075a7 */ /* 0x0008620008001105 */
[----:B------:R-:W-:Y:S01]  /*2a30*/  UPRMT UR4, URZ, 0x5410, UR24 ;  /* 0x00005410ff047896 */ /* 0x000fe20008000018 */
[----:B------:R-:W-:Y:S01]  /*2a40*/  UMOV UR32, 0x0 ;  /* 0x0000000000207882 */ /* 0x000fe20000000000 */
[----:B------:R-:W-:Y:S01]  /*2a50*/  UMOV UR33, 0x10000000 ;  /* 0x1000000000217882 */ /* 0x000fe20000000000 */
[----:B------:R-:W-:Y:S01]  /*2a60*/  UMOV UR11, UR35 ;  /* 0x00000023000b7c82 */ /* 0x000fe20008000000 */
[----:B------:R-:W-:Y:S01]  /*2a70*/  UMOV UR12, UR36 ;  /* 0x00000024000c7c82 */ /* 0x000fe20008000000 */
[----:B------:R-:W-:Y:S01]  /*2a80*/  UMOV UR20, UR36 ;  /* 0x0000002400147c82 */ /* 0x000fe20008000000 */
[----:B------:R-:W-:Y:S01]  /*2a90*/  UMOV UR17, UR9 ;  /* 0x0000000900117c82 */ /* 0x000fe20008000000 */
[----:B------:R-:W-:Y:S01]  /*2aa0*/  UMOV UR18, UR10 ;  /* 0x0000000a00127c82 */ /* 0x000fe20008000000 */
[----:B------:R-:W-:Y:S01]  /*2ab0*/  UTMALDG.3D.2CTA [UR8], [UR14], desc[UR32] ;  /* 0x000020080e0075b4 */ /* 0x000fe20008211000 */
[----:B------:R2:W-:Y:S02]  /*2ac0*/  UTMALDG.3D.MULTICAST.2CTA [UR16], [UR22], UR4, desc[UR32] ;  /* 0x00002010160073b4 */ /* 0x0005e40008211804 */
[----:B--2---:R-:W-:Y:S01]  /*2ad0*/  UMOV UR4, UR6 ;  /* 0x0000000600047c82 */ /* 0x004fe20008000000 */
[----:B------:R-:W-:Y:S05]  /*2ae0*/  BRA.U UP0, `(.L_x_39) ;  /* 0xfffffffd00487547 */ /* 0x000fea000b83ffff */
.L_x_33:
[C---:B------:R-:W-:Y:S01]  /*2af0*/  LEA R3, R11.reuse, UR13, 0x3 ;  /* 0x0000000d0b037c11 */ /* 0x040fe2000f8e18ff */
[----:B------:R-:W-:Y:S01]  /*2b00*/  NOP ;  /* 0x0000000000007918 */ /* 0x000fe20000000000 */
[----:B-1--4-:R-:W-:Y:S02]  /*2b10*/  SHF.L.U32 R0, R10, 0x1f, RZ ;  /* 0x0000001f0a007819 */ /* 0x012fe400000006ff */
[----:B------:R-:W-:Y:S02]  /*2b20*/  LEA R4, R11, UR13, 0x4 ;  /* 0x0000000d0b047c11 */ /* 0x000fe4000f8e20ff */
[----:B---3--:R-:W1:Y:S02]  /*2b30*/  SYNCS.PHASECHK.TRANS64.TRYWAIT P0, [R3+URZ+0x4a0], R0 ;  /* 0x0004a000030075a7 */ /* 0x008e6400080011ff */
[----:B-1----:R-:W-:Y:S05]  /*2b40*/  @!P0 BRA `(.L_x_40) ;  /* 0x0000007000a88947 */ /* 0x002fea0003800000 */
.L_x_185:
[----:B------:R-:W3:Y:S01]  /*2b50*/  LDS.128 R4, [R4+0x530] ;  /* 0x0005300004047984 */ /* 0x000ee20000000c00 */
[----:B------:R-:W-:Y:S01]  /*2b60*/  UISETP.GE.AND UP0, UPT, UR42, 0x1, UPT ;  /* 0x000000012a00788c */ /* 0x000fe2000bf06270 */
[----:B------:R-:W-:Y:S01]  /*2b70*/  @!PT LDS RZ, [RZ] ;  /* 0x00000000fffff984 */ /* 0x000fe20000000800 */
[----:B------:R-:W-:Y:S01]  /*2b80*/  @!PT LDS RZ, [RZ] ;  /* 0x00000000fffff984 */ /* 0x000fe20000000800 */
[----:B------:R-:W-:Y:S01]  /*2b90*/  @!PT LDS RZ, [RZ] ;  /* 0x00000000fffff984 */ /* 0x000fe20000000800 */
[----:B------:R-:W-:Y:S01]  /*2ba0*/  @!PT LDS RZ, [RZ] ;  /* 0x00000000fffff984 */ /* 0x000fe20000000800 */
[----:B------:R4:W-:Y:S06]  /*2bb0*/  MEMBAR.ALL.CTA ;  /* 0x0000000000007992 */ /* 0x0009ec0000008000 */
[----:B----4-:R-:W4:Y:S01]  /*2bc0*/  FENCE.VIEW.ASYNC.S ;  /* 0x00000000000073c6 */ /* 0x010f220000000000 */
[----:B---3--:R-:W-:-:S13]  /*2bd0*/  LOP3.LUT P0, RZ, R6, 0x1, RZ, 0xc0, !PT ;  /* 0x0000000106ff7812 */ /* 0x008fda000780c0ff */
[----:B----4-:R-:W-:Y:S01]  /*2be0*/  VOTEU.ANY UP1, P0 ;  /* 0x0000000000ff7886 */ /* 0x010fe20000020100 */
[----:B------:R-:W-:-:S13]  /*2bf0*/  PLOP3.LUT P0, PT, PT, PT, UP1, 0x80, 0x8 ;  /* 0x000000000008781c */ /* 0x000fda0003f0f018 */
[----:B-1----:R-:W-:Y:S02]  /*2c00*/  @P0 LOP3.LUT R0, R5, 0xffff, RZ, 0xc0, !PT ;  /* 0x0000ffff05000812 */ /* 0x002fe400078ec0ff */
[----:B------:R-:W-:Y:S02]  /*2c10*/  @P0 MOV R2, R4 ;  /* 0x0000000400020202 */ /* 0x000fe40000000f00 */
[----:B------:R-:W-:Y:S01]  /*2c20*/  @P0 R2UR UR5, R0 ;  /* 0x00000000000502ca */ /* 0x000fe200000e0000 */
[----:B------:R-:W-:Y:S01]  /*2c30*/  VIADD R0, R3, 0x4b0 ;  /* 0x000004b003007836 */ /* 0x000fe20000000000 */
[----:B------:R-:W-:Y:S02]  /*2c40*/  @P0 SHF.R.U32.HI R4, RZ, 0x10, R5 ;  /* 0x00000010ff040819 */ /* 0x000fe40000011605 */
[----:B------:R-:W-:Y:S02]  /*2c50*/  @P0 R2UR UR7, R2 ;  /* 0x00000000020702ca */ /* 0x000fe400000e0000 */
[----:B------:R-:W-:-:S02]  /*2c60*/  PRMT R0, RZ, 0x654, R0 ;  /* 0x00000654ff007816 */ /* 0x000fc40000000000 */
[----:B------:R-:W-:Y:S02]  /*2c70*/  @P0 R2UR UR4, R4 ;  /* 0x00000000040402ca */ /* 0x000fe400000e0000 */
[----:B------:R1:W-:Y:S03]  /*2c80*/  SYNCS.ARRIVE.TRANS64.RED.A1T0 RZ, [R0+URZ], RZ ;  /* 0x000000ff00ff79a7 */ /* 0x0003e600081004ff */
[----:B------:R-:W-:-:S04]  /*2c90*/  @UP1 UMOV UR31, UR5 ;  /* 0x00000005001f1c82 */ /* 0x000fc80008000000 */
[----:B------:R-:W-:-:S04]  /*2ca0*/  @UP1 UMOV UR37, UR7 ;  /* 0x0000000700251c82 */ /* 0x000fc80008000000 */
[----:B------:R-:W-:Y:S01]  /*2cb0*/  @UP1 UMOV UR36, UR4 ;  /* 0x0000000400241c82 */ /* 0x000fe20008000000 */
[----:B------:R-:W-:Y:S05]  /*2cc0*/  BRA.U !UP0, `(.L_x_41) ;  /* 0x0000000108d47547 */ /* 0x000fea000b800000 */
[----:B------:R-:W2:Y:S01]  /*2cd0*/  LDCU.128 UR16, c[0x0][0xb10] ;  /* 0x00016200ff1077ac */ /* 0x000ea20008000c00 */
[----:B------:R-:W3:Y:S01]  /*2ce0*/  LDCU UR12, c[0x0][0xb20] ;  /* 0x00016400ff0c77ac */ /* 0x000ee20008000800 */
[----:B------:R-:W4:Y:S01]  /*2cf0*/  LDCU UR20, c[0x0][0xb0c] ;  /* 0x00016180ff1477ac */ /* 0x000f220008000800 */
[----:B------:R-:W1:Y:S01]  /*2d00*/  LDCU.64 UR8, c[0x0][0xb28] ;  /* 0x00016500ff0877ac */ /* 0x000e620008000a00 */
[----:B------:R-:W-:Y:S02]  /*2d10*/  UISETP.NE.AND UP3, UPT, UR42, 0x1, UPT ;  /* 0x000000012a00788c */ /* 0x000fe4000bf65270 */
[----:B--2---:R-:W-:Y:S02]  /*2d20*/  UIMAD.WIDE.U32 UR10, UR38, UR19, URZ ;  /* 0x00000013260a72a5 */ /* 0x004fe4000f8e00ff */
[----:B------:R-:W-:Y:S02]  /*2d30*/  UIMAD.WIDE.U32 UR4, UR39, UR16, URZ ;  /* 0x00000010270472a5 */ /* 0x000fe4000f8e00ff */
[----:B------:R-:W-:-:S02]  /*2d40*/  UISETP.NE.AND UP0, UPT, UR18, 0x1, UPT ;  /* 0x000000011200788c */ /* 0x000fc4000bf05270 */
[----:B------:R-:W-:Y:S01]  /*2d50*/  UIMAD.WIDE.U32 UR22, UR31, UR19, URZ ;  /* 0x000000131f1672a5 */ /* 0x000fe2000f8e00ff */
[----:B------:R-:W-:Y:S02]  /*2d60*/  UMOV UR10, UR11 ;  /* 0x0000000b000a7c82 */ /* 0x000fe40008000000 */
[----:B------:R-:W-:Y:S01]  /*2d70*/  UMOV UR4, UR5 ;  /* 0x0000000500047c82 */ /* 0x000fe20008000000 */
[----:B---3--:R-:W-:Y:S02]  /*2d80*/  USHF.R.U32.HI UR10, URZ, UR12, UR10 ;  /* 0x0000000cff0a7299 */ /* 0x008fe4000801160a */
[----:B----4-:R-:W-:Y:S02]  /*2d90*/  UISETP.NE.AND UP2, UPT, UR20, 0x1, UPT ;  /* 0x000000011400788c */ /* 0x010fe4000bf45270 */
[----:B------:R-:W-:Y:S02]  /*2da0*/  USHF.R.U32.HI UR4, URZ, UR17, UR4 ;  /* 0x00000011ff047299 */ /* 0x000fe40008011604 */
[----:B------:R-:W-:-:S02]  /*2db0*/  USEL UR5, UR38, UR10, !UP0 ;  /* 0x0000000a26057287 */ /* 0x000fc4000c000000 */
[----:B------:R-:W-:Y:S02]  /*2dc0*/  USEL UR7, UR39, UR4, !UP2 ;  /* 0x0000000427077287 */ /* 0x000fe4000d000000 */
[----:B-1----:R-:W-:Y:S01]  /*2dd0*/  UIMAD.WIDE.U32 UR10, UR5, UR8, URZ ;  /* 0x00000008050a72a5 */ /* 0x002fe2000f8e00ff */
[----:B------:R-:W-:Y:S01]  /*2de0*/  UMOV UR4, UR23 ;  /* 0x0000001700047c82 */ /* 0x000fe20008000000 */
[----:B------:R-:W-:Y:S02]  /*2df0*/  UIMAD.WIDE.U32 UR14, UR37, UR16, URZ ;  /* 0x00000010250e72a5 */ /* 0x000fe4000f8e00ff */
[----:B------:R-:W-:-:S03]  /*2e00*/  UIMAD.WIDE.U32 UR22, UR7, UR8, URZ ;  /* 0x00000008071672a5 */ /* 0x000fc6000f8e00ff */
[----:B------:R-:W-:Y:S01]  /*2e10*/  UMOV UR10, UR11 ;  /* 0x0000000b000a7c82 */ /* 0x000fe20008000000 */
[----:B------:R-:W-:Y:S02]  /*2e20*/  USHF.R.U32.HI UR4, URZ, UR12, UR4 ;  /* 0x0000000cff047299 */ /* 0x000fe40008011604 */
[----:B------:R-:W-:Y:S01]  /*2e30*/  @UP3 USHF.R.U32.HI UR5, URZ, UR9, UR10 ;  /* 0x00000009ff053299 */ /* 0x000fe2000801160a */
[----:B------:R-:W-:Y:S01]  /*2e40*/  UMOV UR14, UR15 ;  /* 0x0000000f000e7c82 */ /* 0x000fe20008000000 */
[----:B------:R-:W-:Y:S01]  /*2e50*/  UMOV UR22, UR23 ;  /* 0x0000001700167c82 */ /* 0x000fe20008000000 */
[----:B------:R-:W-:Y:S02]  /*2e60*/  USHF.R.U32.HI UR17, URZ, UR17, UR14 ;  /* 0x00000011ff117299 */ /* 0x000fe4000801160e */
[----:B------:R-:W-:Y:S02]  /*2e70*/  USEL UR4, UR31, UR4, !UP0 ;  /* 0x000000041f047287 */ /* 0x000fe4000c000000 */
[----:B------:R-:W-:-:S02]  /*2e80*/  @UP3 USHF.R.U32.HI UR7, URZ, UR9, UR22 ;  /* 0x00000009ff073299 */ /* 0x000fc40008011616 */
[----:B------:R-:W-:Y:S02]  /*2e90*/  UIMAD UR10, UR42, UR5, URZ ;  /* 0x000000052a0a72a4 */ /* 0x000fe4000f8e02ff */
[----:B------:R-:W-:Y:S02]  /*2ea0*/  USEL UR5, UR37, UR17, !UP2 ;  /* 0x0000001125057287 */ /* 0x000fe4000d000000 */
[----:B------:R-:W-:Y:S02]  /*2eb0*/  UIMAD UR12, UR42, UR7, URZ ;  /* 0x000000072a0c72a4 */ /* 0x000fe4000f8e02ff */
[----:B------:R-:W-:Y:S02]  /*2ec0*/  UISETP.GE.AND UP0, UPT, UR4, UR10, UPT ;  /* 0x0000000a0400728c */ /* 0x000fe4000bf06270 */
[----:B------:R-:W-:Y:S02]  /*2ed0*/  UIMAD.WIDE.U32 UR10, UR4, UR8, URZ ;  /* 0x00000008040a72a5 */ /* 0x000fe4000f8e00ff */
[----:B------:R-:W-:-:S02]  /*2ee0*/  UISETP.GE.OR UP0, UPT, UR5, UR12, UP0 ;  /* 0x0000000c0500728c */ /* 0x000fc40008706670 */
[----:B------:R-:W-:Y:S02]  /*2ef0*/  UIMAD.WIDE.U32 UR14, UR5, UR8, URZ ;  /* 0x00000008050e72a5 */ /* 0x000fe4000f8e00ff */
[----:B------:R-:W-:Y:S01]  /*2f00*/  UIADD3 UR12, UPT, UPT, -UR5, URZ, URZ ;  /* 0x000000ff050c7290 */ /* 0x000fe2000fffe1ff */
[----:B------:R-:W-:Y:S01]  /*2f10*/  UMOV UR10, UR11 ;  /* 0x0000000b000a7c82 */ /* 0x000fe20008000000 */
[----:B------:R-:W-:Y:S02]  /*2f20*/  UIADD3 UR11, UPT, UPT, -UR4, URZ, URZ ;  /* 0x000000ff040b7290 */ /* 0x000fe4000fffe1ff */
        /* <DEDUP_REMOVED lines=15> */
.L_x_41:
[----:B------:R-:W3:Y:S02]  /*3020*/  LDCU UR4, c[0x0][0xb30] ;  /* 0x00016600ff0477ac */ /* 0x000ee40008000800 */
[----:B---3--:R-:W-:-:S09]  /*3030*/  UISETP.NE.AND UP0, UPT, UR4, 0x1, UPT ;  /* 0x000000010400788c */ /* 0x008fd2000bf05270 */
[----:B------:R-:W-:Y:S05]  /*3040*/  BRA.U UP0, `(.L_x_42) ;  /* 0x0000000100447547 */ /* 0x000fea000b800000 */
[----:B------:R-:W3:Y:S01]  /*3050*/  LDCU.128 UR16, c[0x0][0xb10] ;  /* 0x00016200ff1077ac */ /* 0x000ee20008000c00 */
[----:B------:R-:W4:Y:S01]  /*3060*/  LDCU UR10, c[0x0][0xb0c] ;  /* 0x00016180ff0a77ac */ /* 0x000f220008000800 */
[----:B------:R-:W1:Y:S01]  /*3070*/  LDCU UR7, c[0x0][0xb20] ;  /* 0x00016400ff0777ac */ /* 0x000e620008000800 */
[----:B---3--:R-:W-:Y:S02]  /*3080*/  UIMAD.WIDE.U32 UR8, UR37, UR16, URZ ;  /* 0x00000010250872a5 */ /* 0x008fe4000f8e00ff */
[----:B------:R-:W-:Y:S02]  /*3090*/  UIMAD.WIDE.U32 UR4, UR31, UR19, URZ ;  /* 0x000000131f0472a5 */ /* 0x000fe4000f8e00ff */
[----:B----4-:R-:W-:Y:S02]  /*30a0*/  UISETP.NE.AND UP2, UPT, UR10, 0x1, UPT ;  /* 0x000000010a00788c */ /* 0x010fe4000bf45270 */
[----:B------:R-:W-:Y:S01]  /*30b0*/  UISETP.NE.AND UP0, UPT, UR18, 0x1, UPT ;  /* 0x000000011200788c */ /* 0x000fe2000bf05270 */
[----:B------:R-:W-:-:S02]  /*30c0*/  UMOV UR8, UR9 ;  /* 0x0000000900087c82 */ /* 0x000fc40008000000 */
[----:B------:R-:W-:Y:S01]  /*30d0*/  UMOV UR4, UR5 ;  /* 0x0000000500047c82 */ /* 0x000fe20008000000 */
[----:B------:R-:W-:Y:S02]  /*30e0*/  USHF.R.U32.HI UR17, URZ, UR17, UR8 ;  /* 0x00000011ff117299 */ /* 0x000fe40008011608 */
[----:B-1----:R-:W-:Y:S02]  /*30f0*/  USHF.R.U32.HI UR4, URZ, UR7, UR4 ;  /* 0x00000007ff047299 */ /* 0x002fe40008011604 */
[----:B------:R-:W-:Y:S02]  /*3100*/  USEL UR5, UR37, UR17, !UP2 ;  /* 0x0000001125057287 */ /* 0x000fe4000d000000 */
[----:B------:R-:W-:-:S04]  /*3110*/  USEL UR4, UR31, UR4, !UP0 ;  /* 0x000000041f047287 */ /* 0x000fc8000c000000 */
[----:B------:R-:W-:Y:S02]  /*3120*/  UIADD3 UR7, UPT, UPT, UR5, -UR4, URZ ;  /* 0x8000000405077290 */ /* 0x000fe4000fffe0ff */
[----:B------:R-:W-:Y:S02]  /*3130*/  UIADD3 UR4, UPT, UPT, -UR5, UR4, URZ ;  /* 0x0000000405047290 */ /* 0x000fe4000fffe1ff */
[----:B------:R-:W-:Y:S02]  /*3140*/  UIMAD UR31, UR7, UR18, UR31 ;  /* 0x00000012071f72a4 */ /* 0x000fe4000f8e021f */
[----:B------:R-:W-:-:S12]  /*3150*/  UIMAD UR37, UR4, UR10, UR37 ;  /* 0x0000000a042572a4 */ /* 0x000fd8000f8e0225 */
.L_x_42:
[----:B------:R-:W-:Y:S01]  /*3160*/  VIADD R11, R11, 0x1 ;  /* 0x000000010b0b7836 */ /* 0x000fe20000000000 */
[----:B------:R-:W-:Y:S01]  /*3170*/  PLOP3.LUT P1, PT, PT, PT, PT, 0x80, 0x8 ;  /* 0x000000000008781c */ /* 0x000fe20003f2f070 */
[----:B------:R-:W-:Y:S02]  /*3180*/  UIADD3 UR45, UPT, UPT, UR37, UR55, URZ ;  /* 0x00000037252d7290 */ /* 0x000fe4000fffe0ff */
[----:B------:R-:W-:Y:S01]  /*3190*/  UIADD3 UR46, UPT, UPT, UR31, UR59, URZ ;  /* 0x0000003b1f2e7290 */ /* 0x000fe2000fffe0ff */
[----:B------:R-:W-:-:S04]  /*31a0*/  ISETP.NE.AND P0, PT, R11, 0x2, PT ;  /* 0x000000020b00780c */ /* 0x000fc80003f05270 */
[----:B-1----:R-:W-:Y:S02]  /*31b0*/  SEL R0, RZ, 0x1, P0 ;  /* 0x00000001ff007807 */ /* 0x002fe40000000000 */
[----:B------:R-:W-:Y:S02]  /*31c0*/  SEL R11, R11, RZ, P0 ;  /* 0x000000ff0b0b7207 */ /* 0x000fe40000000000 */
[----:B------:R-:W-:Y:S01]  /*31d0*/  LOP3.LUT R10, R10, R0, RZ, 0x3c, !PT ;  /* 0x000000000a0a7212 */ /* 0x000fe200078e3cff */
[----:B------:R-:W-:Y:S06]  /*31e0*/  BRA.U UP1, `(.L_x_43) ;  /* 0xfffffff101447547 */ /* 0x000fec000b83ffff */
[----:B------:R-:W-:Y:S01]  /*31f0*/  UIADD3 UR13, UPT, UPT, UR13, 0x240, URZ ;  /* 0x000002400d0d7890 */ /* 0x000fe2000fffe0ff */
[----:B------:R-:W-:-:S03]  /*3200*/  SHF.L.U32 R2, R12, 0x1f, RZ ;  /* 0x0000001f0c027819 */ /* 0x000fc600000006ff */
[----:B------:R-:W-:-:S09]  /*3210*/  ULEA UR4, UR6, UR13, 0x3 ;  /* 0x0000000d06047291 */ /* 0x000fd2000f8e18ff */
[----:B------:R-:W1:Y:S02]  /*3220*/  SYNCS.PHASECHK.TRANS64.TRYWAIT P0, [UR4], R2 ;  /* 0x00000002ff0075a7 */ /* 0x000e640008001104 */
[----:B-1----:R-:W-:Y:S05]  /*3230*/  @!P0 BRA `(.L_x_44) ;  /* 0x0000006c00008947 */ /* 0x002fea0003800000 */
.L_x_187:
[----:B------:R-:W-:-:S04]  /*3240*/  UIADD3 UR4, UPT, UPT, UR6, 0x1, URZ ;  /* 0x0000000106047890 */ /* 0x000fc8000fffe0ff */
[----:B------:R-:W-:-:S04]  /*3250*/  UISETP.NE.AND UP0, UPT, UR4, 0x48, UPT ;  /* 0x000000480400788c */ /* 0x000fc8000bf05270 */
[----:B------:R-:W-:Y:S02]  /*3260*/  USEL UR6, URZ, 0x1, UP0 ;  /* 0x00000001ff067887 */ /* 0x000fe40008000000 */
[----:B------:R-:W-:-:S04]  /*3270*/  USEL UR4, UR4, URZ, UP0 ;  /* 0x000000ff04047287 */ /* 0x000fc80008000000 */
[----:B------:R-:W-:Y:S01]  /*3280*/  ULEA UR5, UR4, UR13, 0x3 ;  /* 0x0000000d04057291 */ /* 0x000fe2000f8e18ff */
[----:B-1----:R-:W-:-:S04]  /*3290*/  LOP3.LUT R2, R12, UR6, RZ, 0x3c, !PT ;  /* 0x000000060c027c12 */ /* 0x002fc8000f8e3cff */
[----:B------:R-:W-:-:S04]  /*32a0*/  SHF.L.U32 R3, R2, 0x1f, RZ ;  /* 0x0000001f02037819 */ /* 0x000fc800000006ff */
[----:B------:R-:W1:Y:S02]  /*32b0*/  SYNCS.PHASECHK.TRANS64.TRYWAIT P0, [UR5], R3 ;  /* 0x00000003ff0075a7 */ /* 0x000e640008001105 */
[----:B-1----:R-:W-:Y:S05]  /*32c0*/  @!P0 BRA `(.L_x_45) ;  /* 0x0000006800f48947 */ /* 0x002fea0003800000 */
.L_x_189:
[----:B------:R-:W-:-:S04]  /*32d0*/  UIADD3 UR4, UPT, UPT, UR4, 0x1, URZ ;  /* 0x0000000104047890 */ /* 0x000fc8000fffe0ff */
[----:B------:R-:W-:-:S04]  /*32e0*/  UISETP.NE.AND UP0, UPT, UR4, 0x48, UPT ;  /* 0x000000480400788c */ /* 0x000fc8000bf05270 */
[----:B------:R-:W-:Y:S02]  /*32f0*/  USEL UR6, URZ, 0x1, UP0 ;  /* 0x00000001ff067887 */ /* 0x000fe40008000000 */
[----:B------:R-:W-:-:S04]  /*3300*/  USEL UR4, UR4, URZ, UP0 ;  /* 0x000000ff04047287 */ /* 0x000fc80008000000 */
[----:B------:R-:W-:Y:S01]  /*3310*/  ULEA UR5, UR4, UR13, 0x3 ;  /* 0x0000000d04057291 */ /* 0x000fe2000f8e18ff */
[----:B------:R-:W-:-:S04]  /*3320*/  LOP3.LUT R2, R2, UR6, RZ, 0x3c, !PT ;  /* 0x0000000602027c12 */ /* 0x000fc8000f8e3cff */
[----:B-1----:R-:W-:-:S04]  /*3330*/  SHF.L.U32 R3, R2, 0x1f, RZ ;  /* 0x0000001f02037819 */ /* 0x002fc800000006ff */
[----:B------:R-:W1:Y:S02]  /*3340*/  SYNCS.PHASECHK.TRANS64.TRYWAIT P0, [UR5], R3 ;  /* 0x00000003ff0075a7 */ /* 0x000e640008001105 */
[----:B-1----:R-:W-:Y:S05]  /*3350*/  @!P0 BRA `(.L_x_46) ;  /* 0x0000006800e88947 */ /* 0x002fea0003800000 */
.L_x_191:
        /* <DEDUP_REMOVED lines=9> */
.L_x_193:
        /* <DEDUP_REMOVED lines=9> */
.L_x_195:
        /* <DEDUP_REMOVED lines=9> */
.L_x_197:
        /* <DEDUP_REMOVED lines=9> */
.L_x_199:
        /* <DEDUP_REMOVED lines=9> */
.L_x_201:
        /* <DEDUP_REMOVED lines=9> */
.L_x_203:
        /* <DEDUP_REMOVED lines=9> */
.L_x_205:
        /* <DEDUP_REMOVED lines=9> */
.L_x_207:
        /* <DEDUP_REMOVED lines=9> */
.L_x_209:
        /* <DEDUP_REMOVED lines=9> */
.L_x_211:
        /* <DEDUP_REMOVED lines=9> */
.L_x_213:
        /* <DEDUP_REMOVED lines=9> */
.L_x_215:
        /* <DEDUP_REMOVED lines=9> */
.L_x_217:
        /* <DEDUP_REMOVED lines=9> */
.L_x_219:
        /* <DEDUP_REMOVED lines=9> */
.L_x_221:
        /* <DEDUP_REMOVED lines=9> */
.L_x_223:
        /* <DEDUP_REMOVED lines=9> */
.L_x_225:
        /* <DEDUP_REMOVED lines=9> */
.L_x_227:
        /* <DEDUP_REMOVED lines=9> */
.L_x_229:
        /* <DEDUP_REMOVED lines=9> */
.L_x_231:
        /* <DEDUP_REMOVED lines=9> */
.L_x_233:
        /* <DEDUP_REMOVED lines=9> */
.L_x_235:
        /* <DEDUP_REMOVED lines=9> */
.L_x_237:
        /* <DEDUP_REMOVED lines=9> */
.L_x_239:
        /* <DEDUP_REMOVED lines=9> */
.L_x_241:
        /* <DEDUP_REMOVED lines=9> */
.L_x_243:
        /* <DEDUP_REMOVED lines=9> */
.L_x_245:
        /* <DEDUP_REMOVED lines=9> */
.L_x_247:
        /* <DEDUP_REMOVED lines=9> */
.L_x_249:
        /* <DEDUP_REMOVED lines=9> */
.L_x_251:
        /* <DEDUP_REMOVED lines=9> */
.L_x_253:
        /* <DEDUP_REMOVED lines=9> */
.L_x_255:
        /* <DEDUP_REMOVED lines=9> */
.L_x_257:
        /* <DEDUP_REMOVED lines=9> */
.L_x_259:
        /* <DEDUP_REMOVED lines=9> */
.L_x_261:
        /* <DEDUP_REMOVED lines=9> */
.L_x_263:
        /* <DEDUP_REMOVED lines=9> */
.L_x_265:
        /* <DEDUP_REMOVED lines=9> */
.L_x_267:
        /* <DEDUP_REMOVED lines=9> */
.L_x_269:
        /* <DEDUP_REMOVED lines=9> */
.L_x_271:
        /* <DEDUP_REMOVED lines=9> */
.L_x_273:
        /* <DEDUP_REMOVED lines=9> */
.L_x_275:
        /* <DEDUP_REMOVED lines=9> */
.L_x_277:
        /* <DEDUP_REMOVED lines=9> */
.L_x_279:
        /* <DEDUP_REMOVED lines=9> */
.L_x_281:
        /* <DEDUP_REMOVED lines=9> */
.L_x_283:
        /* <DEDUP_REMOVED lines=9> */
.L_x_285:
        /* <DEDUP_REMOVED lines=9> */
.L_x_287:
        /* <DEDUP_REMOVED lines=9> */
.L_x_289:
        /* <DEDUP_REMOVED lines=9> */
.L_x_291:
        /* <DEDUP_REMOVED lines=9> */
.L_x_293:
        /* <DEDUP_REMOVED lines=9> */
.L_x_295:
        /* <DEDUP_REMOVED lines=9> */
.L_x_297:
        /* <DEDUP_REMOVED lines=9> */
.L_x_299:
        /* <DEDUP_REMOVED lines=9> */
.L_x_301:
        /* <DEDUP_REMOVED lines=9> */
.L_x_303:
        /* <DEDUP_REMOVED lines=9> */
.L_x_305:
        /* <DEDUP_REMOVED lines=9> */
.L_x_307:
        /* <DEDUP_REMOVED lines=9> */
.L_x_309:
        /* <DEDUP_REMOVED lines=9> */
.L_x_311:
        /* <DEDUP_REMOVED lines=9> */
.L_x_313:
        /* <DEDUP_REMOVED lines=9> */
.L_x_315:
        /* <DEDUP_REMOVED lines=9> */
.L_x_317:
        /* <DEDUP_REMOVED lines=9> */
.L_x_319:
        /* <DEDUP_REMOVED lines=9> */
.L_x_321:
        /* <DEDUP_REMOVED lines=9> */
.L_x_323:
        /* <DEDUP_REMOVED lines=9> */
.L_x_325:
        /* <DEDUP_REMOVED lines=9> */
.L_x_327:
[----:B------:R-:W-:-:S04]  /*59a0*/  UIADD3 UR4, UPT, UPT, UR4, 0x1, URZ ;  /* 0x0000000104047890 */ /* 0x000fc8000fffe0ff */
[----:B------:R-:W-:-:S04]  /*59b0*/  UISETP.NE.AND UP0, UPT, UR4, 0x48, UPT ;  /* 0x000000480400788c */ /* 0x000fc8000bf05270 */
[----:B------:R-:W-:Y:S02]  /*59c0*/  USEL UR5, URZ, 0x1, UP0 ;  /* 0x00000001ff057887 */ /* 0x000fe40008000000 */
[----:B------:R-:W-:-:S04]  /*59d0*/  USEL UR4, UR4, URZ, UP0 ;  /* 0x000000ff04047287 */ /* 0x000fc80008000000 */
[----:B------:R-:W-:Y:S01]  /*59e0*/  ULEA UR4, UR4, UR13, 0x3 ;  /* 0x0000000d04047291 */ /* 0x000fe2000f8e18ff */
[----:B------:R-:W-:-:S04]  /*59f0*/  LOP3.LUT R2, R2, UR5, RZ, 0x3c, !PT ;  /* 0x0000000502027c12 */ /* 0x000fc8000f8e3cff */
[----:B------:R-:W-:Y:S01]  /*5a00*/  SHF.L.U32 R2, R2, 0x1f, RZ ;  /* 0x0000001f02027819 */ /* 0x000fe200000006ff */
[----:B-1----:R-:W-:-:S07]  /*5a10*/  IMAD.U32 R0, RZ, RZ, UR4 ;  /* 0x00000004ff007e24 */ /* 0x002fce000f8e00ff */
.L_x_115:
[----:B-1----:R1:W3:Y:S02]  /*5a20*/  SYNCS.PHASECHK.TRANS64.TRYWAIT P0, [R0+URZ], R2 ;  /* 0x00000002000075a7 */ /* 0x0022e400080011ff */
[----:B---3--:R-:W-:Y:S05]  /*5a30*/  @!P0 NANOSLEEP.SYNCS 0x989680 ;  /* 0x009896800000895d */ /* 0x008fea0003900000 */
[----:B------:R-:W3:Y:S02]  /*5a40*/  @!P0 SYNCS.PHASECHK.TRANS64 P0, [R0+URZ], R2 ;  /* 0x00000002000085a7 */ /* 0x000ee400080010ff */
[----:B--23--:R-:W-:Y:S05]  /*5a50*/  @P0 EXIT ;  /* 0x000000000000094d */ /* 0x00cfea0003800000 */
[----:B------:R-:W-:Y:S05]  /*5a60*/  BRA `(.L_x_115) ;  /* 0xfffffffc00ec7947 */ /* 0x000fea000383ffff */
.L_x_23:
[----:B------:R-:W2:Y:S02]  /*5a70*/  S2UR UR4, SR_CgaCtaId ;  /* 0x00000000000479c3 */ /* 0x000ea40000008800 */
[----:B--2---:R-:W-:-:S04]  /*5a80*/  UISETP.NE.AND UP0, UPT, UR4, URZ, UPT ;  /* 0x000000ff0400728c */ /* 0x004fc8000bf05270 */
[----:B------:R-:W-:-:S09]  /*5a90*/  UISETP.NE.OR UP0, UPT, UR13, 0x1, UP0 ;  /* 0x000000010d00788c */ /* 0x000fd20008705670 */
[----:B------:R-:W-:Y:S05]  /*5aa0*/  BRA.U UP0, `(.L_x_116) ;  /* 0x00000005004c7547 */ /* 0x000fea000b800000 */
[----:B------:R-:W2:Y:S01]  /*5ab0*/  S2UR UR5, SR_CgaCtaId ;  /* 0x00000000000579c3 */ /* 0x000ea20000008800 */
[----:B------:R-:W-:Y:S01]  /*5ac0*/  UMOV UR4, 0x400 ;  /* 0x0000040000047882 */ /* 0x000fe20000000000 */
[----:B------:R-:W-:Y:S01]  /*5ad0*/  ISETP.GE.U32.AND P2, PT, R0, 0x8, PT ;  /* 0x000000080000780c */ /* 0x000fe20003f46070 */
[----:B------:R-:W-:Y:S01]  /*5ae0*/  IMAD.MOV.U32 R12, RZ, RZ, 0x1 ;  /* 0x00000001ff0c7424 */ /* 0x000fe200078e00ff */
[----:B------:R-:W-:Y:S02]  /*5af0*/  CS2R R10, SRZ ;  /* 0x00000000000a7805 */ /* 0x000fe4000001ff00 */
[----:B------:R-:W-:Y:S01]  /*5b00*/  CS2R R8, SRZ ;  /* 0x0000000000087805 */ /* 0x000fe2000001ff00 */
[----:B--2---:R-:W-:-:S03]  /*5b10*/  ULEA UR6, UR5, UR4, 0x18 ;  /* 0x0000000405067291 */ /* 0x004fc6000f8ec0ff */
[----:B------:R-:W-:-:S09]  /*5b20*/  UMOV UR5, URZ ;  /* 0x000000ff00057c82 */ /* 0x000fd20008000000 */
.L_x_120:
[----:B------:R-:W-:Y:S02]  /*5b30*/  LEA R2, R8, UR6, 0x3 ;  /* 0x0000000608027c11 */ /* 0x000fe4000f8e18ff */
[----:B------:R-:W-:-:S03]  /*5b40*/  SHF.L.U32 R4, R9, 0x1f, RZ ;  /* 0x0000001f09047819 */ /* 0x000fc600000006ff */
[----:B------:R-:W-:Y:S01]  /*5b50*/  VIADD R5, R2, 0x510 ;  /* 0x0000051002057836 */ /* 0x000fe20000000000 */
[----:B------:R-:W2:Y:S02]  /*5b60*/  SYNCS.PHASECHK.TRANS64.TRYWAIT P0, [R2+URZ+0x500], R4 ;  /* 0x00050004020075a7 */ /* 0x000ea400080011ff */
[----:B--2---:R-:W-:Y:S05]  /*5b70*/  @!P0 BRA `(.L_x_117) ;  /* 0x0000005c00588947 */ /* 0x004fea0003800000 */
.L_x_328:
[----:B------:R-:W-:Y:S01]  /*5b80*/  ULEA UR4, UR5, UR6, 0x3 ;  /* 0x0000000605047291 */ /* 0x000fe2000f8e18ff */
[----:B--2---:R-:W-:Y:S01]  /*5b90*/  PRMT R2, RZ, 0x654, R5 ;  /* 0x00000654ff027816 */ /* 0x004fe20000000005 */
[----:B------:R-:W-:Y:S01]  /*5ba0*/  @!P2 IMAD.MOV.U32 R4, RZ, RZ, 0x10 ;  /* 0x00000010ff04a424 */ /* 0x000fe200078e00ff */
[----:B------:R-:W-:Y:S01]  /*5bb0*/  SHF.L.U32 R5, R12, 0x1f, RZ ;  /* 0x0000001f0c057819 */ /* 0x000fe200000006ff */
[----:B------:R-:W-:Y:S01]  /*5bc0*/  UIADD3 UR7, UPT, UPT, UR4, 0x4a0, URZ ;  /* 0x000004a004077890 */ /* 0x000fe2000fffe0ff */
[----:B------:R2:W-:Y:S05]  /*5bd0*/  SYNCS.ARRIVE.TRANS64.RED.A1T0 RZ, [R2+URZ], RZ ;  /* 0x000000ff02ff79a7 */ /* 0x0005ea00081004ff */
[----:B------:R-:W-:Y:S01]  /*5be0*/  IMAD.U32 R6, RZ, RZ, UR7 ;  /* 0x00000007ff067e24 */ /* 0x000fe2000f8e00ff */
[----:B------:R-:W3:Y:S04]  /*5bf0*/  SYNCS.PHASECHK.TRANS64.TRYWAIT P0, [UR4+0x4b0], R5 ;  /* 0x0004b005ff0075a7 */ /* 0x000ee80008001104 */
[----:B------:R-:W-:Y:S01]  /*5c00*/  PRMT R6, R0, 0x654, R6 ;  /* 0x0000065400067816 */ /* 0x000fe20000000006 */
[----:B--23--:R-:W-:Y:S06]  /*5c10*/  @!P0 BRA `(.L_x_118) ;  /* 0x0000005c00448947 */ /* 0x00cfec0003800000 */
.L_x_330:
[----:B------:R-:W-:Y:S01]  /*5c20*/  ULEA UR8, UR5, UR6, 0x4 ;  /* 0x0000000605087291 */ /* 0x000fe2000f8e20ff */
[----:B------:R-:W-:Y:S01]  /*5c30*/  SEL R3, R6, R3, !P2 ;  /* 0x0000000306037207 */ /* 0x000fe20005000000 */
[----:B------:R-:W-:Y:S01]  /*5c40*/  UIADD3 UR9, UPT, UPT, UR4, 0x4a0, URZ ;  /* 0x000004a004097890 */ /* 0x000fe2000fffe0ff */
[----:B--2---:R-:W-:Y:S01]  /*5c50*/  LEA R2, R11, UR6, 0x3 ;  /* 0x000000060b027c11 */ /* 0x004fe2000f8e18ff */
[----:B------:R-:W-:Y:S01]  /*5c60*/  UIADD3 UR8, UPT, UPT, UR8, 0x530, URZ ;  /* 0x0000053008087890 */ /* 0x000fe2000fffe0ff */
[----:B------:R2:W-:Y:S01]  /*5c70*/  @!P2 SYNCS.ARRIVE.TRANS64.RED RZ, [R3+URZ], R4 ;  /* 0x0000000403ffa9a7 */ /* 0x0005e200080004ff */
[----:B------:R-:W-:Y:S01]  /*5c80*/  UIADD3 UR4, UPT, UPT, UR5, 0x1, URZ ;  /* 0x0000000105047890 */ /* 0x000fe2000fffe0ff */
[----:B------:R-:W-:-:S03]  /*5c90*/  VIADD R8, R8, 0x1 ;  /* 0x0000000108087836 */ /* 0x000fc60000000000 */
[----:B------:R-:W-:Y:S02]  /*5ca0*/  UISETP.NE.AND UP0, UPT, UR4, 0x2, UPT ;  /* 0x000000020400788c */ /* 0x000fe4000bf05270 */
[----:B------:R-:W-:Y:S01]  /*5cb0*/  ISETP.NE.AND P0, PT, R8, 0x2, PT ;  /* 0x000000020800780c */ /* 0x000fe20003f05270 */
[----:B------:R-:W-:Y:S06]  /*5cc0*/  UGETNEXTWORKID.BROADCAST [UR8], [UR9] ;  /* 0x00000000080073ca */ /* 0x000fec0008000100 */
[----:B------:R-:W-:Y:S02]  /*5cd0*/  USEL UR7, URZ, 0x1, UP0 ;  /* 0x00000001ff077887 */ /* 0x000fe40008000000 */
[----:B------:R-:W-:-:S04]  /*5ce0*/  USEL UR5, UR4, URZ, UP0 ;  /* 0x000000ff04057287 */ /* 0x000fc80008000000 */
[----:B------:R-:W-:Y:S02]  /*5cf0*/  LOP3.LUT R12, R12, UR7, RZ, 0x3c, !PT ;  /* 0x000000070c0c7c12 */ /* 0x000fe4000f8e3cff */
[----:B--2---:R-:W-:-:S04]  /*5d00*/  SHF.L.U32 R4, R10, 0x1f, RZ ;  /* 0x0000001f0a047819 */ /* 0x004fc800000006ff */
[----:B------:R-:W2:Y:S02]  /*5d10*/  SYNCS.PHASECHK.TRANS64.TRYWAIT P1, [R2+URZ+0x4a0], R4 ;  /* 0x0004a004020075a7 */ /* 0x000ea400080211ff */
[----:B--2---:R-:W-:Y:S05]  /*5d20*/  @!P1 BRA `(.L_x_119) ;  /* 0x0000005c00189947 */ /* 0x004fea0003800000 */
.L_x_331:
[C---:B--2---:R-:W-:Y:S01]  /*5d30*/  LEA R4, R11.reuse, UR6, 0x4 ;  /* 0x000000060b047c11 */ /* 0x044fe2000f8e20ff */
[----:B------:R-:W-:Y:S01]  /*5d40*/  VIADD R2, R2, 0x4b0 ;  /* 0x000004b002027836 */ /* 0x000fe20000000000 */
[----:B------:R-:W-:Y:S01]  /*5d50*/  SEL R8, R8, RZ, P0 ;  /* 0x000000ff08087207 */ /* 0x000fe20000000000 */
[----:B------:R-:W-:-:S03]  /*5d60*/  VIADD R11, R11, 0x1 ;  /* 0x000000010b0b7836 */ /* 0x000fc60000000000 */
[----:B------:R-:W2:Y:S01]  /*5d70*/  LDS.128 R4, [R4+0x530] ;  /* 0x0005300004047984 */ /* 0x000ea20000000c00 */
[----:B------:R-:W-:Y:S02]  /*5d80*/  PRMT R2, RZ, 0x654, R2 ;  /* 0x00000654ff027816 */ /* 0x000fe40000000002 */
[C---:B------:R-:W-:Y:S01]  /*5d90*/  ISETP.NE.AND P1, PT, R11.reuse, 0x2, PT ;  /* 0x000000020b00780c */ /* 0x040fe20003f25270 */
[----:B------:R-:W-:Y:S01]  /*5da0*/  @!PT LDS RZ, [RZ] ;  /* 0x00000000fffff984 */ /* 0x000fe20000000800 */
[----:B------:R-:W-:Y:S01]  /*5db0*/  @!PT LDS RZ, [RZ] ;  /* 0x00000000fffff984 */ /* 0x000fe20000000800 */
[----:B------:R-:W-:Y:S01]  /*5dc0*/  @!PT LDS RZ, [RZ] ;  /* 0x00000000fffff984 */ /* 0x000fe20000000800 */
[----:B------:R-:W-:Y:S01]  /*5dd0*/  @!PT LDS RZ, [RZ] ;  /* 0x00000000fffff984 */ /* 0x000fe20000000800 */
[----:B------:R3:W-:Y:S06]  /*5de0*/  MEMBAR.ALL.CTA ;  /* 0x0000000000007992 */ /* 0x0007ec0000008000 */
[----:B---3--:R-:W3:Y:S01]  /*5df0*/  FENCE.VIEW.ASYNC.S ;  /* 0x00000000000073c6 */ /* 0x008ee20000000000 */
[----:B------:R-:W-:Y:S01]  /*5e00*/  SEL R11, R11, RZ, P1 ;  /* 0x000000ff0b0b7207 */ /* 0x000fe20000800000 */
[----:B---3--:R3:W-:Y:S01]  /*5e10*/  SYNCS.ARRIVE.TRANS64.RED.A1T0 RZ, [R2+URZ], RZ ;  /* 0x000000ff02ff79a7 */ /* 0x0087e200081004ff */
[----:B--2---:R-:W-:-:S02]  /*5e20*/  LOP3.LUT P3, RZ, R6, 0x1, RZ, 0xc0, !PT ;  /* 0x0000000106ff7812 */ /* 0x004fc4000786c0ff */
[----:B------:R-:W-:-:S04]  /*5e30*/  SEL R4, RZ, 0x1, P1 ;  /* 0x00000001ff047807 */ /* 0x000fc80000800000 */
[----:B------:R-:W-:Y:S02]  /*5e40*/  LOP3.LUT R10, R10, R4, RZ, 0x3c, !PT ;  /* 0x000000040a0a7212 */ /* 0x000fe400078e3cff */
[----:B---3--:R-:W-:-:S04]  /*5e50*/  SEL R2, RZ, 0x1, P0 ;  /* 0x00000001ff027807 */ /* 0x008fc80000000000 */
[----:B------:R-:W-:Y:S01]  /*5e60*/  LOP3.LUT R9, R9, R2, RZ, 0x3c, !PT ;  /* 0x0000000209097212 */ /* 0x000fe200078e3cff */
[----:B------:R-:W-:Y:S06]  /*5e70*/  @P3 BRA `(.L_x_120) ;  /* 0xfffffffc002c3947 */ /* 0x000fec000383ffff */
[----:B------:R-:W-:Y:S01]  /*5e80*/  ULEA UR4, UR5, UR6, 0x3 ;  /* 0x0000000605047291 */ /* 0x000fe2000f8e18ff */
[----:B------:R-:W-:-:S08]  /*5e90*/  SHF.L.U32 R2, R12, 0x1f, RZ ;  /* 0x0000001f0c027819 */ /* 0x000fd000000006ff */
[----:B------:R-:W2:Y:S02]  /*5ea0*/  SYNCS.PHASECHK.TRANS64 P0, [UR4+0x4b0], R2 ;  /* 0x0004b002ff0075a7 */ /* 0x000ea40008001004 */
[----:B--2---:R-:W-:Y:S05]  /*5eb0*/  @P0 BRA `(.L_x_121) ;  /* 0x0000000000080947 */ /* 0x004fea0003800000 */
[----:B------:R-:W2:Y:S02]  /*5ec0*/  SYNCS.PHASECHK.TRANS64.TRYWAIT P0, [UR4+0x4b0], R2 ;  /* 0x0004b002ff0075a7 */ /* 0x000ea40008001104 */
[----:B--2---:R-:W-:Y:S05]  /*5ed0*/  @!P0 BRA `(.L_x_122) ;  /* 0x0000005800c08947 */ /* 0x004fea0003800000 */
.L_x_121:
[----:B------:R-:W-:-:S04]  /*5ee0*/  UIADD3 UR7, UPT, UPT, UR5, 0x1, URZ ;  /* 0x0000000105077890 */ /* 0x000fc8000fffe0ff */
[----:B------:R-:W-:-:S04]  /*5ef0*/  UISETP.NE.AND UP0, UPT, UR7, 0x2, UPT ;  /* 0x000000020700788c */ /* 0x000fc8000bf05270 */
[----:B------:R-:W-:Y:S02]  /*5f00*/  USEL UR8, URZ, 0x1, UP0 ;  /* 0x00000001ff087887 */ /* 0x000fe40008000000 */
[----:B------:R-:W-:-:S04]  /*5f10*/  USEL UR7, UR7, URZ, UP0 ;  /* 0x000000ff07077287 */ /* 0x000fc80008000000 */
[----:B------:R-:W-:Y:S01]  /*5f20*/  ULEA UR7, UR7, UR6, 0x3 ;  /* 0x0000000607077291 */ /* 0x000fe2000f8e18ff */
[----:B--2---:R-:W-:-:S04]  /*5f30*/  LOP3.LUT R2, R12, UR8, RZ, 0x3c, !PT ;  /* 0x000000080c027c12 */ /* 0x004fc8000f8e3cff */
[----:B------:R-:W-:-:S04]  /*5f40*/  SHF.L.U32 R0, R2, 0x1f, RZ ;  /* 0x0000001f02007819 */ /* 0x000fc800000006ff */
[----:B------:R-:W2:Y:S02]  /*5f50*/  SYNCS.PHASECHK.TRANS64 P0, [UR7+0x4b0], R0 ;  /* 0x0004b000ff0075a7 */ /* 0x000ea40008001007 */
[----:B-12---:R-:W-:Y:S05]  /*5f60*/  @P0 EXIT ;  /* 0x000000000000094d */ /* 0x006fea0003800000 */
[----:B------:R-:W-:Y:S02]  /*5f70*/  SHF.L.U32 R2, R2, 0x1f, RZ ;  /* 0x0000001f02027819 */ /* 0x000fe400000006ff */
[----:B------:R-:W-:-:S07]  /*5f80*/  MOV R0, UR7 ;  /* 0x0000000700007c02 */ /* 0x000fce0008000f00 */
.L_x_123:
[----:B-1----:R1:W2:Y:S02]  /*5f90*/  SYNCS.PHASECHK.TRANS64.TRYWAIT P0, [R0+URZ+0x4b0], R2 ;  /* 0x0004b002000075a7 */ /* 0x0022a400080011ff */
[----:B--2---:R-:W-:Y:S05]  /*5fa0*/  @!P0 NANOSLEEP.SYNCS 0x989680 ;  /* 0x009896800000895d */ /* 0x004fea0003900000 */
[----:B------:R-:W2:Y:S02]  /*5fb0*/  @!P0 SYNCS.PHASECHK.TRANS64 P0, [R0+URZ+0x4b0], R2 ;  /* 0x0004b002000085a7 */ /* 0x000ea400080010ff */
[----:B--2---:R-:W-:Y:S05]  /*5fc0*/  @P0 EXIT ;  /* 0x000000000000094d */ /* 0x004fea0003800000 */
[----:B------:R-:W-:Y:S05]  /*5fd0*/  BRA `(.L_x_123) ;  /* 0xfffffffc00ec7947 */ /* 0x000fea000383ffff */
.L_x_116:
[----:B------:R-:W-:Y:S05]  /*5fe0*/  BRA.U UP5, `(.L_x_124) ;  /* 0x0000001105887547 */ /* 0x000fea000b800000 */
[----:B------:R-:W2:Y:S01]  /*5ff0*/  S2UR UR7, SR_CgaCtaId ;  /* 0x00000000000779c3 */ /* 0x000ea20000008800 */
[----:B------:R-:W-:Y:S01]  /*6000*/  UMOV UR4, 0x40 ;  /* 0x0000004000047882 */ /* 0x000fe20000000000 */
[----:B------:R-:W-:Y:S01]  /*6010*/  NOP ;  /* 0x0000000000007918 */ /* 0x000fe20000000000 */
[----:B------:R-:W-:Y:S01]  /*6020*/  UMOV UR6, 0x400 ;  /* 0x0000040000067882 */ /* 0x000fe20000000000 */
[----:B--2---:R-:W-:Y:S02]  /*6030*/  ULEA UR5, UR7, UR4, 0x18 ;  /* 0x0000000407057291 */ /* 0x004fe4000f8ec0ff */
[----:B------:R-:W-:-:S07]  /*6040*/  ULEA UR6, UR7, UR6, 0x18 ;  /* 0x0000000607067291 */ /* 0x000fce000f8ec0ff */
[----:B------:R-:W2:Y:S02]  /*6050*/  LDS.U8 R0, [UR5+0x1c] ;  /* 0x00001c05ff007984 */ /* 0x000ea40008000000 */
[----:B--2---:R-:W-:-:S13]  /*6060*/  ISETP.NE.AND P0, PT, R0, RZ, PT ;  /* 0x000000ff0000720c */ /* 0x004fda0003f05270 */
[----:B------:R-:W-:Y:S05]  /*6070*/  @P0 BRA `(.L_x_125) ;  /* 0x0000000400080947 */ /* 0x000fea0003800000 */
[----:B------:R-:W-:Y:S02]  /*6080*/  UISETP.NE.U32.AND UP1, UPT, UR27, 0x1, UPT ;  /* 0x000000011b00788c */ /* 0x000fe4000bf25070 */
[----:B------:R-:W-:-:S07]  /*6090*/  UIADD3 UR7, UPT, UPT, UR5, 0x8, URZ ;  /* 0x0000000805077890 */ /* 0x000fce000fffe0ff */
[----:B------:R-:W-:Y:S05]  /*60a0*/  BRA.U !UP1, `(.L_x_126) ;  /* 0x00000001099c7547 */ /* 0x000fea000b800000 */
[----:B------:R-:W-:Y:S01]  /*60b0*/  ELECT P0, URZ, PT ;  /* 0x0000000000ff782f */ /* 0x000fe20003800000 */
[----:B------:R-:W-:-:S12]  /*60c0*/  BSSY B0, `(.L_x_126) ;  /* 0x0000025000007945 */ /* 0x000fd80003800000 */
[----:B------:R-:W-:Y:S05]  /*60d0*/  @!P0 BRA `(.L_x_127) ;  /* 0x00000000008c8947 */ /* 0x000fea0003800000 */
[----:B------:R-:W-:-:S05]  /*60e0*/  UMOV UR4, 0x10 ;  /* 0x0000001000047882 */ /* 0x000fca0000000000 */
[----:B------:R-:W-:Y:S04]  /*60f0*/  DEPBAR.LE SB2, 0x36 ;  /* 0x0000ad800000791a */ /* 0x000fe80000000000 */
[----:B------:R-:W2:Y:S02]  /*6100*/  UTCATOMSWS.2CTA.FIND_AND_SET.ALIGN UP0, UR4, UR4 ;  /* 0x00000004000475e3 */ /* 0x000ea40008200800 */
[----:B--2---:R-:W-:Y:S01]  /*6110*/  MOV R10, UR4 ;  /* 0x00000004000a7c02 */ /* 0x004fe20008000f00 */
[----:B------:R-:W-:Y:S06]  /*6120*/  BRA.U UP0, `(.L_x_128) ;  /* 0x0000000100187547 */ /* 0x000fec000b800000 */
.L_x_129:
[----:B------:R-:W-:Y:S05]  /*6130*/  NANOSLEEP 0x64 ;  /* 0x000000640000795d */ /* 0x000fea0003800000 */
[----:B------:R-:W-:-:S05]  /*6140*/  UMOV UR4, 0x10 ;  /* 0x0000001000047882 */ /* 0x000fca0000000000 */
[----:B------:R-:W-:Y:S04]  /*6150*/  DEPBAR.LE SB2, 0x36 ;  /* 0x0000ad800000791a */ /* 0x000fe80000000000 */
[----:B------:R-:W2:Y:S02]  /*6160*/  UTCATOMSWS.2CTA.FIND_AND_SET.ALIGN UP0, UR4, UR4 ;  /* 0x00000004000475e3 */ /* 0x000ea40008200800 */
[----:B--2---:R-:W-:Y:S01]  /*6170*/  MOV R10, UR4 ;  /* 0x00000004000a7c02 */ /* 0x004fe20008000f00 */
[----:B------:R-:W-:Y:S05]  /*6180*/  BRA.U !UP0, `(.L_x_129) ;  /* 0xfffffffd08e87547 */ /* 0x000fea000b83ffff */
.L_x_128:
[----:B------:R-:W2:Y:S01]  /*6190*/  LDS R6, [UR5+0x10] ;  /* 0x00001005ff067984 */ /* 0x000ea20008000800 */
[----:B------:R-:W-:Y:S01]  /*61a0*/  IMAD.U32 R0, RZ, RZ, UR6 ;  /* 0x00000006ff007e24 */ /* 0x000fe2000f8e00ff */
[----:B------:R-:W-:-:S03]  /*61b0*/  MOV R4, UR29 ;  /* 0x0000001d00047c02 */ /* 0x000fc60008000f00 */
[----:B------:R-:W-:Y:S01]  /*61c0*/  VIADD R0, R0, 0x550 ;  /* 0x0000055000007836 */ /* 0x000fe20000000000 */
[----:B--2---:R-:W-:-:S04]  /*61d0*/  SHF.L.U32 R6, R6, 0x1f, RZ ;  /* 0x0000001f06067819 */ /* 0x004fc800000006ff */
[----:B------:R-:W2:Y:S02]  /*61e0*/  SYNCS.PHASECHK.TRANS64.TRYWAIT P0, [UR5+0x8], R6 ;  /* 0x00000806ff0075a7 */ /* 0x000ea40008001105 */
[----:B--2---:R-:W-:Y:S05]  /*61f0*/  @P0 BRA `(.L_x_130) ;  /* 0x0000000000080947 */ /* 0x004fea0003800000 */
[----:B------:R-:W2:Y:S02]  /*6200*/  SYNCS.PHASECHK.TRANS64.TRYWAIT P0, [UR5+0x8], R6 ;  /* 0x00000806ff0075a7 */ /* 0x000ea40008001105 */
[----:B--2---:R-:W-:Y:S05]  /*6210*/  @!P0 BRA `(.L_x_131) ;  /* 0x0000005800088947 */ /* 0x004fea0003800000 */
.L_x_130:
[----:B------:R-:W-:Y:S01]  /*6220*/  PRMT R4, R4, 0x654, R0 ;  /* 0x0000065404047816 */ /* 0x000fe20000000000 */
[----:B------:R-:W-:Y:S01]  /*6230*/  HFMA2 R0, -RZ, RZ, 0, 5.9604644775390625e-08 ;  /* 0x00000001ff007431 */ /* 0x000fe200000001ff */
[----:B------:R-:W-:Y:S01]  /*6240*/  UPRMT UR4, UR29, 0x654, UR7 ;  /* 0x000006541d047896 */ /* 0x000fe20008000007 */
[----:B------:R-:W-:Y:S02]  /*6250*/  IMAD.MOV.U32 R8, RZ, RZ, 0xffff ;  /* 0x0000ffffff087424 */ /* 0x000fe400078e00ff */
[----:B--2---:R-:W-:Y:S02]  /*6260*/  IMAD.MOV.U32 R6, RZ, RZ, 0x4 ;  /* 0x00000004ff067424 */ /* 0x004fe400078e00ff */
[----:B------:R-:W-:Y:S01]  /*6270*/  IMAD.SHL.U32 R9, R10, 0x20, RZ ;  /* 0x000000200a097824 */ /* 0x000fe200078e00ff */
[----:B------:R-:W-:Y:S02]  /*6280*/  MOV R5, UR4 ;  /* 0x0000000400057c02 */ /* 0x000fe40008000f00 */
[-C--:B------:R-:W-:Y:S01]  /*6290*/  SHF.L.U32 R8, R8, R10.reuse, RZ ;  /* 0x0000000a08087219 */ /* 0x080fe200000006ff */
[----:B------:R2:W-:Y:S01]  /*62a0*/  SYNCS.ARRIVE.TRANS64.RED RZ, [UR4], R6 ;  /* 0x00000006ffff79a7 */ /* 0x0005e20008000404 */
[----:B------:R-:W-:Y:S01]  /*62b0*/  SHF.L.U32 R7, R0, R10, RZ ;  /* 0x0000000a00077219 */ /* 0x000fe200000006ff */
[----:B------:R2:W-:Y:S04]  /*62c0*/  STS [UR6+0x550], R9 ;  /* 0x00055009ff007988 */ /* 0x0005e80008000806 */
[----:B------:R2:W-:Y:S04]  /*62d0*/  STAS [R4.64], R10 ;  /* 0x0000000a04007dbd */ /* 0x0005e8000c0008ff */
[----:B------:R2:W-:Y:S04]  /*62e0*/  ATOMS.OR RZ, [UR5+0x14], R8 ;  /* 0x00001408ffff798c */ /* 0x0005e8000b000005 */
[----:B------:R2:W-:Y:S04]  /*62f0*/  ATOMS.OR RZ, [UR5+0x18], R7 ;  /* 0x00001807ffff798c */ /* 0x0005e8000b000005 */
[----:B------:R2:W-:Y:S02]  /*6300*/  ATOMS.XOR RZ, [UR5+0x10], R0 ;  /* 0x00001000ffff798c */ /* 0x0005e4000b800005 */
.L_x_127:
[----:B-1----:R-:W-:Y:S05]  /*6310*/  BSYNC B0 ;  /* 0x0000000000007941 */ /* 0x002fea0003800000 */
.L_x_126:
[----:B------:R-:W-:Y:S05]  /*6320*/  BRA.U UP1, `(.L_x_132) ;  /* 0x00000001016c7547 */ /* 0x000fea000b800000 */
[----:B------:R-:W-:-:S03]  /*6330*/  UMOV UR4, 0xffffffff ;  /* 0xffffffff00047882 */ /* 0x000fc60000000000 */
[----:B------:R-:W-:Y:S05]  /*6340*/  BRA.DIV UR4, `(.L_x_133) ;  /* 0x0000005604d47947 */ /* 0x000fea000b800000 */
[----:B------:R-:W-:-:S13]  /*6350*/  ELECT P0, URZ, PT ;  /* 0x0000000000ff782f */ /* 0x000fda0003800000 */
.L_x_335:
[----:B------:R-:W-:Y:S05]  /*6360*/  @!P0 BRA `(.L_x_132) ;  /* 0x00000000005c8947 */ /* 0x000fea0003800000 */
[----:B--2---:R-:W2:Y:S02]  /*6370*/  LDS R4, [UR5+0x10] ;  /* 0x00001005ff047984 */ /* 0x004ea40008000800 */
[----:B--2---:R-:W-:-:S04]  /*6380*/  SHF.L.U32 R4, R4, 0x1f, RZ ;  /* 0x0000001f04047819 */ /* 0x004fc800000006ff */
[----:B------:R-:W2:Y:S02]  /*6390*/  SYNCS.PHASECHK.TRANS64.TRYWAIT P0, [UR5+0x8], R4 ;  /* 0x00000804ff0075a7 */ /* 0x000ea40008001105 */
[----:B--2---:R-:W-:Y:S05]  /*63a0*/  @P0 BRA `(.L_x_134) ;  /* 0x0000000000080947 */ /* 0x004fea0003800000 */
[----:B------:R-:W2:Y:S02]  /*63b0*/  SYNCS.PHASECHK.TRANS64.TRYWAIT P0, [UR5+0x8], R4 ;  /* 0x00000804ff0075a7 */ /* 0x000ea40008001105 */
[----:B--2---:R-:W-:Y:S05]  /*63c0*/  @!P0 BRA `(.L_x_135) ;  /* 0x0000005400d88947 */ /* 0x004fea0003800000 */
.L_x_134:
[----:B------:R-:W3:Y:S01]  /*63d0*/  LDS R6, [UR6+0x550] ;  /* 0x00055006ff067984 */ /* 0x000ee20008000800 */
[----:B--2---:R-:W-:Y:S02]  /*63e0*/  HFMA2 R0, -RZ, RZ, 0, 5.9604644775390625e-08 ;  /* 0x00000001ff007431 */ /* 0x004fe400000001ff */
[----:B------:R-:W-:Y:S01]  /*63f0*/  IMAD.MOV.U32 R4, RZ, RZ, 0xffff ;  /* 0x0000ffffff047424 */ /* 0x000fe200078e00ff */
[----:B------:R-:W-:Y:S01]  /*6400*/  UPRMT UR4, UR29, 0x654, UR7 ;  /* 0x000006541d047896 */ /* 0x000fe20008000007 */
[----:B---3--:R-:W-:-:S03]  /*6410*/  IMAD.SHL.U32 R5, R6, 0x20, RZ ;  /* 0x0000002006057824 */ /* 0x008fc600078e00ff */
[-C--:B------:R-:W-:Y:S02]  /*6420*/  SHF.L.U32 R4, R4, R6.reuse, RZ ;  /* 0x0000000604047219 */ /* 0x080fe400000006ff */
[----:B------:R-:W-:Y:S01]  /*6430*/  SHF.L.U32 R6, R0, R6, RZ ;  /* 0x0000000600067219 */ /* 0x000fe200000006ff */
[----:B------:R3:W-:Y:S04]  /*6440*/  STS [UR6+0x550], R5 ;  /* 0x00055005ff007988 */ /* 0x0007e80008000806 */
[----:B------:R3:W-:Y:S04]  /*6450*/  ATOMS.OR RZ, [UR5+0x14], R4 ;  /* 0x00001404ffff798c */ /* 0x0007e8000b000005 */
[----:B------:R3:W-:Y:S01]  /*6460*/  ATOMS.OR RZ, [UR5+0x18], R6 ;  /* 0x00001806ffff798c */ /* 0x0007e2000b000005 */
[----:B------:R-:W-:Y:S03]  /*6470*/  SYNCS.ARRIVE.TRANS64.RED.A1T0 RZ, [UR4], RZ ;  /* 0x000000ffffff79a7 */ /* 0x000fe60008100404 */
[----:B------:R3:W-:Y:S01]  /*6480*/  ATOMS.XOR RZ, [UR5+0x10], R0 ;  /* 0x00001000ffff798c */ /* 0x0007e2000b800005 */
[----:B------:R-:W-:Y:S05]  /*6490*/  BRA `(.L_x_132) ;  /* 0x0000000000107947 */ /* 0x000fea0003800000 */
.L_x_125:
[----:B------:R-:W-:Y:S02]  /*64a0*/  MOV R0, 0xffffffff ;  /* 0xffffffff00007802 */ /* 0x000fe40000000f00 */
[----:B------:R-:W-:-:S03]  /*64b0*/  MOV R4, 0x64e0 ;  /* 0x000064e000047802 */ /* 0x000fc60000000f00 */
[----:B------:R2:W-:Y:S04]  /*64c0*/  STS [UR6+0x550], R0 ;  /* 0x00055000ff007988 */ /* 0x0005e80008000806 */
[----:B-12--5:R-:W-:Y:S05]  /*64d0*/  CALL.REL.NOINC `($__internal_1_$__cuda_sm10x_tcgen05_guardrail_trap_phase_invalid_during_alloc) ;  /* 0x0000005800e07944 */ /* 0x026fea0003c00000 */
.L_x_132:
[----:B------:R-:W-:Y:S05]  /*64e0*/  WARPSYNC.ALL ;  /* 0x0000000000007948 */ /* 0x000fea0003800000 */
[----:B------:R-:W4:Y:S01]  /*64f0*/  S2UR UR4, SR_CgaCtaId ;  /* 0x00000000000479c3 */ /* 0x000f220000008800 */
[----:B------:R-:W-:Y:S01]  /*6500*/  UMOV UR13, 0x400 ;  /* 0x00000400000d7882 */ /* 0x000fe20000000000 */
[----:B------:R-:W-:-:S06]  /*6510*/  NOP ;  /* 0x0000000000007918 */ /* 0x000fcc0000000000 */
[----:B------:R-:W-:Y:S06]  /*6520*/  BAR.ARV 0x6, 0xa0 ;  /* 0x0182800000007b1d */ /* 0x000fec0000002000 */
[----:B------:R-:W1:Y:S01]  /*6530*/  LDCU UR6, c[0x0][0x38c] ;  /* 0x00007180ff0677ac */ /* 0x000e620008000800 */
[----:B------:R-:W-:Y:S01]  /*6540*/  LOP3.LUT R3, R3, 0xffff, RZ, 0xc0, !PT ;  /* 0x0000ffff03037812 */ /* 0x000fe200078ec0ff */
[----:B--2---:R-:W-:Y:S01]  /*6550*/  IMAD.MOV.U32 R9, RZ, RZ, 0x1 ;  /* 0x00000001ff097424 */ /* 0x004fe200078e00ff */
[----:B------:R-:W-:Y:S01]  /*6560*/  LOP3.LUT R2, R2, 0xffff, RZ, 0xc0, !PT ;  /* 0x0000ffff02027812 */ /* 0x000fe200078ec0ff */
[----:B------:R-:W-:Y:S01]  /*6570*/  IMAD.MOV.U32 R8, RZ, RZ, RZ ;  /* 0x000000ffff087224 */ /* 0x000fe200078e00ff */
[----:B------:R-:W-:Y:S01]  /*6580*/  R2UR UR16, R3 ;  /* 0x00000000031072ca */ /* 0x000fe200000e0000 */
[----:B------:R-:W-:Y:S01]  /*6590*/  UMOV UR20, URZ ;  /* 0x000000ff00147c82 */ /* 0x000fe20008000000 */
[----:B------:R-:W-:-:S02]  /*65a0*/  R2UR UR24, R2 ;  /* 0x00000000021872ca */ /* 0x000fc400000e0000 */
[----:B------:R-:W-:Y:S01]  /*65b0*/  CS2R R2, SRZ ;  /* 0x0000000000027805 */ /* 0x000fe2000001ff00 */
[----:B------:R-:W-:Y:S01]  /*65c0*/  UMOV UR10, URZ ;  /* 0x000000ff000a7c82 */ /* 0x000fe20008000000 */
[----:B----4-:R-:W-:Y:S02]  /*65d0*/  ULEA UR13, UR4, UR13, 0x18 ;  /* 0x0000000d040d7291 */ /* 0x010fe4000f8ec0ff */
[----:B------:R-:W-:Y:S02]  /*65e0*/  UISETP.NE.AND UP3, UPT, UR27, URZ, UPT ;  /* 0x000000ff1b00728c */ /* 0x000fe4000bf65270 */
[----:B------:R-:W-:Y:S02]  /*65f0*/  UIADD3 UR5, UPT, UPT, UR13, 0x2800, URZ ;  /* 0x000028000d057890 */ /* 0x000fe4000fffe0ff */
[----:B------:R-:W-:Y:S02]  /*6600*/  UIADD3 UR4, UPT, UPT, UR13, 0x26800, URZ ;  /* 0x000268000d047890 */ /* 0x000fe4000fffe0ff */
[----:B-1----:R-:W-:Y:S01]  /*6610*/  UIADD3 UR6, UPT, UPT, UR6, 0x1f, URZ ;  /* 0x0000001f06067890 */ /* 0x002fe2000fffe0ff */
[----:B---3--:R-:W1:Y:S01]  /*6620*/  LDS R0, [UR13+0x550] ;  /* 0x0005500dff007984 */ /* 0x008e620008000800 */
[----:B------:R-:W-:-:S02]  /*6630*/  USHF.R.U32.HI UR5, URZ, 0x4, UR5 ;  /* 0x00000004ff057899 */ /* 0x000fc40008011605 */
[----:B------:R-:W-:Y:S02]  /*6640*/  USHF.R.S32.HI UR21, URZ, 0x1f, UR6 ;  /* 0x0000001fff157899 */ /* 0x000fe40008011406 */
[----:B------:R-:W-:Y:S02]  /*6650*/  USHF.R.U32.HI UR4, URZ, 0x4, UR4 ;  /* 0x00000004ff047899 */ /* 0x000fe40008011604 */
[----:B------:R-:W-:Y:S02]  /*6660*/  ULEA.HI UR21, UR21, UR6, URZ, 0x5 ;  /* 0x0000000615157291 */ /* 0x000fe4000f8f28ff */
[----:B------:R-:W-:Y:S02]  /*6670*/  ULOP3.LUT UR5, UR5, 0x3fff, URZ, 0xc0, !UPT ;  /* 0x00003fff05057892 */ /* 0x000fe4000f8ec0ff */
[----:B------:R-:W-:Y:S02]  /*6680*/  USHF.R.S32.HI UR21, URZ, 0x5, UR21 ;  /* 0x00000005ff157899 */ /* 0x000fe40008011415 */
[----:B------:R-:W-:-:S02]  /*6690*/  ULOP3.LUT UR18, UR4, 0x3fff, URZ, 0xc0, !UPT ;  /* 0x00003fff04127892 */ /* 0x000fc4000f8ec0ff */
[----:B------:R-:W-:Y:S02]  /*66a0*/  UISETP.LT.AND UP0, UPT, UR21, 0x1, UPT ;  /* 0x000000011500788c */ /* 0x000fe4000bf01270 */
[----:B------:R-:W-:Y:S02]  /*66b0*/  ULOP3.LUT UR17, UR5, 0x10000, URZ, 0xfc, !UPT ;  /* 0x0001000005117892 */ /* 0x000fe4000f8efcff */
[----:B------:R-:W-:Y:S02]  /*66c0*/  ULOP3.LUT UR18, UR18, 0x10000, URZ, 0xfc, !UPT ;  /* 0x0001000012127892 */ /* 0x000fe4000f8efcff */
[----:B------:R-:W-:Y:S01]  /*66d0*/  USEL UR25, UR21, 0x1, !UP0 ;  /* 0x0000000115197887 */ /* 0x000fe2000c000000 */
[----:B------:R-:W-:Y:S01]  /*66e0*/  UMOV UR11, URZ ;  /* 0x000000ff000b7c82 */ /* 0x000fe20008000000 */
[----:B------:R-:W-:Y:S01]  /*66f0*/  UMOV UR22, 0x0 ;  /* 0x0000000000167882 */ /* 0x000fe20000000000 */
[----:B------:R-:W-:Y:S01]  /*6700*/  UMOV UR23, 0x8100010 ;  /* 0x0810001000177882 */ /* 0x000fe20000000000 */
[----:B-1----:R-:W-:-:S15]  /*6710*/  R2UR UR26, R0 ;  /* 0x00000000001a72ca */ /* 0x002fde00000e0000 */
.L_x_143:
[C---:B------:R-:W-:Y:S02]  /*6720*/  LEA R0, R8.reuse, UR13, 0x3 ;  /* 0x0000000d08007c11 */ /* 0x040fe4000f8e18ff */
[----:B------:R-:W-:Y:S02]  /*6730*/  SHF.L.U32 R4, R3, 0x1f, RZ ;  /* 0x0000001f03047819 */ /* 0x000fe400000006ff */
[----:B------:R-:W-:Y:S02]  /*6740*/  LEA R5, R8, UR13, 0x4 ;  /* 0x0000000d08057c11 */ /* 0x000fe4000f8e20ff */
[----:B------:R-:W1:Y:S02]  /*6750*/  SYNCS.PHASECHK.TRANS64.TRYWAIT P0, [R0+URZ+0x4a0], R4 ;  /* 0x0004a004000075a7 */ /* 0x000e6400080011ff */
[----:B-1-3--:R-:W-:Y:S05]  /*6760*/  @!P0 BRA `(.L_x_136) ;  /* 0x0000005400088947 */ /* 0x00afea0003800000 */
.L_x_336:
[----:B-1----:R-:W1:Y:S01]  /*6770*/  LDS.128 R4, [R5+0x530] ;  /* 0x0005300005047984 */ /* 0x002e620000000c00 */
[----:B------:R-:W-:Y:S02]  /*6780*/  VIADD R0, R0, 0x4b0 ;  /* 0x000004b000007836 */ /* 0x000fe40000000000 */
[----:B------:R-:W-:Y:S01]  /*6790*/  VIADD R8, R8, 0x1 ;  /* 0x0000000108087836 */ /* 0x000fe20000000000 */
[----:B------:R-:W-:Y:S01]  /*67a0*/  @!PT LDS RZ, [RZ] ;  /* 0x00000000fffff984 */ /* 0x000fe20000000800 */
[----:B------:R-:W-:Y:S01]  /*67b0*/  @!PT LDS RZ, [RZ] ;  /* 0x00000000fffff984 */ /* 0x000fe20000000800 */
[----:B------:R-:W-:Y:S01]  /*67c0*/  @!PT LDS RZ, [RZ] ;  /* 0x00000000fffff984 */ /* 0x000fe20000000800 */
[----:B------:R-:W-:Y:S01]  /*67d0*/  @!PT LDS RZ, [RZ] ;  /* 0x00000000fffff984 */ /* 0x000fe20000000800 */
[----:B------:R2:W-:Y:S06]  /*67e0*/  MEMBAR.ALL.CTA ;  /* 0x0000000000007992 */ /* 0x0005ec0000008000 */
[----:B--2---:R-:W2:Y:S01]  /*67f0*/  FENCE.VIEW.ASYNC.S ;  /* 0x00000000000073c6 */ /* 0x004ea20000000000 */
[----:B------:R-:W-:-:S04]  /*6800*/  PRMT R0, RZ, 0x654, R0 ;  /* 0x00000654ff007816 */ /* 0x000fc80000000000 */
[----:B--2---:R2:W-:Y:S01]  /*6810*/  SYNCS.ARRIVE.TRANS64.RED.A1T0 RZ, [R0+URZ], RZ ;  /* 0x000000ff00ff79a7 */ /* 0x0045e200081004ff */
[----:B-1----:R-:W-:Y:S01]  /*6820*/  LOP3.LUT P1, RZ, R6, 0x1, RZ, 0xc0, !PT ;  /* 0x0000000106ff7812 */ /* 0x002fe2000782c0ff */
[----:B--2---:R-:W-:-:S12]  /*6830*/  BRA.U UP3, `(.L_x_137) ;  /* 0x0000000103cc7547 */ /* 0x004fd8000b800000 */
[----:B------:R-:W1:Y:S01]  /*6840*/  LDCU UR4, c[0x0][0x38c] ;  /* 0x00007180ff0477ac */ /* 0x000e620008000800 */
[----:B------:R-:W-:Y:S02]  /*6850*/  PLOP3.LUT P2, PT, PT, PT, PT, 0x80, 0x8 ;  /* 0x000000000008781c */ /* 0x000fe40003f4f070 */
[----:B------:R-:W-:Y:S01]  /*6860*/  SHF.L.U32 R4, R9, 0x1f, RZ ;  /* 0x0000001f09047819 */ /* 0x000fe200000006ff */
[----:B------:R-:W-:Y:S02]  /*6870*/  ULEA UR19, UR20, UR13, 0x3 ;  /* 0x0000000d14137291 */ /* 0x000fe4000f8e18ff */
[----:B-1----:R-:W-:-:S06]  /*6880*/  UISETP.GE.AND UP0, UPT, UR4, 0x1, UPT ;  /* 0x000000010400788c */ /* 0x002fcc000bf06270 */
[----:B------:R-:W-:-:S05]  /*6890*/  PLOP3.LUT P0, PT, PT, PT, UP0, 0x80, 0x8 ;  /* 0x000000000008781c */ /* 0x000fca0003f0f008 */
[----:B------:R-:W-:-:S08]  /*68a0*/  @UP0 ULEA UR4, UR10, UR13, 0x3 ;  /* 0x0000000d0a040291 */ /* 0x000fd0000f8e18ff */
[----:B------:R-:W-:-:S04]  /*68b0*/  @P0 SHF.L.U32 R0, R2, 0x1f, RZ ;  /* 0x0000001f02000819 */ /* 0x000fc800000006ff */
[----:B------:R1:W2:Y:S01]  /*68c0*/  @P0 SYNCS.PHASECHK.TRANS64.TRYWAIT P2, [UR4], R0 ;  /* 0x00000000ff0005a7 */ /* 0x0002a20008041104 */
[----:B------:R-:W3:Y:S02]  /*68d0*/  SYNCS.PHASECHK.TRANS64.TRYWAIT P0, [UR19+0x4e0], R4 ;  /* 0x0004e004ff0075a7 */ /* 0x000ee40008001113 */
[----:B-123--:R-:W-:Y:S05]  /*68e0*/  @!P0 BRA `(.L_x_138) ;  /* 0x0000005000bc8947 */ /* 0x00efea0003800000 */
.L_x_338:
[----:B------:R-:W-:Y:S01]  /*68f0*/  UMOV UR14, UR11 ;  /* 0x0000000b000e7c82 */ /* 0x000fe20008000000 */
[----:B------:R-:W-:Y:S05]  /*6900*/  BRA.U !UP0, `(.L_x_139) ;  /* 0x0000000108887547 */ /* 0x000fea000b800000 */
[----:B------:R-:W-:Y:S02]  /*6910*/  UIADD3 UR14, UPT, UPT, UR25, UR11, URZ ;  /* 0x0000000b190e7290 */ /* 0x000fe4000fffe0ff */
[----:B------:R-:W-:Y:S02]  /*6920*/  ULEA UR15, UR20, UR26, 0x5 ;  /* 0x0000001a140f7291 */ /* 0x000fe4000f8e28ff */
[----:B------:R-:W-:Y:S01]  /*6930*/  UPLOP3.LUT UP2, UPT, UPT, UPT, UPT, 0x40, 0x4 ;  /* 0x000000000004789c */ /* 0x000fe20003f4e870 */
[----:B------:R-:W-:Y:S01]  /*6940*/  UMOV UR12, UR21 ;  /* 0x00000015000c7c82 */ /* 0x000fe20008000000 */
[----:B------:R-:W-:-:S09]  /*6950*/  UMOV UR5, UR10 ;  /* 0x0000000a00057c82 */ /* 0x000fd20008000000 */
.L_x_142:
[----:B--2---:R-:W-:Y:S01]  /*6960*/  ULEA UR6, UR5, UR13, 0x3 ;  /* 0x0000000d05067291 */ /* 0x004fe2000f8e18ff */
[----:B---3--:R-:W-:Y:S11]  /*6970*/  @P2 BRA `(.L_x_140) ;  /* 0x00000000000c2947 */ /* 0x008ff60003800000 */
[----:B-1----:R-:W-:Y:S04]  /*6980*/  SHF.L.U32 R4, R2, 0x1f, RZ ;  /* 0x0000001f02047819 */ /* 0x002fe800000006ff */
[----:B------:R-:W1:Y:S02]  /*6990*/  SYNCS.PHASECHK.TRANS64.TRYWAIT P0, [UR6], R4 ;  /* 0x00000004ff0075a7 */ /* 0x000e640008001106 */
[----:B-1----:R-:W-:Y:S05]  /*69a0*/  @!P0 BRA `(.L_x_141) ;  /* 0x0000005000a48947 */ /* 0x002fea0003800000 */
.L_x_140:
[----:B------:R-:W-:Y:S01]  /*69b0*/  UISETP.NE.AND UP0, UPT, UR12, 0x1, UPT ;  /* 0x000000010c00788c */ /* 0x000fe2000bf05270 */
[----:B------:R-:W-:Y:S01]  /*69c0*/  PLOP3.LUT P2, PT, PT, PT, PT, 0x80, 0x8 ;  /* 0x000000000008781c */ /* 0x000fe20003f4f070 */
[----:B------:R-:W-:Y:S02]  /*69d0*/  UIADD3 UR4, UPT, UPT, UR5, 0x1, URZ ;  /* 0x0000000105047890 */ /* 0x000fe4000fffe0ff */
[----:B------:R-:W-:Y:S02]  /*69e0*/  ULEA UR8, UR5, UR18, 0x6 ;  /* 0x0000001205087291 */ /* 0x000fe4000f8e30ff */
[----:B------:R-:W-:Y:S01]  /*69f0*/  UISETP.NE.AND UP1, UPT, UR4, 0x48, UPT ;  /* 0x000000480400788c */ /* 0x000fe2000bf25270 */
[----:B------:R-:W-:Y:S01]  /*6a00*/  PLOP3.LUT P0, PT, PT, PT, UP0, 0x80, 0x8 ;  /* 0x000000000008781c */ /* 0x000fe20003f0f008 */
[----:B------:R-:W-:Y:S02]  /*6a10*/  UIADD3 UR11, UPT, UPT, UR11, 0x1, URZ ;  /* 0x000000010b0b7890 */ /* 0x000fe4000fffe0ff */
[----:B------:R-:W-:Y:S02]  /*6a20*/  USEL UR7, URZ, 0x1, UP1 ;  /* 0x00000001ff077887 */ /* 0x000fe40008800000 */
[----:B------:R-:W-:Y:S01]  /*6a30*/  USEL UR10, UR4, URZ, UP1 ;  /* 0x000000ff040a7287 */ /* 0x000fe20008800000 */
[----:B------:R-:W-:Y:S01]  /*6a40*/  UMOV UR9, 0xc0004010 ;  /* 0xc000401000097882 */ /* 0x000fe20000000000 */
[----:B------:R-:W-:Y:S02]  /*6a50*/  UIADD3 UR12, UPT, UPT, UR12, -0x1, URZ ;  /* 0xffffffff0c0c7890 */ /* 0x000fe4000fffe0ff */
[----:B------:R-:W-:Y:S01]  /*6a60*/  LOP3.LUT R2, R2, UR7, RZ, 0x3c, !PT ;  /* 0x0000000702027c12 */ /* 0x000fe2000f8e3cff */
[----:B------:R-:W-:Y:S01]  /*6a70*/  @UP0 ULEA UR4, UR10, UR13, 0x3 ;  /* 0x0000000d0a040291 */ /* 0x000fe2000f8e18ff */
[----:B------:R-:W-:Y:S02]  /*6a80*/  UMOV UR7, 0xc0004010 ;  /* 0xc000401000077882 */ /* 0x000fe40000000000 */
[----:B-1----:R-:W-:Y:S01]  /*6a90*/  @P0 SHF.L.U32 R0, R2, 0x1f, RZ ;  /* 0x0000001f02000819 */ /* 0x002fe200000006ff */
[----:B------:R-:W-:Y:S05]  /*6aa0*/  UISETP.NE.AND UP0, UPT, UR11, UR14, UPT ;  /* 0x0000000e0b00728c */ /* 0x000fea000bf05270 */
[----:B------:R2:W3:Y:S01]  /*6ab0*/  @P0 SYNCS.PHASECHK.TRANS64.TRYWAIT P2, [UR4], R0 ;  /* 0x00000000ff0005a7 */ /* 0x0004e20008041104 */
[----:B------:R-:W-:Y:S02]  /*6ac0*/  UIADD3 UR4, UPT, UPT, UR6, 0x240, URZ ;  /* 0x0000024006047890 */ /* 0x000fe4000fffe0ff */
[----:B------:R-:W-:Y:S03]  /*6ad0*/  ULEA UR6, UR5, UR17, 0x7 ;  /* 0x0000001105067291 */ /* 0x000fe6000f8e38ff */
[----:B------:R-:W-:Y:S06]  /*6ae0*/  UMOV UR5, UR10 ;  /* 0x0000000a00057c82 */ /* 0x000fec0008000000 */
[----:B------:R2:W-:Y:S01]  /*6af0*/  UTCQMMA.2CTA gdesc[UR6], gdesc[UR8], tmem[UR15], tmem[UR22], idesc[UR23], UP2 ;  /* 0x00ff1608060075ea */ /* 0x0005e2000920030f */
[----:B------:R-:W-:Y:S01]  /*6b00*/  UPLOP3.LUT UP2, UPT, UPT, UPT, UPT, 0x80, 0x8 ;  /* 0x000000000008789c */ /* 0x000fe20003f4f070 */
[----:B------:R2:W-:Y:S01]  /*6b10*/  UTCBAR.2CTA.MULTICAST [UR4], URZ, UR16 ;  /* 0x000000ff040073e9 */ /* 0x0005e20008200810 */
[----:B------:R-:W-:Y:S09]  /*6b20*/  BRA.U UP0, `(.L_x_142) ;  /* 0xfffffffd008c7547 */ /* 0x000ff2000b83ffff */
.L_x_139:
[----:B--2---:R-:W-:Y:S01]  /*6b30*/  UIADD3 UR4, UPT, UPT, UR19, 0x4c0, URZ ;  /* 0x000004c013047890 */ /* 0x004fe2000fffe0ff */
[----:B------:R-:W-:-:S08]  /*6b40*/  UMOV UR11, UR14 ;  /* 0x0000000e000b7c82 */ /* 0x000fd00008000000 */
[----:B------:R2:W-:Y:S01]  /*6b50*/  UTCBAR.2CTA.MULTICAST [UR4], URZ, UR24 ;  /* 0x000000ff040073e9 */ /* 0x0005e20008200818 */
[----:B------:R-:W-:Y:S02]  /*6b60*/  NOP ;  /* 0x0000000000007918 */ /* 0x000fe40000000000 */
.L_x_137:
[----:B--2---:R-:W-:Y:S01]  /*6b70*/  UIADD3 UR4, UPT, UPT, UR20, 0x1, URZ ;  /* 0x0000000114047890 */ /* 0x004fe2000fffe0ff */
[----:B------:R-:W-:-:S03]  /*6b80*/  ISETP.NE.AND P0, PT, R8, 0x2, PT ;  /* 0x000000020800780c */ /* 0x000fc60003f05270 */
[----:B------:R-:W-:Y:S01]  /*6b90*/  UISETP.NE.AND UP0, UPT, UR4, 0x4, UPT ;  /* 0x000000040400788c */ /* 0x000fe2000bf05270 */
[----:B-1----:R-:W-:Y:S02]  /*6ba0*/  SEL R0, RZ, 0x1, P0 ;  /* 0x00000001ff007807 */ /* 0x002fe40000000000 */
[----:B------:R-:W-:Y:S01]  /*6bb0*/  SEL R8, R8, RZ, P0 ;  /* 0x000000ff08087207 */ /* 0x000fe20000000000 */
[----:B------:R-:W-:Y:S01]  /*6bc0*/  USEL UR5, URZ, 0x1, UP0 ;  /* 0x00000001ff057887 */ /* 0x000fe20008000000 */
[----:B------:R-:W-:Y:S01]  /*6bd0*/  LOP3.LUT R3, R3, R0, RZ, 0x3c, !PT ;  /* 0x0000000003037212 */ /* 0x000fe200078e3cff */
[----:B------:R-:W-:-:S04]  /*6be0*/  USEL UR20, UR4, URZ, UP0 ;  /* 0x000000ff04147287 */ /* 0x000fc80008000000 */
[----:B------:R-:W-:Y:S01]  /*6bf0*/  LOP3.LUT R9, R9, UR5, RZ, 0x3c, !PT ;  /* 0x0000000509097c12 */ /* 0x000fe2000f8e3cff */
[----:B------:R-:W-:Y:S07]  /*6c00*/  @P1 BRA `(.L_x_143) ;  /* 0xfffffff800c41947 */ /* 0x000fee000383ffff */
[----:B------:R-:W1:Y:S01]  /*6c10*/  S2UR UR8, SR_CgaCtaId ;  /* 0x00000000000879c3 */ /* 0x000e620000008800 */
[----:B------:R-:W-:Y:S01]  /*6c20*/  ELECT P0, URZ, PT ;  /* 0x0000000000ff782f */ /* 0x000fe20003800000 */
[----:B------:R-:W-:Y:S01]  /*6c30*/  HFMA2 R0, -RZ, RZ, 0, 5.9604644775390625e-08 ;  /* 0x00000001ff007431 */ /* 0x000fe200000001ff */
[----:B------:R-:W-:-:S05]  /*6c40*/  UMOV UR4, 0x40 ;  /* 0x0000004000047882 */ /* 0x000fca0000000000 */
[----:B------:R-:W-:Y:S01]  /*6c50*/  UVIRTCOUNT.DEALLOC.SMPOOL 0x80 ;  /* 0x000000800000784c */ /* 0x000fe20000000000 */
[----:B------:R-:W-:Y:S02]  /*6c60*/  UISETP.NE.AND UP1, UPT, UR27, URZ, UPT ;  /* 0x000000ff1b00728c */ /* 0x000fe4000bf25270 */
[----:B-1----:R-:W-:-:S09]  /*6c70*/  ULEA UR8, UR8, UR4, 0x18 ;  /* 0x0000000408087291 */ /* 0x002fd2000f8ec0ff */
[----:B------:R1:W-:Y:S01]  /*6c80*/  @P0 STS.U8 [UR8+0x1c], R0 ;  /* 0x00001c00ff000988 */ /* 0x0003e20008000008 */
[----:B------:R-:W-:Y:S05]  /*6c90*/  BRA.U UP1, `(.L_x_144) ;  /* 0x0000000101a07547 */ /* 0x000fea000b800000 */
[----:B------:R-:W-:Y:S01]  /*6ca0*/  UIADD3 UR7, UPT, UPT, UR13, 0x4e0, URZ ;  /* 0x000004e00d077890 */ /* 0x000fe2000fffe0ff */
[----:B------:R-:W-:-:S03]  /*6cb0*/  SHF.L.U32 R2, R9, 0x1f, RZ ;  /* 0x0000001f09027819 */ /* 0x000fc600000006ff */
[----:B------:R-:W-:-:S09]  /*6cc0*/  ULEA UR4, UR20, UR7, 0x3 ;  /* 0x0000000714047291 */ /* 0x000fd2000f8e18ff */
[----:B------:R-:W2:Y:S02]  /*6cd0*/  SYNCS.PHASECHK.TRANS64.TRYWAIT P0, [UR4], R2 ;  /* 0x00000002ff0075a7 */ /* 0x000ea40008001104 */
[----:B--2---:R-:W-:Y:S05]  /*6ce0*/  @!P0 BRA `(.L_x_145) ;  /* 0x0000004c00ec8947 */ /* 0x004fea0003800000 */
.L_x_341:
        /* <DEDUP_REMOVED lines=9> */
.L_x_343:
        /* <DEDUP_REMOVED lines=9> */
.L_x_345:
[----:B------:R-:W-:-:S04]  /*6e10*/  UIADD3 UR4, UPT, UPT, UR4, 0x1, URZ ;  /* 0x0000000104047890 */ /* 0x000fc8000fffe0ff */
[----:B------:R-:W-:-:S04]  /*6e20*/  UISETP.NE.AND UP0, UPT, UR4, 0x4, UPT ;  /* 0x000000040400788c */ /* 0x000fc8000bf05270 */
[----:B------:R-:W-:Y:S02]  /*6e30*/  USEL UR5, URZ, 0x1, UP0 ;  /* 0x00000001ff057887 */ /* 0x000fe40008000000 */
[----:B------:R-:W-:-:S04]  /*6e40*/  USEL UR4, UR4, URZ, UP0 ;  /* 0x000000ff04047287 */ /* 0x000fc80008000000 */
[----:B------:R-:W-:Y:S01]  /*6e50*/  ULEA UR4, UR4, UR7, 0x3 ;  /* 0x0000000704047291 */ /* 0x000fe2000f8e18ff */
[----:B------:R-:W-:-:S04]  /*6e60*/  LOP3.LUT R2, R2, UR5, RZ, 0x3c, !PT ;  /* 0x0000000502027c12 */ /* 0x000fc8000f8e3cff */
[----:B------:R-:W-:Y:S01]  /*6e70*/  SHF.L.U32 R2, R2, 0x1f, RZ ;  /* 0x0000001f02027819 */ /* 0x000fe200000006ff */
[----:B-1----:R-:W-:-:S04]  /*6e80*/  IMAD.U32 R0, RZ, RZ, UR4 ;  /* 0x00000004ff007e24 */ /* 0x002fc8000f8e00ff */
[----:B------:R1:W2:Y:S03]  /*6e90*/  SYNCS.PHASECHK.TRANS64.TRYWAIT P0, [R0+URZ], R2 ;  /* 0x00000002000075a7 */ /* 0x0002a600080011ff */
[----:B--2---:R-:W-:Y:S05]  /*6ea0*/  @!P0 NANOSLEEP.SYNCS 0x989680 ;  /* 0x009896800000895d */ /* 0x004fea0003900000 */
[----:B------:R-:W2:Y:S02]  /*6eb0*/  @!P0 SYNCS.PHASECHK.TRANS64 P0, [R0+URZ], R2 ;  /* 0x00000002000085a7 */ /* 0x000ea400080010ff */
[----:B--2---:R-:W-:Y:S05]  /*6ec0*/  @P0 BRA `(.L_x_148) ;  /* 0x0000000000200947 */ /* 0x004fea0003800000 */
.L_x_149:
[----:B--2---:R2:W4:Y:S02]  /*6ed0*/  SYNCS.PHASECHK.TRANS64.TRYWAIT P0, [R0+URZ], R2 ;  /* 0x00000002000075a7 */ /* 0x00452400080011ff */
[----:B----4-:R-:W-:Y:S05]  /*6ee0*/  @!P0 NANOSLEEP.SYNCS 0x989680 ;  /* 0x009896800000895d */ /* 0x010fea0003900000 */
[----:B------:R-:W4:Y:S02]  /*6ef0*/  @!P0 SYNCS.PHASECHK.TRANS64 P0, [R0+URZ], R2 ;  /* 0x00000002000085a7 */ /* 0x000f2400080010ff */
[----:B----4-:R-:W-:Y:S05]  /*6f00*/  @!P0 BRA `(.L_x_149) ;  /* 0xfffffffc00f08947 */ /* 0x010fea000383ffff */
[----:B------:R-:W-:Y:S05]  /*6f10*/  BRA `(.L_x_148) ;  /* 0x00000000000c7947 */ /* 0x000fea0003800000 */
.L_x_144:
[----:B------:R-:W-:-:S04]  /*6f20*/  UIADD3 UR4, UPT, UPT, UR13, 0x520, URZ ;  /* 0x000005200d047890 */ /* 0x000fc8000fffe0ff */
[----:B------:R-:W-:-:S09]  /*6f30*/  UPRMT UR4, UR29, 0x654, UR4 ;  /* 0x000006541d047896 */ /* 0x000fd20008000004 */
[----:B------:R-:W-:Y:S03]  /*6f40*/  SYNCS.ARRIVE.TRANS64.RED.A1T0 RZ, [UR4], RZ ;  /* 0x000000ffffff79a7 */ /* 0x000fe60008100404 */
.L_x_148:
[----:B-12---:R-:W-:Y:S01]  /*6f50*/  SHF.L.U32 R2, RZ, 0x1f, RZ ;  /* 0x0000001fff027819 */ /* 0x006fe200000006ff */
[----:B------:R-:W-:Y:S01]  /*6f60*/  UIADD3 UR4, UPT, UPT, UR13, 0x520, URZ ;  /* 0x000005200d047890 */ /* 0x000fe2000fffe0ff */
[----:B------:R-:W-:Y:S02]  /*6f70*/  PLOP3.LUT P0, PT, PT, PT, UP1, 0x80, 0x8 ;  /* 0x000000000008781c */ /* 0x000fe40003f0f018 */
[----:B------:R-:W1:Y:S02]  /*6f80*/  SYNCS.PHASECHK.TRANS64.TRYWAIT P1, [UR13+0x520], R2 ;  /* 0x00052002ff0075a7 */ /* 0x000e64000802110d */
[----:B-1----:R-:W-:Y:S09]  /*6f90*/  @!P1 BRA `(.L_x_150) ;  /* 0x0000004c00889947 */ /* 0x002ff20003800000 */
.L_x_347:
[----:B------:R-:W-:Y:S01]  /*6fa0*/  @!UP1 UPRMT UR4, UR29, 0x654, UR4 ;  /* 0x000006541d049896 */ /* 0x000fe20008000004 */
[----:B------:R-:W-:Y:S01]  /*6fb0*/  UMOV UR5, 0xffff ;  /* 0x0000ffff00057882 */ /* 0x000fe20000000000 */
[----:B------:R-:W-:-:S07]  /*6fc0*/  UMOV UR6, 0x1 ;  /* 0x0000000100067882 */ /* 0x000fce0000000000 */
[----:B------:R-:W-:Y:S01]  /*6fd0*/  @!P0 SYNCS.ARRIVE.TRANS64.RED.A1T0 RZ, [UR4], RZ ;  /* 0x000000ffffff89a7 */ /* 0x000fe20008100404 */
[----:B------:R-:W-:Y:S01]  /*6fe0*/  NOP ;  /* 0x0000000000007918 */ /* 0x000fe20000000000 */
[----:B-1----:R-:W1:Y:S01]  /*6ff0*/  LDS R0, [UR8+0x14] ;  /* 0x00001408ff007984 */ /* 0x002e620008000800 */
[----:B------:R-:W-:-:S04]  /*7000*/  ULOP3.LUT UR4, UR26, 0xffff, URZ, 0xc0, !UPT ;  /* 0x0000ffff1a047892 */ /* 0x000fc8000f8ec0ff */
[----:B------:R-:W-:-:S04]  /*7010*/  USHF.R.U32.HI UR4, URZ, 0x5, UR4 ;  /* 0x00000005ff047899 */ /* 0x000fc80008011604 */
[----:B------:R-:W-:Y:S02]  /*7020*/  USHF.L.U32 UR5, UR5, UR4, URZ ;  /* 0x0000000405057299 */ /* 0x000fe400080006ff */
[----:B------:R-:W-:-:S04]  /*7030*/  USHF.L.U32 UR4, UR6, UR4, URZ ;  /* 0x0000000406047299 */ /* 0x000fc800080006ff */
[----:B-1----:R-:W-:-:S04]  /*7040*/  LOP3.LUT R0, R0, UR5, RZ, 0xc0, !PT ;  /* 0x0000000500007c12 */ /* 0x002fc8000f8ec0ff */
[----:B------:R-:W-:-:S13]  /*7050*/  ISETP.NE.AND P0, PT, R0, UR5, PT ;  /* 0x0000000500007c0c */ /* 0x000fda000bf05270 */
[----:B------:R-:W-:Y:S05]  /*7060*/  @P0 BRA `(.L_x_151) ;  /* 0x0000000000580947 */ /* 0x000fea0003800000 */
[----:B------:R-:W1:Y:S02]  /*7070*/  LDS R0, [UR8+0x18] ;  /* 0x00001808ff007984 */ /* 0x000e640008000800 */
[----:B-1----:R-:W-:-:S04]  /*7080*/  LOP3.LUT R0, R0, UR4, RZ, 0xc0, !PT ;  /* 0x0000000400007c12 */ /* 0x002fc8000f8ec0ff */
[----:B------:R-:W-:-:S13]  /*7090*/  ISETP.NE.AND P0, PT, R0, UR4, PT ;  /* 0x0000000400007c0c */ /* 0x000fda000bf05270 */
[----:B------:R-:W-:Y:S05]  /*70a0*/  @P0 BRA `(.L_x_152) ;  /* 0x00000000003c0947 */ /* 0x000fea0003800000 */
[----:B------:R-:W1:Y:S01]  /*70b0*/  S2R R2, SR_LANEID ;  /* 0x0000000000027919 */ /* 0x000e620000000000 */
[----:B------:R-:W-:-:S06]  /*70c0*/  ULOP3.LUT UR5, URZ, UR5, URZ, 0x33, !UPT ;  /* 0x00000005ff057292 */ /* 0x000fcc000f8e33ff */
[----:B------:R-:W-:-:S04]  /*70d0*/  IMAD.U32 R0, RZ, RZ, UR5 ;  /* 0x00000005ff007e24 */ /* 0x000fc8000f8e00ff */
[----:B------:R2:W4:Y:S02]  /*70e0*/  REDUX UR7, R0 ;  /* 0x00000000000773c4 */ /* 0x0005240000000000 */
[----:B------:R1:W-:Y:S01]  /*70f0*/  UTCATOMSWS.AND URZ, UR5 ;  /* 0x0000000500ff79e3 */ /* 0x0003e20008000000 */
[----:B--2---:R-:W-:Y:S01]  /*7100*/  LOP3.LUT R0, RZ, UR4, RZ, 0x33, !PT ;  /* 0x00000004ff007c12 */ /* 0x004fe2000f8e33ff */
[----:B------:R-:W-:Y:S02]  /*7110*/  VOTEU.ANY UR4, UPT, PT ;  /* 0x0000000000047886 */ /* 0x000fe400038e0100 */
[----:B------:R-:W-:Y:S02]  /*7120*/  UFLO.U32 UR4, UR4 ;  /* 0x00000004000472bd */ /* 0x000fe400080e0000 */
[----:B------:R-:W2:Y:S04]  /*7130*/  REDUX UR6, R0 ;  /* 0x00000000000673c4 */ /* 0x000ea80000000000 */
[----:B-1----:R-:W-:-:S02]  /*7140*/  ISETP.EQ.U32.AND P0, PT, R2, UR4, PT ;  /* 0x0000000402007c0c */ /* 0x002fc4000bf02070 */
[----:B----4-:R-:W-:-:S11]  /*7150*/  MOV R2, UR7 ;  /* 0x0000000700027c02 */ /* 0x010fd60008000f00 */
[----:B------:R1:W-:Y:S01]  /*7160*/  @P0 ATOMS.AND RZ, [UR8+0x14], R2 ;  /* 0x00001402ffff098c */ /* 0x0003e2000a800008 */
[----:B--2---:R-:W-:-:S05]  /*7170*/  IMAD.U32 R0, RZ, RZ, UR6 ;  /* 0x00000006ff007e24 */ /* 0x004fca000f8e00ff */
[----:B------:R1:W-:Y:S01]  /*7180*/  @P0 ATOMS.AND RZ, [UR8+0x18], R0 ;  /* 0x00001800ffff098c */ /* 0x0003e2000a800008 */
[----:B------:R-:W-:Y:S05]  /*7190*/  BRA `(.L_x_153) ;  /* 0x0000000000147947 */ /* 0x000fea0003800000 */
.L_x_152:
[----:B------:R-:W-:Y:S02]  /*71a0*/  MOV R2, 0x71c0 ;  /* 0x000071c000027802 */ /* 0x000fe40000000f00 */
[----:B---3-5:R-:W-:Y:S05]  /*71b0*/  CALL.REL.NOINC `($__internal_0_$__cuda_sm10x_tcgen05_guardrail_trap_col_being_dealloced_not_returned_by_alloc) ;  /* 0x0000004c009c7944 */ /* 0x028fea0003c00000 */
[----:B------:R-:W-:Y:S05]  /*71c0*/  BRA `(.L_x_153) ;  /* 0x0000000000087947 */ /* 0x000fea0003800000 */
.L_x_151:
[----:B------:R-:W-:Y:S02]  /*71d0*/  MOV R2, 0x71f0 ;  /* 0x000071f000027802 */ /* 0x000fe40000000f00 */
[----:B---3-5:R-:W-:Y:S05]  /*71e0*/  CALL.REL.NOINC `($__internal_2_$__cuda_sm10x_tcgen05_guardrail_trap_unallocated_columns_being_dealloced) ;  /* 0x0000004c00a87944 */ /* 0x028fea0003c00000 */
.L_x_153:
[----:B------:R-:W-:Y:S01]  /*71f0*/  NOP ;  /* 0x0000000000007918 */ /* 0x000fe20000000000 */
[----:B------:R-:W-:Y:S05]  /*7200*/  EXIT ;  /* 0x000000000000794d */ /* 0x000fea0003800000 */
.L_x_124:
[----:B------:R-:W-:-:S09]  /*7210*/  UISETP.NE.OR UP0, UPT, UR13, 0x3, !UP4 ;  /* 0x000000030d00788c */ /* 0x000fd2000e705670 */
[----:B------:R-:W-:Y:S05]  /*7220*/  BRA.U UP0, `(.L_x_154) ;  /* 0x0000000d00347547 */ /* 0x000fea000b800000 */
[----:B------:R-:W2:Y:S01]  /*7230*/  LDCU.64 UR4, c[0x0][0x888] ;  /* 0x00011100ff0477ac */ /* 0x000ea20008000a00 */
[----:B------:R-:W3:Y:S01]  /*7240*/  S2UR UR10, SR_CgaCtaId ;  /* 0x00000000000a79c3 */ /* 0x000ee20000008800 */
[----:B------:R-:W-:Y:S02]  /*7250*/  HFMA2 R9, -RZ, RZ, 0, 0 ;  /* 0x00000000ff097431 */ /* 0x000fe400000001ff */
[----:B------:R-:W-:Y:S01]  /*7260*/  IMAD.MOV.U32 R11, RZ, RZ, 0x1 ;  /* 0x00000001ff0b7424 */ /* 0x000fe200078e00ff */
[----:B------:R-:W4:Y:S01]  /*7270*/  LDCU UR33, c[0x0][0x370] ;  /* 0x00006e00ff2177ac */ /* 0x000f220008000800 */
[----:B------:R-:W-:Y:S01]  /*7280*/  IMAD.MOV.U32 R10, RZ, RZ, RZ ;  /* 0x000000ffff0a7224 */ /* 0x000fe200078e00ff */
[----:B------:R-:W-:Y:S01]  /*7290*/  MOV R8, 0x1000 ;  /* 0x0000100000087802 */ /* 0x000fe20000000f00 */
[----:B------:R-:W4:Y:S01]  /*72a0*/  LDCU.128 UR28, c[0x0][0xb10] ;  /* 0x00016200ff1c77ac */ /* 0x000f220008000c00 */
[----:B------:R-:W1:Y:S01]  /*72b0*/  LDC.64 R12, c[0x0][0x348] ;  /* 0x0000d200ff0c7b82 */ /* 0x000e620000000a00 */
[----:B------:R-:W3:Y:S01]  /*72c0*/  LDCU UR32, c[0x0][0x374] ;  /* 0x00006e80ff2077ac */ /* 0x000ee20008000800 */
[----:B------:R-:W3:Y:S01]  /*72d0*/  LDCU.64 UR26, c[0x0][0x890] ;  /* 0x00011200ff1a77ac */ /* 0x000ee20008000a00 */
[----:B--2---:R-:W-:Y:S01]  /*72e0*/  UISETP.NE.U32.AND UP0, UPT, UR4, URZ, UPT ;  /* 0x000000ff0400728c */ /* 0x004fe2000bf05070 */
[----:B------:R-:W2:Y:S01]  /*72f0*/  LDCU UR16, c[0x0][0xb0c] ;  /* 0x00016180ff1077ac */ /* 0x000ea20008000800 */
[----:B------:R-:W2:Y:S01]  /*7300*/  LDCU UR38, c[0x0][0xb20] ;  /* 0x00016400ff2677ac */ /* 0x000ea20008000800 */
[----:B------:R-:W2:Y:S01]  /*7310*/  LDCU UR4, c[0x0][0xb30] ;  /* 0x00016600ff0477ac */ /* 0x000ea20008000800 */
[----:B------:R-:W-:Y:S01]  /*7320*/  UMOV UR17, 0x400 ;  /* 0x0000040000117882 */ /* 0x000fe20000000000 */
[----:B----4-:R-:W-:-:S02]  /*7330*/  UIMAD.WIDE.U32 UR6, UR33, UR28, URZ ;  /* 0x0000001c210672a5 */ /* 0x010fc4000f8e00ff */
[----:B---3--:R-:W-:Y:S02]  /*7340*/  UIMAD.WIDE.U32 UR8, UR32, UR31, URZ ;  /* 0x0000001f200872a5 */ /* 0x008fe4000f8e00ff */
[----:B------:R-:W-:Y:S02]  /*7350*/  ULEA UR17, UR10, UR17, 0x18 ;  /* 0x000000110a117291 */ /* 0x000fe4000f8ec0ff */
[----:B------:R-:W-:Y:S02]  /*7360*/  UISETP.NE.U32.AND UP6, UPT, UR26, URZ, UPT ;  /* 0x000000ff1a00728c */ /* 0x000fe4000bfc5070 */
[----:B------:R-:W-:Y:S02]  /*7370*/  UIADD3 UR34, UPT, UPT, UR17, 0x480, URZ ;  /* 0x0000048011227890 */ /* 0x000fe4000fffe0ff */
[----:B------:R-:W-:Y:S02]  /*7380*/  UISETP.NE.AND.EX UP5, UPT, UR5, URZ, UPT, UP0 ;  /* 0x000000ff0500728c */ /* 0x000fe4000bfa5300 */
[----:B------:R-:W-:Y:S01]  /*7390*/  UISETP.NE.AND UP0, UPT, UR42, 0x1, UPT ;  /* 0x000000012a00788c */ /* 0x000fe2000bf05270 */
[----:B------:R-:W-:Y:S01]  /*73a0*/  UMOV UR6, UR7 ;  /* 0x0000000700067c82 */ /* 0x000fe20008000000 */
[----:B------:R-:W-:Y:S01]  /*73b0*/  UMOV UR35, UR9 ;  /* 0x0000000900237c82 */ /* 0x000fe20008000000 */
[----:B--2---:R-:W-:-:S02]  /*73c0*/  UISETP.NE.AND UP0, UPT, UR16, 0x1, UPT ;  /* 0x000000011000788c */ /* 0x004fc4000bf05270 */
[----:B------:R-:W-:Y:S02]  /*73d0*/  UPLOP3.LUT UP4, UPT, UPT, UPT, UPT, 0x40, 0x4 ;  /* 0x000000000004789c */ /* 0x000fe40003f8e870 */
[----:B------:R-:W-:Y:S01]  /*73e0*/  UISETP.GE.AND UP2, UPT, UR42, 0x1, UPT ;  /* 0x000000012a00788c */ /* 0x000fe2000bf46270 */
[----:B------:R-:W2:Y:S01]  /*73f0*/  LDCU.64 UR14, c[0x0][0xb28] ;  /* 0x00016500ff0e77ac */ /* 0x000ea20008000a00 */
[----:B------:R-:W-:Y:S02]  /*7400*/  UISETP.NE.AND.EX UP6, UPT, UR27, URZ, UPT, UP6 ;  /* 0x000000ff1b00728c */ /* 0x000fe4000bfc5360 */
[----:B------:R-:W-:Y:S02]  /*7410*/  UPRMT UR34, UR10, 0x654, UR34 ;  /* 0x000006540a227896 */ /* 0x000fe40008000022 */
[----:B------:R-:W-:Y:S02]  /*7420*/  USHF.R.U32.HI UR37, URZ, UR29, UR6 ;  /* 0x0000001dff257299 */ /* 0x000fe40008011606 */
[----:B------:R-:W-:-:S02]  /*7430*/  USHF.R.U32.HI UR35, URZ, UR38, UR35 ;  /* 0x00000026ff237299 */ /* 0x000fc40008011623 */
[----:B------:R-:W-:Y:S02]  /*7440*/  UISETP.NE.AND UP0, UPT, UR30, 0x1, UPT ;  /* 0x000000011e00788c */ /* 0x000fe4000bf05270 */
[----:B-1----:R-:W-:-:S11]  /*7450*/  UISETP.NE.AND UP3, UPT, UR4, 0x1, UPT ;  /* 0x000000010400788c */ /* 0x002fd6000bf65270 */
.L_x_162:
[C---:B------:R-:W-:Y:S02]  /*7460*/  LEA R3, R10.reuse, UR17, 0x3 ;  /* 0x000000110a037c11 */ /* 0x040fe4000f8e18ff */
[----:B------:R-:W-:Y:S02]  /*7470*/  SHF.L.U32 R0, R9, 0x1f, RZ ;  /* 0x0000001f09007819 */ /* 0x000fe400000006ff */
[----:B------:R-:W-:Y:S02]  /*7480*/  LEA R4, R10, UR17, 0x4 ;  /* 0x000000110a047c11 */ /* 0x000fe4000f8e20ff */
[----:B-1----:R-:W1:Y:S02]  /*7490*/  SYNCS.PHASECHK.TRANS64.TRYWAIT P0, [R3+URZ+0x4a0], R0 ;  /* 0x0004a000030075a7 */ /* 0x002e6400080011ff */
[----:B-1----:R-:W-:Y:S05]  /*74a0*/  @!P0 BRA `(.L_x_155) ;  /* 0x00000048005c8947 */ /* 0x002fea0003800000 */
.L_x_348:
        /* <DEDUP_REMOVED lines=8> */
[----:B---3--:R-:W-:Y:S11]  /*7530*/  LOP3.LUT P0, RZ, R6, 0x1, RZ, 0xc0, !PT ;  /* 0x0000000106ff7812 */ /* 0x008ff6000780c0ff */
[----:B------:R-:W-:Y:S02]  /*7540*/  @!UPT UIADD3 URZ, UPT, UPT, URZ, URZ, URZ ;  /* 0x000000fffffff290 */ /* 0x000fe4000fffe0ff */
[----:B----4-:R-:W-:Y:S01]  /*7550*/  VOTEU.ANY UP2, P0 ;  /* 0x0000000000ff7886 */ /* 0x010fe20000040100 */
[----:B------:R-:W-:Y:S11]  /*7560*/  PLOP3.LUT P0, PT, PT, PT, UP2, 0x80, 0x8 ;  /* 0x000000000008781c */ /* 0x000ff60003f0f028 */
[----:B------:R-:W-:Y:S02]  /*7570*/  @!UPT UIADD3 URZ, UPT, UPT, URZ, URZ, URZ ;  /* 0x000000fffffff290 */ /* 0x000fe4000fffe0ff */
[----:B-1----:R-:W-:Y:S02]  /*7580*/  @P0 SHF.R.U32.HI R0, RZ, 0x10, R5 ;  /* 0x00000010ff000819 */ /* 0x002fe40000011605 */
[----:B------:R-:W-:Y:S02]  /*7590*/  @P0 MOV R2, R4 ;  /* 0x0000000400020202 */ /* 0x000fe40000000f00 */
[----:B------:R-:W-:Y:S01]  /*75a0*/  @P0 R2UR UR4, R0 ;  /* 0x00000000000402ca */ /* 0x000fe200000e0000 */
[----:B------:R-:W-:Y:S01]  /*75b0*/  VIADD R0, R3, 0x4b0 ;  /* 0x000004b003007836 */ /* 0x000fe20000000000 */
[----:B------:R-:W-:Y:S02]  /*75c0*/  @P0 LOP3.LUT R4, R5, 0xffff, RZ, 0xc0, !PT ;  /* 0x0000ffff05040812 */ /* 0x000fe400078ec0ff */
[----:B------:R-:W-:Y:S02]  /*75d0*/  @P0 R2UR UR6, R2 ;  /* 0x00000000020602ca */ /* 0x000fe400000e0000 */
[----:B------:R-:W-:Y:S02]  /*75e0*/  PRMT R0, RZ, 0x654, R0 ;  /* 0x00000654ff007816 */ /* 0x000fe40000000000 */
[----:B------:R-:W-:Y:S02]  /*75f0*/  @P0 R2UR UR5, R4 ;  /* 0x00000000040502ca */ /* 0x000fe400000e0000 */
[----:B------:R1:W-:Y:S03]  /*7600*/  SYNCS.ARRIVE.TRANS64.RED.A1T0 RZ, [R0+URZ], RZ ;  /* 0x000000ff00ff79a7 */ /* 0x0003e600081004ff */
[----:B------:R-:W-:Y:S04]  /*7610*/  @UP2 UMOV UR25, UR4 ;  /* 0x0000000400192c82 */ /* 0x000fe80008000000 */
[----:B------:R-:W-:Y:S04]  /*7620*/  @UP2 UMOV UR13, UR6 ;  /* 0x00000006000d2c82 */ /* 0x000fe80008000000 */
[----:B------:R-:W-:Y:S01]  /*7630*/  @UP2 UMOV UR7, UR5 ;  /* 0x0000000500072c82 */ /* 0x000fe20008000000 */
[----:B------:R-:W-:Y:S05]  /*7640*/  BRA.U !UP0, `(.L_x_156) ;  /* 0x0000000108c07547 */ /* 0x000fea000b800000 */
[----:B------:R-:W-:Y:S02]  /*7650*/  UIMAD.WIDE.U32 UR10, UR7, UR31, URZ ;  /* 0x0000001f070a72a5 */ /* 0x000fe4000f8e00ff */
[----:B------:R-:W-:Y:S02]  /*7660*/  UP2UR UR12, UPR, URZ, 0x4 ;  /* 0x00000004ff0c7883 */ /* 0x000fe40008000000 */
[----:B------:R-:W-:Y:S02]  /*7670*/  UISETP.NE.AND UP2, UPT, UR30, 0x1, UPT ;  /* 0x000000011e00788c */ /* 0x000fe4000bf45270 */
[----:B------:R-:W-:Y:S02]  /*7680*/  UIMAD.WIDE.U32 UR18, UR13, UR28, URZ ;  /* 0x0000001c0d1272a5 */ /* 0x000fe4000f8e00ff */
[----:B------:R-:W-:Y:S02]  /*7690*/  USEL UR4, UR32, UR35, !UP2 ;  /* 0x0000002320047287 */ /* 0x000fe4000d000000 */
[----:B------:R-:W-:Y:S02]  /*76a0*/  UISETP.NE.AND UP0, UPT, UR16, 0x1, UPT ;  /* 0x000000011000788c */ /* 0x000fe4000bf05270 */
[----:B------:R-:W-:Y:S02]  /*76b0*/  UP2UR UR24, UPR, URZ, 0x2 ;  /* 0x00000002ff187883 */ /* 0x000fe40008000000 */
[----:B------:R-:W-:Y:S02]  /*76c0*/  UISETP.NE.AND UP1, UPT, UR42, 0x1, UPT ;  /* 0x000000012a00788c */ /* 0x000fe4000bf25270 */
[----:B--2---:R-:W-:Y:S02]  /*76d0*/  UIMAD.WIDE.U32 UR20, UR4, UR14, URZ ;  /* 0x0000000e041472a5 */ /* 0x004fe4000f8e00ff */
[----:B------:R-:W-:Y:S01]  /*76e0*/  USEL UR8, UR33, UR37, !UP0 ;  /* 0x0000002521087287 */ /* 0x000fe2000c000000 */
[----:B------:R-:W-:Y:S02]  /*76f0*/  UMOV UR5, UR11 ;  /* 0x0000000b00057c82 */ /* 0x000fe40008000000 */
[----:B------:R-:W-:Y:S02]  /*7700*/  USHF.R.U32.HI UR6, URZ, UR38, UR5 ;  /* 0x00000026ff067299 */ /* 0x000fe40008011605 */
[----:B------:R-:W-:Y:S02]  /*7710*/  UIMAD.WIDE.U32 UR22, UR8, UR14, URZ ;  /* 0x0000000e081672a5 */ /* 0x000fe4000f8e00ff */
[----:B------:R-:W-:Y:S02]  /*7720*/  USEL UR6, UR7, UR6, !UP2 ;  /* 0x0000000607067287 */ /* 0x000fe4000d000000 */
[----:B------:R-:W-:Y:S02]  /*7730*/  UISETP.NE.AND UP2, UPT, UR12, URZ, UPT ;  /* 0x000000ff0c00728c */ /* 0x000fe4000bf45270 */
[----:B------:R-:W-:Y:S01]  /*7740*/  UIMAD.WIDE.U32 UR10, UR6, UR14, URZ ;  /* 0x0000000e060a72a5 */ /* 0x000fe2000f8e00ff */
[----:B------:R-:W-:Y:S02]  /*7750*/  UMOV UR5, UR19 ;  /* 0x0000001300057c82 */ /* 0x000fe40008000000 */
[----:B------:R-:W-:Y:S03]  /*7760*/  USHF.R.U32.HI UR9, URZ, UR29, UR5 ;  /* 0x0000001dff097299 */ /* 0x000fe60008011605 */
[----:B------:R-:W-:Y:S02]  /*7770*/  UMOV UR5, UR21 ;  /* 0x0000001500057c82 */ /* 0x000fe40008000000 */
[----:B------:R-:W-:Y:S03]  /*7780*/  @UP1 USHF.R.U32.HI UR4, URZ, UR15, UR5 ;  /* 0x0000000fff041299 */ /* 0x000fe60008011605 */
[----:B------:R-:W-:Y:S01]  /*7790*/  UMOV UR5, UR23 ;  /* 0x0000001700057c82 */ /* 0x000fe20008000000 */
[----:B------:R-:W-:Y:S02]  /*77a0*/  UIMAD UR4, UR42, UR4, URZ ;  /* 0x000000042a0472a4 */ /* 0x000fe4000f8e02ff */
[----:B------:R-:W-:Y:S02]  /*77b0*/  @UP1 USHF.R.U32.HI UR8, URZ, UR15, UR5 ;  /* 0x0000000fff081299 */ /* 0x000fe40008011605 */
[----:B------:R-:W-:Y:S02]  /*77c0*/  USEL UR5, UR13, UR9, !UP0 ;  /* 0x000000090d057287 */ /* 0x000fe4000c000000 */
[----:B------:R-:W-:Y:S02]  /*77d0*/  UIMAD UR9, UR42, UR8, URZ ;  /* 0x000000082a0972a4 */ /* 0x000fe4000f8e02ff */
[----:B------:R-:W-:Y:S03]  /*77e0*/  UISETP.GE.AND UP0, UPT, UR6, UR4, UPT ;  /* 0x000000040600728c */ /* 0x000fe6000bf06270 */
[----:B------:R-:W-:Y:S01]  /*77f0*/  UMOV UR4, UR11 ;  /* 0x0000000b00047c82 */ /* 0x000fe20008000000 */
[----:B------:R-:W-:Y:S02]  /*7800*/  UISETP.GE.OR UP0, UPT, UR5, UR9, UP0 ;  /* 0x000000090500728c */ /* 0x000fe40008706670 */
[----:B------:R-:W-:Y:S02]  /*7810*/  USHF.R.U32.HI UR4, URZ, UR15, UR4 ;  /* 0x0000000fff047299 */ /* 0x000fe40008011604 */
[----:B------:R-:W-:Y:S02]  /*7820*/  UIMAD.WIDE.U32 UR10, UR5, UR14, URZ ;  /* 0x0000000e050a72a5 */ /* 0x000fe4000f8e00ff */
[----:B------:R-:W-:Y:S04]  /*7830*/  USEL UR12, UR6, UR4, !UP1 ;  /* 0x00000004060c7287 */ /* 0x000fe8000c800000 */
[----:B------:R-:W-:Y:S01]  /*7840*/  UIADD3 UR9, UPT, UPT, -UR12, URZ, URZ ;  /* 0x000000ff0c097290 */ /* 0x000fe2000fffe1ff */
[----:B------:R-:W-:Y:S02]  /*7850*/  @!UP0 UMOV UR4, UR11 ;  /* 0x0000000b00048c82 */ /* 0x000fe40008000000 */
[----:B------:R-:W-:Y:S02]  /*7860*/  @!UP0 USHF.R.U32.HI UR4, URZ, UR15, UR4 ;  /* 0x0000000fff048299 */ /* 0x000fe40008011604 */
[----:B------:R-:W-:Y:S02]  /*7870*/  UIMAD UR9, UR42, UR9, UR6 ;  /* 0x000000092a0972a4 */ /* 0x000fe4000f8e0206 */
[----:B------:R-:W-:Y:S02]  /*7880*/  @!UP0 USEL UR4, UR5, UR4, !UP1 ;  /* 0x0000000405048287 */ /* 0x000fe4000c800000 */
[----:B------:R-:W-:Y:S02]  /*7890*/  UISETP.NE.AND UP1, UPT, UR24, URZ, UPT ;  /* 0x000000ff1800728c */ /* 0x000fe4000bf25270 */
[----:B------:R-:W-:Y:S02]  /*78a0*/  @!UP0 UIMAD UR9, UR8, UR9, UR4 ;  /* 0x00000009080982a4 */ /* 0x000fe4000f8e0204 */
[----:B------:R-:W-:Y:S02]  /*78b0*/  @!UP0 UIADD3 UR10, UPT, UPT, UR12, -UR4, URZ ;  /* 0x800000040c0a8290 */ /* 0x000fe4000fffe0ff */
[----:B------:R-:W-:Y:S02]  /*78c0*/  UIADD3 UR4, UPT, UPT, -UR5, URZ, URZ ;  /* 0x000000ff05047290 */ /* 0x000fe4000fffe1ff */
[----:B------:R-:W-:Y:S02]  /*78d0*/  UIADD3 UR8, UPT, UPT, -UR6, URZ, URZ ;  /* 0x000000ff06087290 */ /* 0x000fe4000fffe1ff */
[----:B------:R-:W-:Y:S02]  /*78e0*/  @!UP0 UIMAD UR6, UR10, UR42, UR5 ;  /* 0x0000002a0a0682a4 */ /* 0x000fe4000f8e0205 */
[----:B------:R-:W-:Y:S02]  /*78f0*/  UIMAD UR13, UR16, UR4, UR13 ;  /* 0x00000004100d72a4 */ /* 0x000fe4000f8e020d */
[----:B------:R-:W-:Y:S01]  /*7900*/  UIMAD UR7, UR30, UR8, UR7 ;  /* 0x000000081e0772a4 */ /* 0x000fe2000f8e0207 */
[----:B------:R-:W-:Y:S02]  /*7910*/  @!UP0 UMOV UR5, UR9 ;  /* 0x0000000900058c82 */ /* 0x000fe40008000000 */
[----:B------:R-:W-:Y:S02]  /*7920*/  UIMAD UR13, UR5, UR16, UR13 ;  /* 0x00000010050d72a4 */ /* 0x000fe4000f8e020d */
[----:B------:R-:W-:Y:S11]  /*7930*/  UIMAD UR7, UR6, UR30, UR7 ;  /* 0x0000001e060772a4 */ /* 0x000ff6000f8e0207 */
[----:B------:R-:W-:Y:S01]  /*7940*/  @!UPT UIADD3 URZ, UPT, UPT, URZ, URZ, URZ ;  /* 0x000000fffffff290 */ /* 0x000fe2000fffe0ff */
.L_x_156:
[----:B------:R-:W3:Y:S01]  /*7950*/  @!UP3 LDCU.128 UR20, c[0x0][0xb10] ;  /* 0x00016200ff14b7ac */ /* 0x000ee20008000c00 */
[----:B------:R-:W-:Y:S02]  /*7960*/  ISETP.NE.U32.AND P0, PT, RZ, UR26, PT ;  /* 0x0000001aff007c0c */ /* 0x000fe4000bf05070 */
[----:B------:R-:W-:Y:S02]  /*7970*/  SHF.L.U32 R2, R11, 0x1f, RZ ;  /* 0x0000001f0b027819 */ /* 0x000fe400000006ff */
[----:B------:R-:W-:Y:S01]  /*7980*/  ISETP.NE.AND.EX P0, PT, RZ, UR27, PT, P0 ;  /* 0x0000001bff007c0c */ /* 0x000fe2000bf05300 */
[----:B------:R-:W4:Y:S01]  /*7990*/  @!UP3 LDCU UR5, c[0x0][0xb0c] ;  /* 0x00016180ff05b7ac */ /* 0x000f220008000800 */
[----:B---3--:R-:W-:Y:S07]  /*79a0*/  UIMAD.WIDE.U32 UR8, UR13, UR20, URZ ;  /* 0x000000140d0872a5 */ /* 0x008fee000f8e00ff */
[----:B------:R-:W-:Y:S01]  /*79b0*/  @!UP3 UMOV UR4, UR9 ;  /* 0x000000090004bc82 */ /* 0x000fe20008000000 */
[----:B----4-:R-:W-:Y:S02]  /*79c0*/  @!UP3 UISETP.NE.AND UP0, UPT, UR5, 0x1, UPT ;  /* 0x000000010500b88c */ /* 0x010fe4000bf05270 */
[----:B------:R-:W-:Y:S02]  /*79d0*/  @!UP3 USHF.R.U32.HI UR4, URZ, UR21, UR4 ;  /* 0x00000015ff04b299 */ /* 0x000fe40008011604 */
[----:B------:R-:W-:Y:S02]  /*79e0*/  UIMAD.WIDE.U32 UR8, UR7, UR23, URZ ;  /* 0x00000017070872a5 */ /* 0x000fe4000f8e00ff */
[----:B------:R-:W-:Y:S02]  /*79f0*/  @!UP3 USEL UR10, UR13, UR4, !UP0 ;  /* 0x000000040d0ab287 */ /* 0x000fe4000c000000 */
[----:B------:R-:W-:Y:S03]  /*7a00*/  @!UP3 UISETP.NE.AND UP0, UPT, UR22, 0x1, UPT ;  /* 0x000000011600b88c */ /* 0x000fe6000bf05270 */
[----:B------:R-:W-:Y:S02]  /*7a10*/  @!UP3 UMOV UR6, UR9 ;  /* 0x000000090006bc82 */ /* 0x000fe40008000000 */
[----:B------:R-:W3:Y:S02]  /*7a20*/  @!UP3 LDCU UR4, c[0x0][0xb20] ;  /* 0x00016400ff04b7ac */ /* 0x000ee40008000800 */
[----:B---3--:R-:W-:Y:S04]  /*7a30*/  @!UP3 USHF.R.U32.HI UR6, URZ, UR4, UR6 ;  /* 0x00000004ff06b299 */ /* 0x008fe80008011606 */
[----:B------:R-:W-:Y:S04]  /*7a40*/  @!UP3 USEL UR6, UR7, UR6, !UP0 ;  /* 0x000000060706b287 */ /* 0x000fe8000c000000 */
[----:B------:R-:W-:Y:S02]  /*7a50*/  @!UP3 UIADD3 UR4, UPT, UPT, -UR10, UR6, URZ ;  /* 0x000000060a04b290 */ /* 0x000fe4000fffe1ff */
[----:B------:R-:W-:Y:S02]  /*7a60*/  @!UP3 UIADD3 UR6, UPT, UPT, UR10, -UR6, URZ ;  /* 0x800000060a06b290 */ /* 0x000fe4000fffe0ff */
[----:B------:R-:W-:Y:S02]  /*7a70*/  @!UP3 UIMAD UR13, UR4, UR5, UR13 ;  /* 0x00000005040db2a4 */ /* 0x000fe4000f8e020d */
[----:B------:R-:W-:Y:S01]  /*7a80*/  @!UP3 UIMAD UR7, UR6, UR22, UR7 ;  /* 0x000000160607b2a4 */ /* 0x000fe2000f8e0207 */
[----:B------:R-:W-:Y:S11]  /*7a90*/  BRA.U UP4, `(.L_x_157) ;  /* 0x0000000104107547 */ /* 0x000ff6000b800000 */
[----:B------:R-:W-:Y:S04]  /*7aa0*/  MOV R3, UR43 ;  /* 0x0000002b00037c02 */ /* 0x000fe80008000f00 */
[----:B------:R-:W-:Y:S04]  /*7ab0*/  SHF.L.U32 R3, R3, 0x1f, RZ ;  /* 0x0000001f03037819 */ /* 0x000fe800000006ff */
[----:B------:R-:W3:Y:S02]  /*7ac0*/  SYNCS.PHASECHK.TRANS64.TRYWAIT P1, [UR17+0x498], R3 ;  /* 0x00049803ff0075a7 */ /* 0x000ee40008021111 */
[----:B---3--:R-:W-:Y:S05]  /*7ad0*/  @!P1 BRA `(.L_x_158) ;  /* 0x0000004000e49947 */ /* 0x008fea0003800000 */
.L_x_157:
[----:B------:R-:W-:Y:S05]  /*7ae0*/  BRA.U !UP6, `(.L_x_159) ;  /* 0x000000010e387547 */ /* 0x000fea000b800000 */
[----:B------:R-:W-:Y:S01]  /*7af0*/  UPLOP3.LUT UP1, UPT, UPT, UPT, UP5, 0x80, 0x8 ;  /* 0x000000000008789c */ /* 0x000fe20003f2f050 */
[----:B-1----:R-:W-:Y:S01]  /*7b00*/  HFMA2 R0, -RZ, RZ, 0, 5.9604644775390625e-08 ;  /* 0x00000001ff007431 */ /* 0x002fe200000001ff */
[----:B------:R-:W1:Y:S01]  /*7b10*/  LDCU.64 UR8, c[0x0][0x358] ;  /* 0x00006b00ff0877ac */ /* 0x000e620008000a00 */
[----:B------:R-:W-:Y:S03]  /*7b20*/  IMAD.MOV.U32 R80, RZ, RZ, 0x1 ;  /* 0x00000001ff507424 */ /* 0x000fe600078e00ff */
[----:B------:R-:W-:Y:S05]  /*7b30*/  PLOP3.LUT P1, PT, PT, PT, UP1, 0x80, 0x8 ;  /* 0x000000000008781c */ /* 0x000fea0003f2f018 */
[----:B------:R-:W3:Y:S01]  /*7b40*/  @UP1 LDCU.64 UR4, c[0x0][0x888] ;  /* 0x00011100ff0417ac */ /* 0x000ee20008000a00 */
[----:B------:R-:W-:Y:S07]  /*7b50*/  @UP1 UIMAD UR6, UR36, UR26, URZ ;  /* 0x0000001a240612a4 */ /* 0x000fee000f8e02ff */
[----:B------:R-:W-:Y:S01]  /*7b60*/  @!P1 PRMT R80, R0, 0x7610, R80 ;  /* 0x0000761000509816 */ /* 0x000fe20000000050 */
[----:B---3--:R-:W-:Y:S06]  /*7b70*/  @UP1 UIMAD.WIDE UR4, UR6, 0x4, UR4 ;  /* 0x00000004060418a5 */ /* 0x008fec000f8e0204 */
[----:B------:R-:W-:Y:S01]  /*7b80*/  IMAD.U32 R4, RZ, RZ, UR4 ;  /* 0x00000004ff047e24 */ /* 0x000fe2000f8e00ff */
[----:B------:R-:W-:Y:S04]  /*7b90*/  MOV R5, UR5 ;  /* 0x0000000500057c02 */ /* 0x000fe80008000f00 */
[----:B------:R-:W3:Y:S01]  /*7ba0*/  @!UP1 LDCU UR4, c[0x0][0x880] ;  /* 0x00011000ff0497ac */ /* 0x000ee20008000800 */
[----:B-1---5:R4:W5:Y:S02]  /*7bb0*/  @P1 LDG.E R39, desc[UR8][R4.64] ;  /* 0x0000000804271981 */ /* 0x022964000c1e1900 */
[----:B---34-:R-:W-:Y:S07]  /*7bc0*/  @!P1 IMAD.U32 R39, RZ, RZ, UR4 ;  /* 0x00000004ff279e24 */ /* 0x018fee000f8e00ff */
.L_x_159:
[----:B-----5:R-:W-:Y:S01]  /*7bd0*/  @!P0 FSETP.EQ.AND P2, PT, R39, RZ, PT ;  /* 0x000000ff2700820b */ /* 0x020fe20003f42000 */
[----:B------:R-:W-:Y:S01]  /*7be0*/  @!UPT UIADD3 URZ, UPT, UPT, URZ, URZ, URZ ;  /* 0x000000fffffff290 */ /* 0x000fe2000fffe0ff */
[----:B------:R-:W-:Y:S11]  /*7bf0*/  @!P0 BRA `(.L_x_160) ;  /* 0x0000000000148947 */ /* 0x000ff60003800000 */
[----:B------:R-:W-:Y:S02]  /*7c00*/  LOP3.LUT P0, RZ, R80, 0xff, RZ, 0xc0, !PT ;  /* 0x000000ff50ff7812 */ /* 0x000fe4000780c0ff */
[----:B------:R-:W-:Y:S04]  /*7c10*/  PLOP3.LUT P2, PT, PT, PT, UP1, 0x80, 0x8 ;  /* 0x000000000008781c */ /* 0x000fe80003f4f018 */
[----:B------:R-:W-:Y:S07]  /*7c20*/  PLOP3.LUT P2, PT, P2, PT, PT, 0x8, 0x80 ;  /* 0x000000000080781c */ /* 0x000fee000174e170 */
[----:B------:R-:W-:Y:S11]  /*7c30*/  @P0 FSETP.EQ.AND P2, PT, R39, RZ, PT ;  /* 0x000000ff2700020b */ /* 0x000ff60003f42000 */
[----:B------:R-:W-:Y:S02]  /*7c40*/  @!UPT UIADD3 URZ, UPT, UPT, URZ, URZ, URZ ;  /* 0x000000fffffff290 */ /* 0x000fe4000fffe0ff */
.L_x_160:
[----:B------:R-:W3:Y:S01]  /*7c50*/  SYNCS.PHASECHK.TRANS64.TRYWAIT P0, [UR17+0x488], R2 ;  /* 0x00048802ff0075a7 */ /* 0x000ee20008001111 */
[----:B------:R-:W-:Y:S02]  /*7c60*/  ELECT P1, URZ, PT ;  /* 0x0000000000ff782f */ /* 0x000fe40003820000 */
[----:B------:R-:W-:Y:S01]  /*7c70*/  IADD3 R10, PT, PT, R10, 0x1, RZ ;  /* 0x000000010a0a7810 */ /* 0x000fe20007ffe0ff */
[----:B---3--:R-:W-:Y:S10]  /*7c80*/  @!P0 BRA `(.L_x_161) ;  /* 0x0000004000908947 */ /* 0x008ff40003800000 */
.L_x_351:
[----:B------:R-:W-:Y:S01]  /*7c90*/  PLOP3.LUT P1, PT, P2, P1, PT, 0xf2, 0x2f ;  /* 0x00000000002f781c */ /* 0x000fe20001723e72 */
[----:B------:R-:W-:Y:S01]  /*7ca0*/  UMOV UR18, 0x0 ;  /* 0x0000000000127882 */ /* 0x000fe20000000000 */
[----:B------:R-:W-:Y:S01]  /*7cb0*/  UMOV UR19, 0x10000000 ;  /* 0x1000000000137882 */ /* 0x000fe20000000000 */
[----:B------:R-:W-:Y:S01]  /*7cc0*/  UMOV UR12, UR36 ;  /* 0x00000024000c7c82 */ /* 0x000fe20008000000 */
[----:B------:R-:W-:Y:S01]  /*7cd0*/  LOP3.LUT R11, R11, 0x1, RZ, 0x3c, !PT ;  /* 0x000000010b0b7812 */ /* 0x000fe200078e3cff */
[----:B------:R-:W-:Y:S01]  /*7ce0*/  UMOV UR36, UR25 ;  /* 0x0000001900247c82 */ /* 0x000fe20008000000 */
[----:B------:R-:W-:Y:S07]  /*7cf0*/  UPLOP3.LUT UP4, UPT, UPT, UPT, UPT, 0x80, 0x8 ;  /* 0x000000000008789c */ /* 0x000fee0003f8f070 */
[----:B-1----:R-:W-:Y:S01]  /*7d00*/  @!P1 IADD3 R2, P0, PT, R12, 0x580, RZ ;  /* 0x000005800c029810 */ /* 0x002fe20007f1e0ff */
[----:B------:R-:W-:Y:S03]  /*7d10*/  VOTEU.ALL UP0, P1 ;  /* 0x0000000000ff7886 */ /* 0x000fe60000800000 */
[----:B------:R-:W-:Y:S01]  /*7d20*/  @!P1 R2UR UR5, R2 ;  /* 0x00000000020592ca */ /* 0x000fe200000e0000 */
[----:B------:R-:W-:Y:S01]  /*7d30*/  @!P1 IMAD.X R0, RZ, RZ, R13, P0 ;  /* 0x000000ffff009224 */ /* 0x000fe200000e060d */
[----:B------:R-:W-:Y:S01]  /*7d40*/  @!UP0 USHF.L.U32 UR10, UR46, 0x6, URZ ;  /* 0x000000062e0a8899 */ /* 0x000fe200080006ff */
[----:B------:R-:W-:Y:S01]  /*7d50*/  ISETP.NE.AND P0, PT, R10, 0x2, PT ;  /* 0x000000020a00780c */ /* 0x000fe20003f05270 */
[----:B------:R-:W-:Y:S02]  /*7d60*/  @!UP0 USHF.L.U32 UR11, UR45, 0x6, URZ ;  /* 0x000000062d0b8899 */ /* 0x000fe400080006ff */
[----:B------:R-:W-:Y:S01]  /*7d70*/  @!P1 R2UR UR4, R0 ;  /* 0x00000000000492ca */ /* 0x000fe200000e0000 */
[----:B------:R-:W-:Y:S01]  /*7d80*/  @!UP0 UIADD3 UR8, UPT, UPT, UR17, 0x600, URZ ;  /* 0x0000060011088890 */ /* 0x000fe2000fffe0ff */
[----:B------:R-:W-:Y:S01]  /*7d90*/  SEL R0, RZ, 0x1, P0 ;  /* 0x00000001ff007807 */ /* 0x000fe20000000000 */
[----:B------:R-:W-:Y:S01]  /*7da0*/  @!UP0 UIADD3 UR9, UPT, UPT, UR17, 0x480, URZ ;  /* 0x0000048011098890 */ /* 0x000fe2000fffe0ff */
[----:B------:R-:W-:Y:S01]  /*7db0*/  SEL R10, R10, RZ, P0 ;  /* 0x000000ff0a0a7207 */ /* 0x000fe20000000000 */
[----:B------:R-:W-:Y:S01]  /*7dc0*/  VOTEU.ALL UP0, P1 ;  /* 0x0000000000ff7886 */ /* 0x000fe20000800000 */
[----:B------:R-:W-:Y:S01]  /*7dd0*/  LOP3.LUT R9, R9, R0, RZ, 0x3c, !PT ;  /* 0x0000000009097212 */ /* 0x000fe200078e3cff */
[----:B------:R-:W-:Y:S01]  /*7de0*/  IMAD.U32 R2, RZ, RZ, UR5 ;  /* 0x00000005ff027e24 */ /* 0x000fe2000f8e00ff */
[----:B------:R-:W-:Y:S02]  /*7df0*/  UIADD3 UR46, UPT, UPT, UR7, UR59, URZ ;  /* 0x0000003b072e7290 */ /* 0x000fe4000fffe0ff */
[----:B------:R-:W-:Y:S03]  /*7e00*/  UIADD3 UR45, UPT, UPT, UR13, UR55, URZ ;  /* 0x000000370d2d7290 */ /* 0x000fe6000fffe0ff */
[----:B------:R-:W-:Y:S01]  /*7e10*/  IMAD.U32 R3, RZ, RZ, UR4 ;  /* 0x00000004ff037e24 */ /* 0x000fe2000f8e00ff */
[----:B------:R-:W-:Y:S04]  /*7e20*/  @!P1 R2UR UR4, R2 ;  /* 0x00000000020492ca */ /* 0x000fe800000e0000 */
[----:B------:R-:W-:Y:S11]  /*7e30*/  @!P1 R2UR UR5, R3 ;  /* 0x00000000030592ca */ /* 0x000ff600000e0000 */
[----:B------:R-:W-:Y:S02]  /*7e40*/  @!UPT UIADD3 URZ, UPT, UPT, URZ, URZ, URZ ;  /* 0x000000fffffff290 */ /* 0x000fe4000fffe0ff */
[----:B------:R1:W-:Y:S01]  /*7e50*/  @!UP0 UTMALDG.3D [UR8], [UR4], desc[UR18] ;  /* 0x00001208040085b4 */ /* 0x0003e20008011000 */
[----:B------:R1:W-:Y:S01]  /*7e60*/  @!P1 SYNCS.ARRIVE.TRANS64.RED.A0TR RZ, [UR17+0x480], R8 ;  /* 0x00048008ffff99a7 */ /* 0x0003e20008300411 */
[----:B------:R-:W-:Y:S01]  /*7e70*/  SYNCS.ARRIVE.TRANS64.RED.A1T0 RZ, [UR34], RZ ;  /* 0x000000ffffff79a7 */ /* 0x000fe20008100422 */
[----:B------:R-:W-:Y:S05]  /*7e80*/  BRA.U UP2, `(.L_x_162) ;  /* 0xfffffff502747547 */ /* 0x000fea000b83ffff */
[----:B------:R-:W-:Y:S07]  /*7e90*/  MOV R0, UR17 ;  /* 0x0000001100007c02 */ /* 0x000fee0008000f00 */
.L_x_163:
[----:B---3--:R-:W-:-:S04]  /*7ea0*/  SHF.L.U32 R2, R11, 0x1f, RZ ;  /* 0x0000001f0b027819 */ /* 0x008fc800000006ff */
[----:B------:R3:W4:Y:S03]  /*7eb0*/  SYNCS.PHASECHK.TRANS64.TRYWAIT P0, [R0+URZ+0x488], R2 ;  /* 0x00048802000075a7 */ /* 0x00072600080011ff */
[----:B----4-:R-:W-:Y:S05]  /*7ec0*/  @!P0 NANOSLEEP.SYNCS 0x989680 ;  /* 0x009896800000895d */ /* 0x010fea0003900000 */
[----:B------:R-:W4:Y:S02]  /*7ed0*/  @!P0 SYNCS.PHASECHK.TRANS64 P0, [R0+URZ+0x488], R2 ;  /* 0x00048802000085a7 */ /* 0x000f2400080010ff */
[----:B-12-4-:R-:W-:Y:S05]  /*7ee0*/  @P0 EXIT ;  /* 0x000000000000094d */ /* 0x016fea0003800000 */
[----:B------:R-:W-:Y:S05]  /*7ef0*/  BRA `(.L_x_163) ;  /* 0xfffffffc00e87947 */ /* 0x000fea000383ffff */
.L_x_154:
[----:B------:R-:W-:-:S06]  /*7f00*/  UISETP.GE.AND UP0, UPT, UR13, 0x4, UPT ;  /* 0x000000040d00788c */ /* 0x000fcc000bf06270 */
[----:B------:R-:W-:-:S13]  /*7f10*/  PLOP3.LUT P0, PT, PT, PT, UP0, 0x80, 0x8 ;  /* 0x000000000008781c */ /* 0x000fda0003f0f008 */
[----:B-1----:R-:W-:Y:S05]  /*7f20*/  @!P0 EXIT ;  /* 0x000000000000894d */ /* 0x002fea0003800000 */
[----:B------:R-:W1:Y:S08]  /*7f30*/  S2UR UR4, SR_CgaCtaId ;  /* 0x00000000000479c3 */ /* 0x000e700000008800 */
[----:B------:R-:W-:Y:S01]  /*7f40*/  BAR.SYNC.DEFER_BLOCKING 0x6, 0xa0 ;  /* 0x0182800000007b1d */ /* 0x000fe20000010000 */
[----:B------:R-:W-:Y:S01]  /*7f50*/  IMAD.SHL.U32 R6, R69, 0x40, RZ ;  /* 0x0000004045067824 */ /* 0x000fe200078e00ff */
[----:B------:R-:W-:Y:S01]  /*7f60*/  SHF.R.U32.HI R7, RZ, 0x1, R69 ;  /* 0x00000001ff077819 */ /* 0x000fe20000011645 */
[----:B------:R-:W-:Y:S01]  /*7f70*/  IMAD.SHL.U32 R3, R81, 0x800, RZ ;  /* 0x0000080051037824 */ /* 0x000fe200078e00ff */
[----:B------:R-:W-:Y:S01]  /*7f80*/  CS2R R84, SRZ ;  /* 0x0000000000547805 */ /* 0x000fe2000001ff00 */
[C---:B------:R-:W-:Y:S01]  /*7f90*/  IMAD.U32 R37, R69.reuse, 0x10000, RZ ;  /* 0x0001000045257824 */ /* 0x040fe200078e00ff */
[----:B------:R-:W-:Y:S01]  /*7fa0*/  UMOV UR44, 0x400 ;  /* 0x00000400002c7882 */ /* 0x000fe20000000000 */
[C---:B------:R-:W-:Y:S01]  /*7fb0*/  LOP3.LUT R2, R6.reuse, 0x180, RZ, 0xc0, !PT ;  /* 0x0000018006027812 */ /* 0x040fe200078ec0ff */
[----:B------:R-:W2:Y:S01]  /*7fc0*/  LDC.64 R74, c[0x0][0x888] ;  /* 0x00022200ff4a7b82 */ /* 0x000ea20000000a00 */
[----:B------:R-:W-:Y:S01]  /*7fd0*/  LOP3.LUT R6, R6, 0x640, RZ, 0xc0, !PT ;  /* 0x0000064006067812 */ /* 0x000fe200078ec0ff */
[----:B------:R-:W-:Y:S01]  /*7fe0*/  IMAD.MOV.U32 R36, RZ, RZ, RZ ;  /* 0x000000ffff247224 */ /* 0x000fe200078e00ff */
[----:B------:R-:W-:Y:S01]  /*7ff0*/  LOP3.LUT R7, R2, 0x20, R7, 0xf8, !PT ;  /* 0x0000002002077812 */ /* 0x000fe200078ef807 */
[----:B------:R-:W-:Y:S01]  /*8000*/  IMAD.SHL.U32 R2, R69, 0x8, RZ ;  /* 0x0000000845027824 */ /* 0x000fe200078e00ff */
[----:B------:R-:W-:Y:S01]  /*8010*/  LOP3.LUT R3, R6, 0x800, R3, 0xf8, !PT ;  /* 0x0000080006037812 */ /* 0x000fe200078ef803 */
[----:B------:R-:W-:Y:S01]  /*8020*/  IMAD.MOV.U32 R86, RZ, RZ, RZ ;  /* 0x000000ffff567224 */ /* 0x000fe200078e00ff */
[----:B------:R-:W3:Y:S01]  /*8030*/  LDCU UR53, c[0x0][0x370] ;  /* 0x00006e00ff3577ac */ /* 0x000ee20008000800 */
[----:B------:R-:W4:Y:S01]  /*8040*/  LDC.64 R76, c[0x0][0x890] ;  /* 0x00022400ff4c7b82 */ /* 0x000f220000000a00 */
[----:B------:R-:W-:Y:S01]  /*8050*/  LOP3.LUT R2, R7, 0x30, R2, 0x78, !PT ;  /* 0x0000003007027812 */ /* 0x000fe200078e7802 */
[----:B------:R-:W-:Y:S01]  /*8060*/  IMAD.MOV.U32 R83, RZ, RZ, RZ ;  /* 0x000000ffff537224 */ /* 0x000fe200078e00ff */
[----:B------:R-:W2:Y:S02]  /*8070*/  LDCU.64 UR62, c[0x0][0x348] ;  /* 0x00006900ff3e77ac */ /* 0x000ea40008000a00 */
[----:B------:R-:W-:Y:S01]  /*8080*/  LOP3.LUT R79, R3, R2, RZ, 0xfc, !PT ;  /* 0x00000002034f7212 */ /* 0x000fe200078efcff */
[----:B------:R-:W-:Y:S01]  /*8090*/  IMAD.SHL.U32 R3, R81, 0x200000, RZ ;  /* 0x0020000051037824 */ /* 0x000fe200078e00ff */
[----:B-1----:R-:W-:Y:S01]  /*80a0*/  ULEA UR44, UR4, UR44, 0x18 ;  /* 0x0000002c042c7291 */ /* 0x002fe2000f8ec0ff */
[----:B------:R-:W1:Y:S01]  /*80b0*/  LDC.64 R72, c[0x0][0x8b0] ;  /* 0x00022c00ff487b82 */ /* 0x000e620000000a00 */
[----:B------:R-:W-:Y:S01]  /*80c0*/  IMAD.SHL.U32 R2, R69, 0x10, RZ ;  /* 0x0000001045027824 */ /* 0x000fe200078e00ff */
[----:B------:R-:W1:Y:S01]  /*80d0*/  LDCU UR43, c[0x0][0xb0c] ;  /* 0x00016180ff2b77ac */ /* 0x000e620008000800 */
[----:B------:R-:W-:-:S02]  /*80e0*/  LOP3.LUT R3, R3, 0x200000, RZ, 0xc0, !PT ;  /* 0x0020000003037812 */ /* 0x000fc400078ec0ff */
[----:B------:R-:W-:Y:S01]  /*80f0*/  VIADD R78, R79, UR44 ;  /* 0x0000002c4f4e7c36 */ /* 0x000fe20008000000 */
[----:B------:R-:W-:Y:S01]  /*8100*/  UIADD3 UR4, UPT, UPT, UR44, 0x1600, URZ ;  /* 0x000016002c047890 */ /* 0x000fe2000fffe0ff */
[----:B------:R-:W-:Y:S01]  /*8110*/  LOP3.LUT R37, R3, 0x400000, R37, 0xf8, !PT ;  /* 0x0040000003257812 */ /* 0x000fe200078ef825 */
[----:B------:R-:W3:Y:S01]  /*8120*/  LDS R0, [UR44+0x550] ;  /* 0x0005502cff007984 */ /* 0x000ee20008000800 */
[----:B------:R-:W1:Y:S01]  /*8130*/  LDC.64 R70, c[0x0][0x8a8] ;  /* 0x00022a00ff467b82 */ /* 0x000e620000000a00 */
[----:B------:R-:W-:Y:S01]  /*8140*/  LOP3.LUT R2, R2, 0x20, RZ, 0xc0, !PT ;  /* 0x0000002002027812 */ /* 0x000fe200078ec0ff */
[----:B------:R-:W1:Y:S01]  /*8150*/  LDCU UR61, c[0x0][0xb20] ;  /* 0x00016400ff3d77ac */ /* 0x000e620008000800 */
[----:B------:R-:W-:Y:S02]  /*8160*/  IMAD.U32 R87, RZ, RZ, UR4 ;  /* 0x00000004ff577e24 */ /* 0x000fe4000f8e00ff */
[----:B------:R-:W-:Y:S01]  /*8170*/  IADD3 R78, PT, PT, -R2, 0x600, R78 ;  /* 0x00000600024e7810 */ /* 0x000fe20007ffe14e */
[----:B------:R-:W1:Y:S01]  /*8180*/  LDCU UR39, c[0x0][0xb30] ;  /* 0x00016600ff2777ac */ /* 0x000e620008000800 */
[----:B------:R-:W1:Y:S01]  /*8190*/  LDCU.64 UR56, c[0x0][0x888] ;  /* 0x00011100ff3877ac */ /* 0x000e620008000a00 */
[----:B------:R-:W1:Y:S01]  /*81a0*/  LDCU.64 UR40, c[0x0][0xb28] ;  /* 0x00016500ff2877ac */ /* 0x000e620008000a00 */
[----:B------:R-:W1:Y:S01]  /*81b0*/  LDCU.128 UR48, c[0x0][0xb10] ;  /* 0x00016200ff3077ac */ /* 0x000e620008000c00 */
[----:B------:R-:W1:Y:S01]  /*81c0*/  LDCU UR52, c[0x0][0x374] ;  /* 0x00006e80ff3477ac */ /* 0x000e620008000800 */
[----:B------:R-:W-:Y:S01]  /*81d0*/  UIADD3 UR58, UPT, UPT, UR44, 0x600, URZ ;  /* 0x000006002c3a7890 */ /* 0x000fe2000fffe0ff */
[----:B--234-:R-:W-:-:S11]  /*81e0*/  IMAD.IADD R37, R0, 0x1, R37 ;  /* 0x0000000100257824 */ /* 0x01cfd600078e0225 */
.L_x_181:
[----:B------:R-:W-:Y:S02]  /*81f0*/  LEA R3, R83, UR44, 0x3 ;  /* 0x0000002c53037c11 */ /* 0x000fe4000f8e18ff */
[----:B------:R-:W-:Y:S02]  /*8200*/  SHF.L.U32 R0, R85, 0x1f, RZ ;  /* 0x0000001f55007819 */ /* 0x000fe400000006ff */
[----:B-1----:R-:W-:Y:S02]  /*8210*/  LEA R4, R83, UR44, 0x4 ;  /* 0x0000002c53047c11 */ /* 0x002fe4000f8e20ff */
[----:B------:R-:W2:Y:S02]  /*8220*/  SYNCS.PHASECHK.TRANS64.TRYWAIT P0, [R3+URZ+0x4a0], R0 ;  /* 0x0004a000030075a7 */ /* 0x000ea400080011ff */
[----:B--2---:R-:W-:Y:S05]  /*8230*/  @!P0 BRA `(.L_x_164) ;  /* 0x0000003c003c8947 */ /* 0x004fea0003800000 */
.L_x_352:
        /* <DEDUP_REMOVED lines=11> */
[----:B------:R-:W-:Y:S01]  /*82f0*/  PLOP3.LUT P0, PT, PT, PT, UP1, 0x80, 0x8 ;  /* 0x000000000008781c */ /* 0x000fe20003f0f018 */
[----:B------:R-:W-:Y:S11]  /*8300*/  UP2UR UR47, UPR, URZ, 0x2 ;  /* 0x00000002ff2f7883 */ /* 0x000ff60008000000 */
[----:B------:R-:W-:Y:S01]  /*8310*/  @!UPT UIADD3 URZ, UPT, UPT, URZ, URZ, URZ ;  /* 0x000000fffffff290 */ /* 0x000fe2000fffe0ff */
[----:B--2---:R-:W-:Y:S02]  /*8320*/  @P0 SHF.R.U32.HI R0, RZ, 0x10, R5 ;  /* 0x00000010ff000819 */ /* 0x004fe40000011605 */
        /* <DEDUP_REMOVED lines=12> */
[----:B-1----:R-:W-:Y:S02]  /*83f0*/  UIMAD.WIDE.U32 UR4, UR52, UR51, URZ ;  /* 0x00000033340472a5 */ /* 0x002fe4000f8e00ff */
[----:B------:R-:W-:Y:S02]  /*8400*/  UIMAD.WIDE.U32 UR6, UR53, UR48, URZ ;  /* 0x00000030350672a5 */ /* 0x000fe4000f8e00ff */
[----:B------:R-:W-:Y:S02]  /*8410*/  UISETP.NE.AND UP0, UPT, UR50, 0x1, UPT ;  /* 0x000000013200788c */ /* 0x000fe4000bf05270 */
[----:B------:R-:W-:Y:S02]  /*8420*/  UIMAD.WIDE.U32 UR8, UR37, UR51, URZ ;  /* 0x00000033250872a5 */ /* 0x000fe4000f8e00ff */
[----:B------:R-:W-:Y:S02]  /*8430*/  UIMAD.WIDE.U32 UR10, UR38, UR48, URZ ;  /* 0x00000030260a72a5 */ /* 0x000fe4000f8e00ff */
[----:B------:R-:W-:Y:S02]  /*8440*/  UISETP.NE.AND UP1, UPT, UR43, 0x1, UPT ;  /* 0x000000012b00788c */ /* 0x000fe4000bf25270 */
[----:B------:R-:W-:Y:S01]  /*8450*/  UISETP.NE.AND UP2, UPT, UR42, 0x1, UPT ;  /* 0x000000012a00788c */ /* 0x000fe2000bf45270 */
[----:B------:R-:W-:Y:S02]  /*8460*/  UMOV UR4, UR5 ;  /* 0x0000000500047c82 */ /* 0x000fe40008000000 */
[----:B------:R-:W-:Y:S03]  /*8470*/  USHF.R.U32.HI UR5, URZ, UR61, UR4 ;  /* 0x0000003dff057299 */ /* 0x000fe60008011604 */
[----:B------:R-:W-:Y:S02]  /*8480*/  UMOV UR4, UR7 ;  /* 0x0000000700047c82 */ /* 0x000fe40008000000 */
[----:B------:R-:W-:Y:S02]  /*8490*/  USHF.R.U32.HI UR7, URZ, UR49, UR4 ;  /* 0x00000031ff077299 */ /* 0x000fe40008011604 */
[----:B------:R-:W-:Y:S02]  /*84a0*/  USEL UR4, UR52, UR5, !UP0 ;  /* 0x0000000534047287 */ /* 0x000fe4000c000000 */
[----:B------:R-:W-:Y:S01]  /*84b0*/  USEL UR7, UR53, UR7, !UP1 ;  /* 0x0000000735077287 */ /* 0x000fe2000c800000 */
[----:B------:R-:W-:Y:S01]  /*84c0*/  UMOV UR5, UR9 ;  /* 0x0000000900057c82 */ /* 0x000fe20008000000 */
[----:B------:R-:W-:Y:S02]  /*84d0*/  UIMAD.WIDE.U32 UR8, UR4, UR40, URZ ;  /* 0x00000028040872a5 */ /* 0x000fe4000f8e00ff */
[----:B------:R-:W-:Y:S03]  /*84e0*/  USHF.R.U32.HI UR6, URZ, UR61, UR5 ;  /* 0x0000003dff067299 */ /* 0x000fe60008011605 */
[----:B------:R-:W-:Y:S01]  /*84f0*/  UMOV UR5, UR11 ;  /* 0x0000000b00057c82 */ /* 0x000fe20008000000 */
[----:B------:R-:W-:Y:S02]  /*8500*/  UIMAD.WIDE.U32 UR10, UR7, UR40, URZ ;  /* 0x00000028070a72a5 */ /* 0x000fe4000f8e00ff */
[----:B------:R-:W-:Y:S02]  /*8510*/  USHF.R.U32.HI UR12, URZ, UR49, UR5 ;  /* 0x00000031ff0c7299 */ /* 0x000fe40008011605 */
[----:B------:R-:W-:Y:S01]  /*8520*/  USEL UR6, UR37, UR6, !UP0 ;  /* 0x0000000625067287 */ /* 0x000fe2000c000000 */
[----:B------:R-:W-:Y:S02]  /*8530*/  UMOV UR5, UR9 ;  /* 0x0000000900057c82 */ /* 0x000fe40008000000 */
[----:B------:R-:W-:Y:S01]  /*8540*/  UMOV UR10, UR11 ;  /* 0x0000000b000a7c82 */ /* 0x000fe20008000000 */
[----:B------:R-:W-:Y:S02]  /*8550*/  @UP2 USHF.R.U32.HI UR4, URZ, UR41, UR5 ;  /* 0x00000029ff042299 */ /* 0x000fe40008011605 */
[----:B------:R-:W-:Y:S02]  /*8560*/  @UP2 USHF.R.U32.HI UR7, URZ, UR41, UR10 ;  /* 0x00000029ff072299 */ /* 0x000fe4000801160a */
[----:B------:R-:W-:Y:S02]  /*8570*/  UIMAD UR4, UR42, UR4, URZ ;  /* 0x000000042a0472a4 */ /* 0x000fe4000f8e02ff */
[----:B------:R-:W-:Y:S02]  /*8580*/  UIMAD.WIDE.U32 UR10, UR6, UR40, URZ ;  /* 0x00000028060a72a5 */ /* 0x000fe4000f8e00ff */
[----:B------:R-:W-:Y:S02]  /*8590*/  USEL UR5, UR38, UR12, !UP1 ;  /* 0x0000000c26057287 */ /* 0x000fe4000c800000 */
[----:B------:R-:W-:Y:S02]  /*85a0*/  UIMAD UR8, UR42, UR7, URZ ;  /* 0x000000072a0872a4 */ /* 0x000fe4000f8e02ff */
[----:B------:R-:W-:Y:S03]  /*85b0*/  UISETP.GE.AND UP0, UPT, UR6, UR4, UPT ;  /* 0x000000040600728c */ /* 0x000fe6000bf06270 */
[----:B------:R-:W-:Y:S01]  /*85c0*/  UMOV UR4, UR11 ;  /* 0x0000000b00047c82 */ /* 0x000fe20008000000 */
[----:B------:R-:W-:Y:S02]  /*85d0*/  UISETP.GE.OR UP0, UPT, UR5, UR8, UP0 ;  /* 0x000000080500728c */ /* 0x000fe40008706670 */
[----:B------:R-:W-:Y:S02]  /*85e0*/  USHF.R.U32.HI UR4, URZ, UR41, UR4 ;  /* 0x00000029ff047299 */ /* 0x000fe40008011604 */
[----:B------:R-:W-:Y:S02]  /*85f0*/  UIMAD.WIDE.U32 UR8, UR5, UR40, URZ ;  /* 0x00000028050872a5 */ /* 0x000fe4000f8e00ff */
[----:B------:R-:W-:Y:S02]  /*8600*/  USEL UR11, UR6, UR4, !UP2 ;  /* 0x00000004060b7287 */ /* 0x000fe4000d000000 */
[----:B------:R-:W-:Y:S02]  /*8610*/  UIADD3 UR8, UPT, UPT, -UR5, URZ, URZ ;  /* 0x000000ff05087290 */ /* 0x000fe4000fffe1ff */
[----:B------:R-:W-:Y:S01]  /*8620*/  UIADD3 UR10, UPT, UPT, -UR11, URZ, URZ ;  /* 0x000000ff0b0a7290 */ /* 0x000fe2000fffe1ff */
[----:B------:R-:W-:Y:S01]  /*8630*/  @!UP0 UMOV UR4, UR9 ;  /* 0x0000000900048c82 */ /* 0x000fe20008000000 */
[----:B------:R-:W-:Y:S02]  /*8640*/  UIADD3 UR9, UPT, UPT, -UR6, URZ, URZ ;  /* 0x000000ff06097290 */ /* 0x000fe4000fffe1ff */
[----:B------:R-:W-:Y:S02]  /*8650*/  @!UP0 USHF.R.U32.HI UR4, URZ, UR41, UR4 ;  /* 0x00000029ff048299 */ /* 0x000fe40008011604 */
[----:B------:R-:W-:Y:S02]  /*8660*/  UIMAD UR10, UR42, UR10, UR6 ;  /* 0x0000000a2a0a72a4 */ /* 0x000fe4000f8e0206 */
[----:B------:R-:W-:Y:S04]  /*8670*/  @!UP0 USEL UR4, UR5, UR4, !UP2 ;  /* 0x0000000405048287 */ /* 0x000fe8000d000000 */
[----:B------:R-:W-:Y:S02]  /*8680*/  @!UP0 UIMAD UR10, UR7, UR10, UR4 ;  /* 0x0000000a070a82a4 */ /* 0x000fe4000f8e0204 */
[----:B------:R-:W-:Y:S02]  /*8690*/  @!UP0 UIADD3 UR11, UPT, UPT, UR11, -UR4, URZ ;  /* 0x800000040b0b8290 */ /* 0x000fe4000fffe0ff */
[----:B------:R-:W-:Y:S02]  /*86a0*/  UIMAD UR7, UR43, UR8, UR38 ;  /* 0x000000082b0772a4 */ /* 0x000fe4000f8e0226 */
[----:B------:R-:W-:Y:S02]  /*86b0*/  @!UP0 UIMAD UR6, UR11, UR42, UR5 ;  /* 0x0000002a0b0682a4 */ /* 0x000fe4000f8e0205 */
[----:B------:R-:W-:Y:S01]  /*86c0*/  UIMAD UR4, UR50, UR9, UR37 ;  /* 0x00000009320472a4 */ /* 0x000fe2000f8e0225 */
[----:B------:R-:W-:Y:S02]  /*86d0*/  @!UP0 UMOV UR5, UR10 ;  /* 0x0000000a00058c82 */ /* 0x000fe40008000000 */
[----:B------:R-:W-:Y:S02]  /*86e0*/  UIMAD UR38, UR5, UR43, UR7 ;  /* 0x0000002b052672a4 */ /* 0x000fe4000f8e0207 */
[----:B------:R-:W-:Y:S11]  /*86f0*/  UIMAD UR37, UR6, UR50, UR4 ;  /* 0x00000032062572a4 */ /* 0x000ff6000f8e0204 */
[----:B------:R-:W-:Y:S01]  /*8700*/  @!UPT UIADD3 URZ, UPT, UPT, URZ, URZ, URZ ;  /* 0x000000fffffff290 */ /* 0x000fe2000fffe0ff */
.L_x_165:
[----:B-1----:R-:W-:Y:S01]  /*8710*/  UISETP.NE.AND UP0, UPT, UR39, 0x1, UPT ;  /* 0x000000012700788c */ /* 0x002fe2000bf05270 */
[----:B------:R-:W-:Y:S10]  /*8720*/  IADD3 R83, PT, PT, R83, 0x1, RZ ;  /* 0x0000000153537810 */ /* 0x000ff40007ffe0ff */
[----:B------:R-:W1:Y:S01]  /*8730*/  @!UP0 LDCU.128 UR12, c[0x0][0xb10] ;  /* 0x00016200ff0c87ac */ /* 0x000e620008000c00 */
[----:B------:R-:W3:Y:S01]  /*8740*/  @!UP0 LDCU UR5, c[0x0][0xb0c] ;  /* 0x00016180ff0587ac */ /* 0x000ee20008000800 */
[----:B------:R-:W4:Y:S01]  /*8750*/  @!UP0 LDCU UR10, c[0x0][0xb20] ;  /* 0x00016400ff0a87ac */ /* 0x000f220008000800 */
[----:B-1----:R-:W-:Y:S02]  /*8760*/  UIMAD.WIDE.U32 UR8, UR38, UR12, URZ ;  /* 0x0000000c260872a5 */ /* 0x002fe4000f8e00ff */
[----:B------:R-:W-:Y:S02]  /*8770*/  UIMAD.WIDE.U32 UR6, UR37, UR15, URZ ;  /* 0x0000000f250672a5 */ /* 0x000fe4000f8e00ff */
[----:B------:R-:W-:Y:S03]  /*8780*/  @!UP0 UISETP.NE.AND UP1, UPT, UR14, 0x1, UPT ;  /* 0x000000010e00888c */ /* 0x000fe6000bf25270 */
[----:B------:R-:W-:Y:S01]  /*8790*/  @!UP0 UMOV UR4, UR9 ;  /* 0x0000000900048c82 */ /* 0x000fe20008000000 */
[----:B---3--:R-:W-:Y:S02]  /*87a0*/  @!UP0 UISETP.NE.AND UP2, UPT, UR5, 0x1, UPT ;  /* 0x000000010500888c */ /* 0x008fe4000bf45270 */
[----:B------:R-:W-:Y:S01]  /*87b0*/  @!UP0 USHF.R.U32.HI UR4, URZ, UR13, UR4 ;  /* 0x0000000dff048299 */ /* 0x000fe20008011604 */
[----:B------:R-:W-:Y:S02]  /*87c0*/  @!UP0 UMOV UR6, UR7 ;  /* 0x0000000700068c82 */ /* 0x000fe40008000000 */
[----:B----4-:R-:W-:Y:S02]  /*87d0*/  @!UP0 USHF.R.U32.HI UR6, URZ, UR10, UR6 ;  /* 0x0000000aff068299 */ /* 0x010fe40008011606 */
[----:B------:R-:W-:Y:S02]  /*87e0*/  @!UP0 USEL UR7, UR38, UR4, !UP2 ;  /* 0x0000000426078287 */ /* 0x000fe4000d000000 */
[----:B------:R-:W-:Y:S04]  /*87f0*/  @!UP0 USEL UR6, UR37, UR6, !UP1 ;  /* 0x0000000625068287 */ /* 0x000fe8000c800000 */
[----:B------:R-:W-:Y:S02]  /*8800*/  @!UP0 UIADD3 UR4, UPT, UPT, -UR7, UR6, URZ ;  /* 0x0000000607048290 */ /* 0x000fe4000fffe1ff */
[----:B------:R-:W-:Y:S02]  /*8810*/  @!UP0 UIADD3 UR6, UPT, UPT, UR7, -UR6, URZ ;  /* 0x8000000607068290 */ /* 0x000fe4000fffe0ff */
[----:B------:R-:W-:Y:S02]  /*8820*/  @!UP0 UIMAD UR38, UR4, UR5, UR38 ;  /* 0x00000005042682a4 */ /* 0x000fe4000f8e0226 */
[----:B------:R-:W-:Y:S02]  /*8830*/  @!UP0 UIMAD UR37, UR6, UR14, UR37 ;  /* 0x0000000e062582a4 */ /* 0x000fe4000f8e0225 */
[----:B------:R-:W-:Y:S09]  /*8840*/  ULOP3.LUT UP0, URZ, UR58, 0x1b0, URZ, 0xc0, !UPT ;  /* 0x000001b03aff7892 */ /* 0x000ff2000f80c0ff */
[----:B------:R-:W-:Y:S05]  /*8850*/  BRA.U !UP0, `(.L_x_166) ;  /* 0x0000000108407547 */ /* 0x000fea000b800000 */
[----:B------:R-:W1:Y:S01]  /*8860*/  LDCU.64 UR8, c[0x4][0x80] ;  /* 0x01001000ff0877ac */ /* 0x000e620008000a00 */
[----:B------:R-:W-:Y:S01]  /*8870*/  MOV R3, 0x0 ;  /* 0x0000000000037802 */ /* 0x000fe20000000f00 */
[----:B------:R-:W-:Y:S02]  /*8880*/  HFMA2 R12, -RZ, RZ, 0, 5.9604644775390625e-08 ;  /* 0x00000001ff0c7431 */ /* 0x000fe400000001ff */
[----:B------:R-:W-:Y:S02]  /*8890*/  IMAD.MOV.U32 R8, RZ, RZ, 0x70 ;  /* 0x00000070ff087424 */ /* 0x000fe400078e00ff */
[----:B------:R-:W-:Y:S01]  /*88a0*/  IMAD.MOV.U32 R13, RZ, RZ, RZ ;  /* 0x000000ffff0d7224 */ /* 0x000fe200078e00ff */
[----:B------:R-:W3:Y:S01]  /*88b0*/  LDCU.64 UR6, c[0x4][0x88] ;  /* 0x01001100ff0677ac */ /* 0x000ee20008000a00 */
[----:B------:R-:W4:Y:S01]  /*88c0*/  LDC.64 R2, c[0x4][R3] ;  /* 0x0100000003027b82 */ /* 0x000f220000000a00 */
[----:B------:R-:W2:Y:S01]  /*88d0*/  LDCU.64 UR4, c[0x4][0x8] ;  /* 0x01000100ff0477ac */ /* 0x000ea20008000a00 */
[----:B-1----:R-:W-:Y:S01]  /*88e0*/  MOV R5, UR9 ;  /* 0x0000000900057c02 */ /* 0x002fe20008000f00 */
[----:B------:R-:W-:Y:S01]  /*88f0*/  IMAD.U32 R4, RZ, RZ, UR8 ;  /* 0x00000008ff047e24 */ /* 0x000fe2000f8e00ff */
[----:B---3--:R-:W-:Y:S01]  /*8900*/  MOV R7, UR7 ;  /* 0x0000000700077c02 */ /* 0x008fe20008000f00 */
[----:B------:R-:W-:Y:S01]  /*8910*/  IMAD.U32 R6, RZ, RZ, UR6 ;  /* 0x00000006ff067e24 */ /* 0x000fe2000f8e00ff */
[----:B--2---:R-:W-:Y:S01]  /*8920*/  MOV R11, UR5 ;  /* 0x00000005000b7c02 */ /* 0x004fe20008000f00 */
[----:B------:R-:W-:Y:S02]  /*8930*/  IMAD.U32 R10, RZ, RZ, UR4 ;  /* 0x00000004ff0a7e24 */ /* 0x000fe4000f8e00ff */
[----:B------:R-:W-:Y:S07]  /*8940*/  LEPC R20, `(.L_x_166) ;  /* 0x000000001014794e */ /* 0x000fee0000000000 */
[----:B----45:R-:W-:Y:S05]  /*8950*/  CALL.ABS.NOINC R2 ;  /* 0x0000000002007343 */ /* 0x030fea0003c00000 */
.L_x_166:
[----:B------:R-:W-:Y:S01]  /*8960*/  LOP3.LUT P0, RZ, R87, 0x1b0, RZ, 0xc0, !PT ;  /* 0x000001b057ff7812 */ /* 0x000fe2000780c0ff */
[----:B------:R-:W-:Y:S11]  /*8970*/  BSSY.RECONVERGENT B6, `(.L_x_167) ;  /* 0x0000013000067945 */ /* 0x000ff60003800200 */
[----:B------:R-:W-:Y:S01]  /*8980*/  @!UPT UIADD3 URZ, UPT, UPT, URZ, URZ, URZ ;  /* 0x000000fffffff290 */ /* 0x000fe2000fffe0ff */
[----:B------:R-:W-:Y:S05]  /*8990*/  @!P0 BRA `(.L_x_168) ;  /* 0x0000000000408947 */ /* 0x000fea0003800000 */
        /* <DEDUP_REMOVED lines=16> */
.L_x_168:
[----:B------:R-:W-:Y:S05]  /*8aa0*/  BSYNC.RECONVERGENT B6 ;  /* 0x0000000000067941 */ /* 0x000fea0003800200 */
.L_x_167:
[----:B------:R-:W-:Y:S01]  /*8ab0*/  ISETP.NE.U32.AND P3, PT, R76, RZ, PT ;  /* 0x000000ff4c00720c */ /* 0x000fe20003f65070 */
[----:B------:R-:W-:Y:S01]  /*8ac0*/  UISETP.NE.AND UP1, UPT, UR60, URZ, UPT ;  /* 0x000000ff3c00728c */ /* 0x000fe2000bf25270 */
[----:B------:R-:W-:Y:S02]  /*8ad0*/  ISETP.NE.U32.AND P4, PT, R72, RZ, PT ;  /* 0x000000ff4800720c */ /* 0x000fe40003f85070 */
[----:B------:R-:W-:Y:S02]  /*8ae0*/  ISETP.NE.AND.EX P3, PT, R77, RZ, PT, P3 ;  /* 0x000000ff4d00720c */ /* 0x000fe40003f65330 */
[----:B------:R-:W-:Y:S02]  /*8af0*/  PLOP3.LUT P1, PT, PT, PT, PT, 0x8, 0x80 ;  /* 0x000000000080781c */ /* 0x000fe40003f2e170 */
[----:B------:R-:W-:Y:S02]  /*8b00*/  PLOP3.LUT P0, PT, PT, PT, UP1, 0x80, 0x8 ;  /* 0x000000000008781c */ /* 0x000fe40003f0f018 */
[----:B------:R-:W-:Y:S02]  /*8b10*/  ISETP.NE.AND.EX P4, PT, R73, RZ, PT, P4 ;  /* 0x000000ff4900720c */ /* 0x000fe40003f85340 */
[----:B------:R-:W1:Y:S09]  /*8b20*/  @UP1 LDCU.64 UR4, c[0x0][0x888] ;  /* 0x00011100ff0417ac */ /* 0x000e720008000a00 */
[----:B------:R-:W-:Y:S01]  /*8b30*/  @P0 PLOP3.LUT P1, PT, P3, PT, PT, 0x80, 0x8 ;  /* 0x000000000008081c */ /* 0x000fe20001f2f070 */
[----:B-1----:R-:W-:Y:S04]  /*8b40*/  @UP1 UISETP.NE.U32.AND UP0, UPT, UR4, URZ, UPT ;  /* 0x000000ff0400128c */ /* 0x002fe8000bf05070 */
[----:B------:R-:W-:Y:S04]  /*8b50*/  @UP1 UISETP.NE.AND.EX UP0, UPT, UR5, URZ, UPT, UP0 ;  /* 0x000000ff0500128c */ /* 0x000fe8000bf05300 */
[----:B------:R-:W-:Y:S01]  /*8b60*/  @UP1 USEL UR4, URZ, 0xffffffff, UP0 ;  /* 0xffffffffff041887 */ /* 0x000fe20008000000 */
[----:B------:R-:W-:Y:S11]  /*8b70*/  @!P3 BRA `(.L_x_169) ;  /* 0x000000000030b947 */ /* 0x000ff60003800000 */
[----:B------:R-:W-:Y:S01]  /*8b80*/  ISETP.NE.U32.AND P2, PT, R74, RZ, PT ;  /* 0x000000ff4a00720c */ /* 0x000fe20003f45070 */
[----:B------:R-:W1:Y:S01]  /*8b90*/  LDCU.64 UR6, c[0x0][0x358] ;  /* 0x00006b00ff0677ac */ /* 0x000e620008000a00 */
[----:B------:R-:W-:Y:S02]  /*8ba0*/  IMAD.MOV.U32 R80, RZ, RZ, 0x1 ;  /* 0x00000001ff507424 */ /* 0x000fe400078e00ff */
[----:B------:R-:W-:Y:S11]  /*8bb0*/  ISETP.NE.AND.EX P2, PT, R75, RZ, PT, P2 ;  /* 0x000000ff4b00720c */ /* 0x000ff60003f45320 */
[----:B------:R-:W-:Y:S02]  /*8bc0*/  @!UPT UIADD3 URZ, UPT, UPT, URZ, URZ, URZ ;  /* 0x000000fffffff290 */ /* 0x000fe4000fffe0ff */
[----:B------:R-:W3:Y:S01]  /*8bd0*/  @P2 LDC.64 R2, c[0x0][0x888] ;  /* 0x00022200ff022b82 */ /* 0x000ee20000000a00 */
[----:B--2---:R-:W-:Y:S04]  /*8be0*/  @P2 IMAD R0, R76, UR36, RZ ;  /* 0x000000244c002c24 */ /* 0x004fe8000f8e02ff */
[----:B---3--:R-:W-:Y:S04]  /*8bf0*/  @P2 IMAD.WIDE R2, R0, 0x4, R2 ;  /* 0x0000000400022825 */ /* 0x008fe800078e0202 */
[----:B------:R-:W-:Y:S01]  /*8c00*/  HFMA2 R0, -RZ, RZ, 0, 5.9604644775390625e-08 ;  /* 0x00000001ff007431 */ /* 0x000fe200000001ff */
[----:B-1---5:R1:W5:Y:S04]  /*8c10*/  @P2 LDG.E R39, desc[UR6][R2.64] ;  /* 0x0000000602272981 */ /* 0x022368000c1e1900 */
[----:B------:R-:W-:Y:S01]  /*8c20*/  @!P2 PRMT R80, R0, 0x7610, R80 ;  /* 0x000076100050a816 */ /* 0x000fe20000000050 */
[----:B-1----:R-:W3:Y:S06]  /*8c30*/  @!P2 LDC R39, c[0x0][0x880] ;  /* 0x00022000ff27ab82 */ /* 0x002eec0000000800 */
.L_x_169:
[----:B------:R-:W-:Y:S05]  /*8c40*/  @!P4 BRA `(.L_x_170) ;  /* 0x000000000024c947 */ /* 0x000fea0003800000 */
[----:B------:R-:W-:Y:S01]  /*8c50*/  ISETP.NE.U32.AND P2, PT, R70, RZ, PT ;  /* 0x000000ff4600720c */ /* 0x000fe20003f45070 */
[----:B------:R-:W1:Y:S03]  /*8c60*/  LDCU.64 UR6, c[0x0][0x358] ;  /* 0x00006b00ff0677ac */ /* 0x000e660008000a00 */
[----:B------:R-:W-:Y:S11]  /*8c70*/  ISETP.NE.AND.EX P2, PT, R71, RZ, PT, P2 ;  /* 0x000000ff4700720c */ /* 0x000ff60003f45320 */
[----:B------:R-:W-:Y:S02]  /*8c80*/  @!UPT UIADD3 URZ, UPT, UPT, URZ, URZ, URZ ;  /* 0x000000fffffff290 */ /* 0x000fe4000fffe0ff */
[----:B------:R-:W4:Y:S01]  /*8c90*/  @P2 LDC.64 R2, c[0x0][0x8a8] ;  /* 0x00022a00ff022b82 */ /* 0x000f220000000a00 */
[----:B--2---:R-:W-:Y:S04]  /*8ca0*/  @P2 IMAD R0, R72, UR36, RZ ;  /* 0x0000002448002c24 */ /* 0x004fe8000f8e02ff */
[----:B----4-:R-:W-:Y:S05]  /*8cb0*/  @P2 IMAD.WIDE R2, R0, 0x4, R2 ;  /* 0x0000000400022825 */ /* 0x010fea00078e0202 */
[----:B-1---5:R1:W5:Y:S02]  /*8cc0*/  @P2 LDG.E R38, desc[UR6][R2.64] ;  /* 0x0000000602262981 */ /* 0x022364000c1e1900 */
[----:B-1----:R-:W4:Y:S02]  /*8cd0*/  @!P2 LDC R38, c[0x0][0x8a0] ;  /* 0x00022800ff26ab82 */ /* 0x002f240000000800 */
.L_x_170:
[----:B---3-5:R-:W-:Y:S01]  /*8ce0*/  @P0 FSETP.NEU.AND P4, PT, R39, RZ, PT ;  /* 0x000000ff2700020b */ /* 0x028fe20003f8d000 */
[----:B--2---:R-:W-:Y:S01]  /*8cf0*/  IMAD.U32 R0, RZ, RZ, UR4 ;  /* 0x00000004ff007e24 */ /* 0x004fe2000f8e00ff */
[----:B------:R-:W-:Y:S01]  /*8d00*/  @P0 LOP3.LUT P2, RZ, R80, 0xff, RZ, 0xc0, !PT ;  /* 0x000000ff50ff0812 */ /* 0x000fe2000784c0ff */
[----:B------:R-:W-:Y:S01]  /*8d10*/  BSSY B1, `(.L_x_171) ;  /* 0x0000035000017945 */ /* 0x000fe20003800000 */
[----:B------:R-:W-:Y:S02]  /*8d20*/  @P0 SEL R2, RZ, 0xffffffff, P4 ;  /* 0xffffffffff020807 */ /* 0x000fe40002000000 */
[----:B------:R-:W-:Y:S02]  /*8d30*/  CS2R R18, SRZ ;  /* 0x0000000000127805 */ /* 0x000fe4000001ff00 */
[----:B------:R-:W-:Y:S02]  /*8d40*/  LEA R82, R36, UR44, 0x3 ;  /* 0x0000002c24527c11 */ /* 0x000fe4000f8e18ff */
[----:B------:R-:W-:Y:S02]  /*8d50*/  CS2R R16, SRZ ;  /* 0x0000000000107805 */ /* 0x000fe4000001ff00 */
[----:B------:R-:W-:Y:S02]  /*8d60*/  @P1 SEL R2, R0, R2, !P2 ;  /* 0x0000000200021207 */ /* 0x000fe40005000000 */
[----:B------:R-:W-:Y:S02]  /*8d70*/  CS2R R26, SRZ ;  /* 0x00000000001a7805 */ /* 0x000fe4000001ff00 */
[----:B------:R-:W-:Y:S02]  /*8d80*/  SHF.L.U32 R4, R86, 0x1f, RZ ;  /* 0x0000001f56047819 */ /* 0x000fe400000006ff */
[----:B------:R-:W-:Y:S02]  /*8d90*/  CS2R R24, SRZ ;  /* 0x0000000000187805 */ /* 0x000fe4000001ff00 */
[----:B------:R-:W-:Y:S02]  /*8da0*/  @P0 LOP3.LUT R2, R2, 0x1, RZ, 0xc0, !PT ;  /* 0x0000000102020812 */ /* 0x000fe400078ec0ff */
[----:B------:R-:W-:Y:S02]  /*8db0*/  PLOP3.LUT P5, PT, PT, PT, PT, 0x8, 0x80 ;  /* 0x000000000080781c */ /* 0x000fe40003fae170 */
[----:B------:R-:W-:Y:S01]  /*8dc0*/  ISETP.NE.U32.OR P1, PT, R2, 0x1, !P0 ;  /* 0x000000010200780c */ /* 0x000fe20004725470 */
[----:B------:R-:W-:Y:S11]  /*8dd0*/  IMAD R2, R36, 0x20, R37 ;  /* 0x0000002024027824 */ /* 0x000ff600078e0225 */
[----:B------:R-:W-:Y:S01]  /*8de0*/  @!UPT UIADD3 URZ, UPT, UPT, URZ, URZ, URZ ;  /* 0x000000fffffff290 */ /* 0x000fe2000fffe0ff */
[----:B------:R-:W-:Y:S04]  /*8df0*/  @P1 SHF.L.U32 R0, R84, 0x1f, RZ ;  /* 0x0000001f54001819 */ /* 0x000fe800000006ff */
[----:B------:R-:W1:Y:S01]  /*8e00*/  @P1 SYNCS.PHASECHK.TRANS64.TRYWAIT P0, [UR44+0x480], R0 ;  /* 0x00048000ff0015a7 */ /* 0x000e62000800112c */
[----:B------:R2:W3:Y:S01]  /*8e10*/  SYNCS.PHASECHK.TRANS64.TRYWAIT P4, [R82+URZ+0x4c0], R4 ;  /* 0x0004c004520075a7 */ /* 0x0004e200080811ff */
[----:B-1----:R-:W-:Y:S01]  /*8e20*/  @P1 PLOP3.LUT P5, PT, P0, PT, PT, 0x8, 0x80 ;  /* 0x000000000080181c */ /* 0x002fe200007ae170 */
[----:B------:R-:W-:Y:S01]  /*8e30*/  @!UPT UIADD3 URZ, UPT, UPT, URZ, URZ, URZ ;  /* 0x000000fffffff290 */ /* 0x000fe2000fffe0ff */
[----:B--23--:R-:W-:Y:S11]  /*8e40*/  @!P1 BRA `(.L_x_172) ;  /* 0x0000000000849947 */ /* 0x00cff60003800000 */
[----:B------:R-:W-:Y:S01]  /*8e50*/  ISETP.NE.U32.AND P0, PT, RZ, UR56, PT ;  /* 0x00000038ff007c0c */ /* 0x000fe2000bf05070 */
[----:B------:R-:W-:Y:S01]  /*8e60*/  BSSY B0, `(.L_x_173) ;  /* 0x0000012000007945 */ /* 0x000fe20003800000 */
[----:B------:R-:W-:Y:S02]  /*8e70*/  FSETP.NEU.AND P2, PT, R39, RZ, PT ;  /* 0x000000ff2700720b */ /* 0x000fe40003f4d000 */
[----:B------:R-:W-:Y:S02]  /*8e80*/  CS2R R26, SRZ ;  /* 0x00000000001a7805 */ /* 0x000fe4000001ff00 */
[----:B------:R-:W-:Y:S02]  /*8e90*/  ISETP.NE.AND.EX P0, PT, RZ, UR57, PT, P0 ;  /* 0x00000039ff007c0c */ /* 0x000fe4000bf05300 */
[----:B------:R-:W-:Y:S02]  /*8ea0*/  CS2R R24, SRZ ;  /* 0x0000000000187805 */ /* 0x000fe4000001ff00 */
[----:B------:R-:W-:Y:S02]  /*8eb0*/  LOP3.LUT P1, RZ, R80, 0xff, RZ, 0xc0, !PT ;  /* 0x000000ff50ff7812 */ /* 0x000fe4000782c0ff */
[----:B------:R-:W-:Y:S02]  /*8ec0*/  CS2R R18, SRZ ;  /* 0x0000000000127805 */ /* 0x000fe4000001ff00 */
[----:B------:R-:W-:Y:S02]  /*8ed0*/  SEL R0, RZ, 0xffffffff, P2 ;  /* 0xffffffffff007807 */ /* 0x000fe40001000000 */
[----:B------:R-:W-:Y:S02]  /*8ee0*/  CS2R R16, SRZ ;  /* 0x0000000000107805 */ /* 0x000fe4000001ff00 */
[----:B------:R-:W-:Y:S04]  /*8ef0*/  SEL R3, RZ, 0xffffffff, P0 ;  /* 0xffffffffff037807 */ /* 0x000fe80000000000 */
[----:B------:R-:W-:Y:S04]  /*8f00*/  @P3 SEL R0, R3, R0, !P1 ;  /* 0x0000000003003207 */ /* 0x000fe80004800000 */
[----:B------:R-:W-:Y:S04]  /*8f10*/  LOP3.LUT R0, R0, 0x1, RZ, 0xc0, !PT ;  /* 0x0000000100007812 */ /* 0x000fe800078ec0ff */
[----:B------:R-:W-:Y:S01]  /*8f20*/  ISETP.NE.U32.AND P0, PT, R0, 0x1, PT ;  /* 0x000000010000780c */ /* 0x000fe20003f05070 */
[----:B------:R-:W-:Y:S01]  /*8f30*/  @!UPT UIADD3 URZ, UPT, UPT, URZ, URZ, URZ ;  /* 0x000000fffffff290 */ /* 0x000fe2000fffe0ff */
[----:B------:R-:W-:Y:S11]  /*8f40*/  @!P5 BRA `(.L_x_174) ;  /* 0x00000000000cd947 */ /* 0x000ff60003800000 */
[----:B------:R-:W-:Y:S04]  /*8f50*/  SHF.L.U32 R3, R84, 0x1f, RZ ;  /* 0x0000001f54037819 */ /* 0x000fe800000006ff */
[----:B------:R-:W1:Y:S02]  /*8f60*/  SYNCS.PHASECHK.TRANS64.TRYWAIT P1, [UR44+0x480], R3 ;  /* 0x00048003ff0075a7 */ /* 0x000e64000802112c */
[----:B-1----:R-:W-:Y:S05]  /*8f70*/  @!P1 BRA `(.L_x_175) ;  /* 0x0000003000009947 */ /* 0x002fea0003800000 */
.L_x_174:
[----:B------:R-:W-:Y:S05]  /*8f80*/  BSYNC B0 ;  /* 0x0000000000007941 */ /* 0x000fea0003800000 */
.L_x_173:
[----:B------:R-:W2:Y:S01]  /*8f90*/  S2UR UR5, SR_CgaCtaId ;  /* 0x00000000000579c3 */ /* 0x000ea20000008800 */
[----:B------:R3:W1:Y:S01]  /*8fa0*/  @P0 LDS.128 R24, [R79+UR44+0x600] ;  /* 0x0006002c4f180984 */ /* 0x0006620008000c00 */
[----:B------:R-:W-:Y:S01]  /*8fb0*/  UIADD3 UR4, UPT, UPT, UR44, 0x488, URZ ;  /* 0x000004882c047890 */ /* 0x000fe2000fffe0ff */
[----:B------:R-:W-:Y:S02]  /*8fc0*/  LOP3.LUT R84, R84, 0x1, RZ, 0x3c, !PT ;  /* 0x0000000154547812 */ /* 0x000fe400078e3cff */
[----:B------:R3:W1:Y:S01]  /*8fd0*/  @P0 LDS.128 R16, [R78+0x10] ;  /* 0x000010004e100984 */ /* 0x0006620000000c00 */
[----:B------:R-:W-:Y:S01]  /*8fe0*/  @!PT LDS RZ, [RZ] ;  /* 0x00000000fffff984 */ /* 0x000fe20000000800 */
[----:B------:R-:W-:Y:S01]  /*8ff0*/  @!PT LDS RZ, [RZ] ;  /* 0x00000000fffff984 */ /* 0x000fe20000000800 */
[----:B------:R-:W-:Y:S01]  /*9000*/  @!PT LDS RZ, [RZ] ;  /* 0x00000000fffff984 */ /* 0x000fe20000000800 */
[----:B------:R-:W-:Y:S01]  /*9010*/  @!PT LDS RZ, [RZ] ;  /* 0x00000000fffff984 */ /* 0x000fe20000000800 */
[----:B------:R5:W-:Y:S06]  /*9020*/  MEMBAR.ALL.CTA ;  /* 0x0000000000007992 */ /* 0x000bec0000008000 */
[----:B-----5:R-:W5:Y:S01]  /*9030*/  FENCE.VIEW.ASYNC.S ;  /* 0x00000000000073c6 */ /* 0x020f620000000000 */
[----:B--2---:R-:W-:Y:S09]  /*9040*/  UPRMT UR4, UR5, 0x654, UR4 ;  /* 0x0000065405047896 */ /* 0x004ff20008000004 */
[----:B---3-5:R-:W-:Y:S03]  /*9050*/  SYNCS.ARRIVE.TRANS64.RED.A1T0 RZ, [UR4], RZ ;  /* 0x000000ffffff79a7 */ /* 0x028fe60008100404 */
.L_x_172:
[----:B------:R-:W-:Y:S05]  /*9060*/  BSYNC B1 ;  /* 0x0000000000017941 */ /* 0x000fea0003800000 */
.L_x_171:
[----:B-1----:R-:W-:Y:S04]  /*9070*/  SHF.R.U32.HI R0, RZ, 0x15, R2 ;  /* 0x00000015ff007819 */ /* 0x002fe80000011602 */
[----:B------:R-:W-:Y:S01]  /*9080*/  LOP3.LUT P0, RZ, R0, 0x3, R81, 0x48, !PT ;  /* 0x0000000300ff7812 */ /* 0x000fe20007804851 */
[----:B------:R-:W-:Y:S01]  /*9090*/  @!UPT UIADD3 URZ, UPT, UPT, URZ, URZ, URZ ;  /* 0x000000fffffff290 */ /* 0x000fe2000fffe0ff */
[----:B------:R-:W-:Y:S11]  /*90a0*/  @P4 BRA `(.L_x_176) ;  /* 0x0000000000084947 */ /* 0x000ff60003800000 */
[----:B------:R-:W1:Y:S02]  /*90b0*/  SYNCS.PHASECHK.TRANS64.TRYWAIT P1, [R82+URZ+0x4c0], R4 ;  /* 0x0004c004520075a7 */ /* 0x000e6400080211ff */
[----:B-1----:R-:W-:Y:S05]  /*90c0*/  @!P1 BRA `(.L_x_177) ;  /* 0x0000002c00c49947 */ /* 0x002fea0003800000 */
.L_x_176:
[----:B------:R-:W-:Y:S05]  /*90d0*/  @!P0 BRA `(.L_x_178) ;  /* 0x0000000000408947 */ /* 0x000fea0003800000 */
[----:B------:R-:W2:Y:S01]  /*90e0*/  LDCU.64 UR8, c[0x4][0x70] ;  /* 0x01000e00ff0877ac */ /* 0x000ea20008000a00 */
[----:B------:R-:W-:Y:S01]  /*90f0*/  MOV R15, 0x0 ;  /* 0x00000000000f7802 */ /* 0x000fe20000000f00 */
[----:B------:R-:W-:Y:S02]  /*9100*/  HFMA2 R12, -RZ, RZ, 0, 5.9604644775390625e-08 ;  /* 0x00000001ff0c7431 */ /* 0x000fe400000001ff */
[----:B------:R-:W-:Y:S02]  /*9110*/  IMAD.MOV.U32 R8, RZ, RZ, 0x192 ;  /* 0x00000192ff087424 */ /* 0x000fe400078e00ff */
[----:B------:R-:W-:Y:S01]  /*9120*/  IMAD.MOV.U32 R13, RZ, RZ, RZ ;  /* 0x000000ffff0d7224 */ /* 0x000fe200078e00ff */
[----:B------:R-:W3:Y:S01]  /*9130*/  LDCU.64 UR6, c[0x4][0x78] ;  /* 0x01000f00ff0677ac */ /* 0x000ee20008000a00 */
[----:B------:R-:W4:Y:S01]  /*9140*/  LDC.64 R14, c[0x4][R15] ;  /* 0x010000000f0e7b82 */ /* 0x000f220000000a00 */
[----:B------:R-:W5:Y:S01]  /*9150*/  LDCU.64 UR4, c[0x4][0x10] ;  /* 0x01000200ff0477ac */ /* 0x000f620008000a00 */
[----:B--2---:R-:W-:Y:S01]  /*9160*/  MOV R5, UR9 ;  /* 0x0000000900057c02 */ /* 0x004fe20008000f00 */
[----:B-1----:R-:W-:Y:S01]  /*9170*/  IMAD.U32 R4, RZ, RZ, UR8 ;  /* 0x00000008ff047e24 */ /* 0x002fe2000f8e00ff */
[----:B---3--:R-:W-:Y:S01]  /*9180*/  MOV R7, UR7 ;  /* 0x0000000700077c02 */ /* 0x008fe20008000f00 */
[----:B------:R-:W-:Y:S01]  /*9190*/  IMAD.U32 R6, RZ, RZ, UR6 ;  /* 0x00000006ff067e24 */ /* 0x000fe2000f8e00ff */
[----:B-----5:R-:W-:Y:S01]  /*91a0*/  MOV R11, UR5 ;  /* 0x00000005000b7c02 */ /* 0x020fe20008000f00 */
[----:B------:R-:W-:Y:S02]  /*91b0*/  IMAD.U32 R10, RZ, RZ, UR4 ;  /* 0x00000004ff0a7e24 */ /* 0x000fe4000f8e00ff */
[----:B------:R-:W-:Y:S07]  /*91c0*/  LEPC R20, `(.L_x_178) ;  /* 0x000000001014794e */ /* 0x000fee0000000000 */
[----:B----4-:R-:W-:Y:S05]  /*91d0*/  CALL.ABS.NOINC R14 ;  /* 0x000000000e007343 */ /* 0x010fea0003c00000 */
.L_x_178:
[----:B------:R-:W-:Y:S01]  /*91e0*/  LOP3.LUT P0, RZ, R69, 0x60, RZ, 0xc0, !PT ;  /* 0x0000006045ff7812 */ /* 0x000fe2000780c0ff */
[----:B------:R-:W-:Y:S05]  /*91f0*/  WARPSYNC.ALL ;  /* 0x0000000000007948 */ /* 0x000fea0003800000 */
[----:B------:R-:W-:Y:S01]  /*9200*/  R2UR UR4, R2 ;  /* 0x00000000020472ca */ /* 0x000fe200000e0000 */
[----:B------:R-:W-:Y:S01]  /*9210*/  BSSY.RECONVERGENT B0, `(.L_x_179) ;  /* 0x000009d000007945 */ /* 0x000fe20003800200 */
[-C--:B------:R-:W-:Y:S02]  /*9220*/  F2FP.F16.E4M3.UNPACK_B R2, R24.reuse ;  /* 0x00000018ff02723e */ /* 0x080fe400020006ff */
[-C--:B-1----:R-:W-:Y:S02]  /*9230*/  F2FP.F16.E4M3.UNPACK_B R4, R25.reuse ;  /* 0x00000019ff04723e */ /* 0x082fe400020006ff */
[----:B------:R-:W-:Y:S01]  /*9240*/  F2FP.F16.E4M3.UNPACK_B R24, R24.H1 ;  /* 0x00000018ff18723e */ /* 0x000fe200030006ff */
[----:B------:R-:W-:Y:S01]  /*9250*/  HADD2.F32 R0, -RZ, R2.H0_H0 ;  /* 0x20000002ff007230 */ /* 0x000fe20000004100 */
[----:B------:R-:W-:Y:S01]  /*9260*/  F2FP.F16.E4M3.UNPACK_B R25, R25.H1 ;  /* 0x00000019ff19723e */ /* 0x000fe200030006ff */
[----:B------:R-:W-:Y:S01]  /*9270*/  HADD2.F32 R41, -RZ, R4.H0_H0 ;  /* 0x20000004ff297230 */ /* 0x000fe20000004100 */
[-C--:B------:R-:W-:Y:S01]  /*9280*/  F2FP.F16.E4M3.UNPACK_B R46, R26.reuse ;  /* 0x0000001aff2e723e */ /* 0x080fe200020006ff */
[--C-:B------:R-:W-:Y:S01]  /*9290*/  HADD2.F32 R3, -RZ, R24.reuse.H0_H0 ;  /* 0x20000018ff037230 */ /* 0x100fe20000004100 */
[----:B------:R-:W-:Y:S01]  /*92a0*/  F2FP.F16.E4M3.UNPACK_B R48, R26.H1 ;  /* 0x0000001aff30723e */ /* 0x000fe200030006ff */
[----:B------:R-:W-:Y:S01]  /*92b0*/  HADD2.F32 R40, -RZ, R24.H1_H1 ;  /* 0x30000018ff287230 */ /* 0x000fe20000004100 */
[-C--:B------:R-:W-:Y:S01]  /*92c0*/  F2FP.F16.E4M3.UNPACK_B R50, R27.reuse ;  /* 0x0000001bff32723e */ /* 0x080fe200020006ff */
[----:B------:R-:W-:Y:S01]  /*92d0*/  HADD2.F32 R42, -RZ, R4.H1_H1 ;  /* 0x30000004ff2a7230 */ /* 0x000fe20000004100 */
[----:B------:R-:W-:Y:S01]  /*92e0*/  F2FP.F16.E4M3.UNPACK_B R52, R27.H1 ;  /* 0x0000001bff34723e */ /* 0x000fe200030006ff */
[--C-:B------:R-:W-:Y:S01]  /*92f0*/  HADD2.F32 R43, -RZ, R25.reuse.H0_H0 ;  /* 0x20000019ff2b7230 */ /* 0x100fe20000004100 */
[-C--:B------:R-:W-:Y:S01]  /*9300*/  F2FP.F16.E4M3.UNPACK_B R54, R16.reuse ;  /* 0x00000010ff36723e */ /* 0x080fe200020006ff */
[----:B------:R-:W-:Y:S01]  /*9310*/  HADD2.F32 R44, -RZ, R25.H1_H1 ;  /* 0x30000019ff2c7230 */ /* 0x000fe20000004100 */
[----:B------:R-:W-:Y:S01]  /*9320*/  F2FP.F16.E4M3.UNPACK_B R56, R16.H1 ;  /* 0x00000010ff38723e */ /* 0x000fe200030006ff */
[----:B------:R-:W-:Y:S01]  /*9330*/  HADD2.F32 R2, -RZ, R2.H1_H1 ;  /* 0x30000002ff027230 */ /* 0x000fe20000004100 */
[-C--:B------:R-:W-:Y:S01]  /*9340*/  F2FP.F16.E4M3.UNPACK_B R58, R17.reuse ;  /* 0x00000011ff3a723e */ /* 0x080fe200020006ff */
[--C-:B------:R-:W-:Y:S01]  /*9350*/  HADD2.F32 R45, -RZ, R46.reuse.H0_H0 ;  /* 0x2000002eff2d7230 */ /* 0x100fe20000004100 */
        /* <DEDUP_REMOVED lines=10> */
[----:B------:R-:W1:Y:S01]  /*9400*/  LDTM.x32 R4, tmem[UR4] ;  /* 0x00000004000479ee */ /* 0x000e6200082c0000 */
[----:B------:R-:W-:Y:S01]  /*9410*/  NOP ;  /* 0x0000000000007918 */ /* 0x000fe20000000000 */
[----:B------:R-:W-:Y:S01]  /*9420*/  IADD3 R82, PT, PT, R82, 0x4e0, RZ ;  /* 0x000004e052527810 */ /* 0x000fe20007ffe0ff */
[--C-:B------:R-:W-:Y:S01]  /*9430*/  HADD2.F32 R53, -RZ, R54.reuse.H0_H0 ;  /* 0x20000036ff357230 */ /* 0x100fe20000004100 */
[----:B------:R-:W-:Y:S01]  /*9440*/  IADD3 R36, PT, PT, R36, 0x1, RZ ;  /* 0x0000000124247810 */ /* 0x000fe20007ffe0ff */
[----:B------:R-:W-:Y:S01]  /*9450*/  HADD2.F32 R54, -RZ, R54.H1_H1 ;  /* 0x30000036ff367230 */ /* 0x000fe20000004100 */
[----:B------:R-:W-:Y:S01]  /*9460*/  LOP3.LUT R82, R82, 0xfefffff8, RZ, 0xc0, !PT ;  /* 0xfefffff852527812 */ /* 0x000fe200078ec0ff */
[--C-:B------:R-:W-:Y:S02]  /*9470*/  HADD2.F32 R57, -RZ, R58.reuse.H0_H0 ;  /* 0x2000003aff397230 */ /* 0x100fe40000004100 */
[----:B------:R-:W-:Y:S01]  /*9480*/  HADD2.F32 R58, -RZ, R58.H1_H1 ;  /* 0x3000003aff3a7230 */ /* 0x000fe20000004100 */
[----:B-1----:R1:W-:Y:S01]  /*9490*/  SYNCS.ARRIVE.TRANS64.RED.A1T0 RZ, [R82+URZ], RZ ;  /* 0x000000ff52ff79a7 */ /* 0x0023e200081004ff */
[--C-:B------:R-:W-:Y:S02]  /*94a0*/  HADD2.F32 R61, -RZ, R62.reuse.H0_H0 ;  /* 0x2000003eff3d7230 */ /* 0x100fe40000004100 */
[----:B------:R-:W-:Y:S02]  /*94b0*/  HADD2.F32 R62, -RZ, R62.H1_H1 ;  /* 0x3000003eff3e7230 */ /* 0x000fe40000004100 */
[--C-:B------:R-:W-:Y:S02]  /*94c0*/  HADD2.F32 R65, -RZ, R66.reuse.H0_H0 ;  /* 0x20000042ff417230 */ /* 0x100fe40000004100 */
[----:B------:R-:W-:Y:S02]  /*94d0*/  HADD2.F32 R66, -RZ, R66.H1_H1 ;  /* 0x30000042ff427230 */ /* 0x000fe40000004100 */
[--C-:B------:R-:W-:Y:S02]  /*94e0*/  HADD2.F32 R51, -RZ, R52.reuse.H0_H0 ;  /* 0x20000034ff337230 */ /* 0x100fe40000004100 */
[----:B------:R-:W-:Y:S02]  /*94f0*/  HADD2.F32 R52, -RZ, R52.H1_H1 ;  /* 0x30000034ff347230 */ /* 0x000fe40000004100 */
[--C-:B------:R-:W-:Y:S02]  /*9500*/  HADD2.F32 R55, -RZ, R56.reuse.H0_H0 ;  /* 0x20000038ff377230 */ /* 0x100fe40000004100 */
[C---:B----4-:R-:W-:Y:S01]  /*9510*/  FMUL R4, R38.reuse, R4 ;  /* 0x0000000426047220 */ /* 0x050fe20000400000 */
[C---:B------:R-:W-:Y:S01]  /*9520*/  FMUL R5, R38.reuse, R5 ;  /* 0x0000000526057220 */ /* 0x040fe20000400000 */
[C---:B------:R-:W-:Y:S01]  /*9530*/  FMUL R8, R38.reuse, R8 ;  /* 0x0000000826087220 */ /* 0x040fe20000400000 */
[C---:B------:R-:W-:Y:S01]  /*9540*/  FMUL R9, R38.reuse, R9 ;  /* 0x0000000926097220 */ /* 0x040fe20000400000 */
[C---:B------:R-:W-:Y:S01]  /*9550*/  FFMA R4, R39.reuse, R0, R4 ;  /* 0x0000000027047223 */ /* 0x040fe20000000004 */
[C---:B------:R-:W-:Y:S01]  /*9560*/  FFMA R5, R39.reuse, R2, R5 ;  /* 0x0000000227057223 */ /* 0x040fe20000000005 */
[C---:B------:R-:W-:Y:S01]  /*9570*/  FMUL R12, R38.reuse, R12 ;  /* 0x0000000c260c7220 */ /* 0x040fe20000400000 */
        /* <DEDUP_REMOVED lines=15> */
[C---:B------:R-:W-:Y:S01]  /*9670*/  FFMA R6, R39.reuse, R3, R6 ;  /* 0x0000000327067223 */ /* 0x040fe20000000006 */
[C---:B------:R-:W-:Y:S01]  /*9680*/  FFMA R7, R39.reuse, R40, R7 ;  /* 0x0000002827077223 */ /* 0x040fe20000000007 */
[C---:B------:R-:W-:Y:S01]  /*9690*/  FFMA R8, R39.reuse, R41, R8 ;  /* 0x0000002927087223 */ /* 0x040fe20000000008 */
[C---:B------:R-:W-:Y:S01]  /*96a0*/  FFMA R9, R39.reuse, R42, R9 ;  /* 0x0000002a27097223 */ /* 0x040fe20000000009 */
[C---:B------:R-:W-:Y:S01]  /*96b0*/  FFMA R10, R39.reuse, R43, R10 ;  /* 0x0000002b270a7223 */ /* 0x040fe2000000000a */
[C---:B------:R-:W-:Y:S01]  /*96c0*/  FFMA R11, R39.reuse, R44, R11 ;  /* 0x0000002c270b7223 */ /* 0x040fe2000000000b */
[C---:B------:R-:W-:Y:S01]  /*96d0*/  FFMA R12, R39.reuse, R45, R12 ;  /* 0x0000002d270c7223 */ /* 0x040fe2000000000c */
[----:B------:R-:W-:Y:S01]  /*96e0*/  FFMA R13, R39, R46, R13 ;  /* 0x0000002e270d7223 */ /* 0x000fe2000000000d */
[----:B------:R-:W-:Y:S01]  /*96f0*/  F2FP.SATFINITE.E4M3.F32.PACK_AB_MERGE_C R6, R7, R6, RZ ;  /* 0x000000060706723e */ /* 0x000fe200048070ff */
[C---:B------:R-:W-:Y:S01]  /*9700*/  FMUL R14, R38.reuse, R14 ;  /* 0x0000000e260e7220 */ /* 0x040fe20000400000 */
[----:B------:R-:W-:Y:S01]  /*9710*/  F2FP.SATFINITE.E4M3.F32.PACK_AB_MERGE_C R10, R11, R10, RZ ;  /* 0x0000000a0b0a723e */ /* 0x000fe200048070ff */
[C---:B------:R-:W-:Y:S01]  /*9720*/  FMUL R15, R38.reuse, R15 ;  /* 0x0000000f260f7220 */ /* 0x040fe20000400000 */
[----:B------:R-:W-:Y:S01]  /*9730*/  F2FP.SATFINITE.E4M3.F32.PACK_AB_MERGE_C R4, R5, R4, R6 ;  /* 0x000000040504723e */ /* 0x000fe20004807006 */
[----:B------:R-:W-:Y:S01]  /*9740*/  FFMA R14, R39, R47, R14 ;  /* 0x0000002f270e7223 */ /* 0x000fe2000000000e */
[----:B------:R-:W-:Y:S01]  /*9750*/  F2FP.SATFINITE.E4M3.F32.PACK_AB_MERGE_C R5, R9, R8, R10 ;  /* 0x000000080905723e */ /* 0x000fe2000480700a */
[C---:B------:R-:W-:Y:S01]  /*9760*/  FFMA R15, R39.reuse, R48, R15 ;  /* 0x00000030270f7223 */ /* 0x040fe2000000000f */
[C---:B------:R-:W-:Y:S01]  /*9770*/  FFMA R16, R39.reuse, R49, R16 ;  /* 0x0000003127107223 */ /* 0x040fe20000000010 */
[C---:B------:R-:W-:Y:S01]  /*9780*/  FFMA R17, R39.reuse, R50, R17 ;  /* 0x0000003227117223 */ /* 0x040fe20000000011 */
[C---:B------:R-:W-:Y:S01]  /*9790*/  FMUL R18, R38.reuse, R18 ;  /* 0x0000001226127220 */ /* 0x040fe20000400000 */
[C---:B------:R-:W-:Y:S01]  /*97a0*/  FMUL R19, R38.reuse, R19 ;  /* 0x0000001326137220 */ /* 0x040fe20000400000 */
[----:B------:R-:W-:Y:S02]  /*97b0*/  HADD2.F32 R56, -RZ, R56.H1_H1 ;  /* 0x30000038ff387230 */ /* 0x000fe40000004100 */
[C---:B------:R-:W-:Y:S01]  /*97c0*/  FMUL R22, R38.reuse, R22 ;  /* 0x0000001626167220 */ /* 0x040fe20000400000 */
[C---:B------:R-:W-:Y:S01]  /*97d0*/  FFMA R18, R39.reuse, R51, R18 ;  /* 0x0000003327127223 */ /* 0x040fe20000000012 */
[C---:B------:R-:W-:Y:S01]  /*97e0*/  FFMA R19, R39.reuse, R52, R19 ;  /* 0x0000003427137223 */ /* 0x040fe20000000013 */
[C---:B------:R-:W-:Y:S01]  /*97f0*/  FMUL R23, R38.reuse, R23 ;  /* 0x0000001726177220 */ /* 0x040fe20000400000 */
[C---:B------:R-:W-:Y:S01]  /*9800*/  FFMA R20, R39.reuse, R53, R20 ;  /* 0x0000003527147223 */ /* 0x040fe20000000014 */
[C---:B------:R-:W-:Y:S01]  /*9810*/  FFMA R21, R39.reuse, R54, R21 ;  /* 0x0000003627157223 */ /* 0x040fe20000000015 */
[--C-:B------:R-:W-:Y:S02]  /*9820*/  HADD2.F32 R59, -RZ, R60.reuse.H0_H0 ;  /* 0x2000003cff3b7230 */ /* 0x100fe40000004100 */
[C---:B------:R-:W-:Y:S01]  /*9830*/  FFMA R22, R39.reuse, R55, R22 ;  /* 0x0000003727167223 */ /* 0x040fe20000000016 */
[----:B------:R-:W-:Y:S02]  /*9840*/  HADD2.F32 R60, -RZ, R60.H1_H1 ;  /* 0x3000003cff3c7230 */ /* 0x000fe40000004100 */
[C---:B------:R-:W-:Y:S01]  /*9850*/  FMUL R3, R38.reuse, R26 ;  /* 0x0000001a26037220 */ /* 0x040fe20000400000 */
        /* <DEDUP_REMOVED lines=16> */
[----:B------:R-:W-:Y:S01]  /*9960*/  FFMA R31, R39, R64, R31 ;  /* 0x00000040271f7223 */ /* 0x000fe2000000001f */
[----:B------:R-:W-:Y:S01]  /*9970*/  FMUL R35, R38, R35 ;  /* 0x0000002326237220 */ /* 0x000fe20000400000 */
[----:B------:R-:W-:Y:S01]  /*9980*/  F2FP.SATFINITE.E4M3.F32.PACK_AB_MERGE_C R14, R15, R14, RZ ;  /* 0x0000000e0f0e723e */ /* 0x000fe200048070ff */
[----:B------:R-:W-:Y:S01]  /*9990*/  FFMA R28, R39, R65, R28 ;  /* 0x00000041271c7223 */ /* 0x000fe2000000001c */
[----:B------:R-:W-:Y:S01]  /*99a0*/  F2FP.SATFINITE.E4M3.F32.PACK_AB_MERGE_C R7, R19, R18, RZ ;  /* 0x000000121307723e */ /* 0x000fe200048070ff */
[C---:B------:R-:W-:Y:S01]  /*99b0*/  FFMA R29, R39.reuse, R66, R29 ;  /* 0x00000042271d7223 */ /* 0x040fe2000000001d */
[----:B------:R-:W-:Y:S01]  /*99c0*/  FFMA R30, R39, R67, R30 ;  /* 0x00000043271e7223 */ /* 0x000fe2000000001e */
[----:B------:R-:W-:Y:S01]  /*99d0*/  F2FP.SATFINITE.E4M3.F32.PACK_AB_MERGE_C R22, R23, R22, RZ ;  /* 0x000000161716723e */ /* 0x000fe200048070ff */
[----:B------:R-:W-:Y:S01]  /*99e0*/  FFMA R35, R39, R68, R35 ;  /* 0x0000004427237223 */ /* 0x000fe20000000023 */
[----:B------:R-:W-:Y:S02]  /*99f0*/  F2FP.SATFINITE.E4M3.F32.PACK_AB_MERGE_C R6, R13, R12, R14 ;  /* 0x0000000c0d06723e */ /* 0x000fe4000480700e */
[----:B------:R-:W-:Y:S02]  /*9a00*/  F2FP.SATFINITE.E4M3.F32.PACK_AB_MERGE_C R7, R17, R16, R7 ;  /* 0x000000101107723e */ /* 0x000fe40004807007 */
[----:B------:R-:W-:Y:S02]  /*9a10*/  F2FP.SATFINITE.E4M3.F32.PACK_AB_MERGE_C R20, R21, R20, R22 ;  /* 0x000000141514723e */ /* 0x000fe40004807016 */
[----:B------:R-:W-:Y:S01]  /*9a20*/  F2FP.SATFINITE.E4M3.F32.PACK_AB_MERGE_C R3, R27, R3, RZ ;  /* 0x000000031b03723e */ /* 0x000fe200048070ff */
[----:B------:R1:W-:Y:S01]  /*9a30*/  STS.128 [R79+UR44+0x1600], R4 ;  /* 0x001600044f007988 */ /* 0x0003e20008000c2c */
[----:B------:R-:W-:Y:S02]  /*9a40*/  F2FP.SATFINITE.E4M3.F32.PACK_AB_MERGE_C R22, R31, R26, RZ ;  /* 0x0000001a1f16723e */ /* 0x000fe400048070ff */
[----:B------:R-:W-:Y:S02]  /*9a50*/  F2FP.SATFINITE.E4M3.F32.PACK_AB_MERGE_C R23, R35, R30, RZ ;  /* 0x0000001e2317723e */ /* 0x000fe400048070ff */
[----:B------:R-:W-:Y:S02]  /*9a60*/  F2FP.SATFINITE.E4M3.F32.PACK_AB_MERGE_C R21, R2, R0, R3 ;  /* 0x000000000215723e */ /* 0x000fe40004807003 */
[----:B------:R-:W-:Y:S02]  /*9a70*/  F2FP.SATFINITE.E4M3.F32.PACK_AB_MERGE_C R22, R25, R24, R22 ;  /* 0x000000181916723e */ /* 0x000fe40004807016 */
[----:B------:R-:W-:Y:S05]  /*9a80*/  F2FP.SATFINITE.E4M3.F32.PACK_AB_MERGE_C R23, R29, R28, R23 ;  /* 0x0000001c1d17723e */ /* 0x000fea0004807017 */
[----:B------:R1:W-:Y:S01]  /*9a90*/  STS.128 [R78+0x1010], R20 ;  /* 0x001010144e007388 */ /* 0x0003e20000000c00 */
[----:B------:R-:W-:Y:S01]  /*9aa0*/  @!PT LDS RZ, [RZ] ;  /* 0x00000000fffff984 */ /* 0x000fe20000000800 */
[----:B------:R-:W-:Y:S01]  /*9ab0*/  @!PT LDS RZ, [RZ] ;  /* 0x00000000fffff984 */ /* 0x000fe20000000800 */
[----:B------:R-:W-:Y:S01]  /*9ac0*/  @!PT LDS RZ, [RZ] ;  /* 0x00000000fffff984 */ /* 0x000fe20000000800 */
[----:B------:R-:W-:Y:S01]  /*9ad0*/  @!PT LDS RZ, [RZ] ;  /* 0x00000000fffff984 */ /* 0x000fe20000000800 */
[----:B------:R2:W-:Y:S07]  /*9ae0*/  MEMBAR.ALL.CTA ;  /* 0x0000000000007992 */ /* 0x0005ee0000008000 */
[----:B--2---:R-:W2:Y:S02]  /*9af0*/  FENCE.VIEW.ASYNC.S ;  /* 0x00000000000073c6 */ /* 0x004ea40000000000 */
[----:B--2---:R-:W-:Y:S06]  /*9b00*/  BAR.SYNC.DEFER_BLOCKING 0x1, 0x80 ;  /* 0x0042000000007b1d */ /* 0x004fec0000010000 */
[----:B------:R-:W-:Y:S05]  /*9b10*/  @P0 BRA `(.L_x_180) ;  /* 0x0000000000300947 */ /* 0x000fea0003800000 */
[----:B------:R-:W-:Y:S02]  /*9b20*/  UIADD3 UR4, UPT, UPT, UR44, 0x1600, URZ ;  /* 0x000016002c047890 */ /* 0x000fe4000fffe0ff */
[----:B------:R-:W-:Y:S02]  /*9b30*/  USHF.L.U32 UR9, UR46, 0x6, URZ ;  /* 0x000000062e097899 */ /* 0x000fe400080006ff */
[----:B------:R-:W-:Y:S02]  /*9b40*/  USHF.L.U32 UR10, UR45, 0x6, URZ ;  /* 0x000000062d0a7899 */ /* 0x000fe400080006ff */
[----:B------:R-:W-:Y:S01]  /*9b50*/  MOV R87, UR4 ;  /* 0x0000000400577c02 */ /* 0x000fe20008000f00 */
[----:B------:R-:W-:Y:S01]  /*9b60*/  UIADD3 UR4, UP0, UPT, UR62, 0x680, URZ ;  /* 0x000006803e047890 */ /* 0x000fe2000ff1e0ff */
[----:B------:R-:W-:Y:S02]  /*9b70*/  UMOV UR11, UR36 ;  /* 0x00000024000b7c82 */ /* 0x000fe40008000000 */
[----:B------:R-:W-:Y:S01]  /*9b80*/  R2UR UR8, R87 ;  /* 0x00000000570872ca */ /* 0x000fe200000e0000 */
[----:B------:R-:W-:Y:S11]  /*9b90*/  UIADD3.X UR5, UPT, UPT, URZ, UR63, URZ, UP0, !UPT ;  /* 0x0000003fff057290 */ /* 0x000ff600087fe4ff */
[----:B------:R-:W-:Y:S01]  /*9ba0*/  @!UPT UIADD3 URZ, UPT, UPT, URZ, URZ, URZ ;  /* 0x000000fffffff290 */ /* 0x000fe2000fffe0ff */
[----:B------:R2:W-:Y:S01]  /*9bb0*/  UTMASTG.3D [UR8], [UR4] ;  /* 0x00000008040073b5 */ /* 0x0005e20008010000 */
[----:B------:R0:W-:Y:S01]  /*9bc0*/  UTMACMDFLUSH ;  /* 0x00000000000079b7 */ /* 0x0001e20000000000 */
[----:B--2---:R-:W-:Y:S04]  /*9bd0*/  DEPBAR.LE SB0, 0x0 ;  /* 0x000080000000791a */ /* 0x004fe80000000000 */
.L_x_180:
[----:B------:R-:W-:Y:S05]  /*9be0*/  BSYNC.RECONVERGENT B0 ;  /* 0x0000000000007941 */ /* 0x000fea0003800200 */
.L_x_179:
[----:B------:R-:W-:Y:S01]  /*9bf0*/  BAR.SYNC.DEFER_BLOCKING 0x1, 0x80 ;  /* 0x0042000000007b1d */ /* 0x000fe20000010000 */
[----:B------:R-:W-:Y:S01]  /*9c00*/  ISETP.NE.AND P0, PT, R83, 0x2, PT ;  /* 0x000000025300780c */ /* 0x000fe20003f05270 */
[----:B------:R-:W-:Y:S01]  /*9c10*/  UISETP.NE.AND UP0, UPT, UR47, URZ, UPT ;  /* 0x000000ff2f00728c */ /* 0x000fe2000bf05270 */
[----:B------:R-:W-:Y:S01]  /*9c20*/  ISETP.NE.AND P1, PT, R36, 0x4, PT ;  /* 0x000000042400780c */ /* 0x000fe20003f25270 */
[----:B------:R-:W-:Y:S01]  /*9c30*/  UIADD3 UR46, UPT, UPT, UR37, UR59, URZ ;  /* 0x0000003b252e7290 */ /* 0x000fe2000fffe0ff */
[----:B------:R-:W-:Y:S01]  /*9c40*/  SEL R2, RZ, 0x1, P0 ;  /* 0x00000001ff027807 */ /* 0x000fe20000000000 */
[----:B------:R-:W-:Y:S01]  /*9c50*/  UIADD3 UR45, UPT, UPT, UR38, UR55, URZ ;  /* 0x00000037262d7290 */ /* 0x000fe2000fffe0ff */
[----:B------:R-:W-:Y:S02]  /*9c60*/  SEL R0, RZ, 0x1, P1 ;  /* 0x00000001ff007807 */ /* 0x000fe40000800000 */
[----:B------:R-:W-:Y:S02]  /*9c70*/  LOP3.LUT R85, R85, R2, RZ, 0x3c, !PT ;  /* 0x0000000255557212 */ /* 0x000fe400078e3cff */
[----:B------:R-:W-:Y:S02]  /*9c80*/  LOP3.LUT R86, R86, R0, RZ, 0x3c, !PT ;  /* 0x0000000056567212 */ /* 0x000fe400078e3cff */
[----:B------:R-:W-:Y:S02]  /*9c90*/  SEL R83, R83, RZ, P0 ;  /* 0x000000ff53537207 */ /* 0x000fe40000000000 */
[----:B------:R-:W-:Y:S01]  /*9ca0*/  SEL R36, R36, RZ, P1 ;  /* 0x000000ff24247207 */ /* 0x000fe20000800000 */
[----:B------:R-:W-:Y:S01]  /*9cb0*/  UMOV UR36, UR54 ;  /* 0x0000003600247c82 */ /* 0x000fe20008000000 */
[----:B------:R-:W-:Y:S05]  /*9cc0*/  BRA.U UP0, `(.L_x_181) ;  /* 0xffffffe500487547 */ /* 0x000fea000b83ffff */
[----:B------:R-:W-:Y:S05]  /*9cd0*/  EXIT ;  /* 0x000000000000794d */ /* 0x000fea0003800000 */
.L_x_25:
[----:B-1----:R1:W3:Y:S02]  /*9ce0*/  SYNCS.PHASECHK.TRANS64.TRYWAIT P0, [R0+URZ+0x510], R2 ;  /* 0x00051002000075a7 */ /* 0x0022e400080011ff */
[----:B---3--:R-:W-:Y:S05]  /*9cf0*/  @!P0 NANOSLEEP.SYNCS 0x989680 ;  /* 0x009896800000895d */ /* 0x008fea0003900000 */
[----:B------:R-:W3:Y:S02]  /*9d00*/  @!P0 SYNCS.PHASECHK.TRANS64 P0, [R0+URZ+0x510], R2 ;  /* 0x00051002000085a7 */ /* 0x000ee400080010ff */
[----:B---3--:R-:W-:Y:S05]  /*9d10*/  @!P0 BRA `(.L_x_25) ;  /* 0xfffffffc00f08947 */ /* 0x008fea000383ffff */
[----:B------:R-:W-:Y:S05]  /*9d20*/  BRA `(.L_x_182) ;  /* 0xffffff8400907947 */ /* 0x000fea000383ffff */
.L_x_28:
[----:B-1----:R-:W-:-:S07]  /*9d30*/  MOV R0, UR33 ;  /* 0x0000002100007c02 */ /* 0x002fce0008000f00 */
.L_x_183:
[----:B-1----:R1:W3:Y:S02]  /*9d40*/  SYNCS.PHASECHK.TRANS64.TRYWAIT P0, [R0+URZ+0x240], R3 ;  /* 0x00024003000075a7 */ /* 0x0022e400080011ff */
[----:B---3--:R-:W-:Y:S05]  /*9d50*/  @!P0 NANOSLEEP.SYNCS 0x989680 ;  /* 0x009896800000895d */ /* 0x008fea0003900000 */
[----:B------:R-:W3:Y:S02]  /*9d60*/  @!P0 SYNCS.PHASECHK.TRANS64 P0, [R0+URZ+0x240], R3 ;  /* 0x00024003000085a7 */ /* 0x000ee400080010ff */
[----:B---3--:R-:W-:Y:S05]  /*9d70*/  @!P0 BRA `(.L_x_183) ;  /* 0xfffffffc00f08947 */ /* 0x008fea000383ffff */
[----:B------:R-:W-:Y:S05]  /*9d80*/  BRA `(.L_x_27) ;  /* 0xffffff8400e07947 */ /* 0x000fea000383ffff */
.L_x_35:
[----:B-1----:R-:W-:-:S07]  /*9d90*/  MOV R0, UR9 ;  /* 0x0000000900007c02 */ /* 0x002fce0008000f00 */
.L_x_184:
[----:B-1----:R1:W3:Y:S02]  /*9da0*/  SYNCS.PHASECHK.TRANS64.TRYWAIT P0, [R0+URZ+0x240], R3 ;  /* 0x00024003000075a7 */ /* 0x0022e400080011ff */
[----:B---3--:R-:W-:Y:S05]  /*9db0*/  @!P0 NANOSLEEP.SYNCS 0x989680 ;  /* 0x009896800000895d */ /* 0x008fea0003900000 */
[----:B------:R-:W3:Y:S02]  /*9dc0*/  @!P0 SYNCS.PHASECHK.TRANS64 P0, [R0+URZ+0x240], R3 ;  /* 0x00024003000085a7 */ /* 0x000ee400080010ff */
[----:B---3--:R-:W-:Y:S05]  /*9dd0*/  @!P0 BRA `(.L_x_184) ;  /* 0xfffffffc00f08947 */ /* 0x008fea000383ffff */
[----:B------:R-:W-:Y:S05]  /*9de0*/  BRA `(.L_x_34) ;  /* 0xffffff8800a07947 */ /* 0x000fea000383ffff */
.L_x_40:
[----:B-1----:R1:W3:Y:S02]  /*9df0*/  SYNCS.PHASECHK.TRANS64.TRYWAIT P0, [R3+URZ+0x4a0], R0 ;  /* 0x0004a000030075a7 */ /* 0x0022e400080011ff */
[----:B---3--:R-:W-:Y:S05]  /*9e00*/  @!P0 NANOSLEEP.SYNCS 0x989680 ;  /* 0x009896800000895d */ /* 0x008fea0003900000 */
[----:B------:R-:W3:Y:S02]  /*9e10*/  @!P0 SYNCS.PHASECHK.TRANS64 P0, [R3+URZ+0x4a0], R0 ;  /* 0x0004a000030085a7 */ /* 0x000ee400080010ff */
[----:B---3--:R-:W-:Y:S05]  /*9e20*/  @!P0 BRA `(.L_x_40) ;  /* 0xfffffffc00f08947 */ /* 0x008fea000383ffff */
[----:B------:R-:W-:Y:S05]  /*9e30*/  BRA `(.L_x_185) ;  /* 0xffffff8c00447947 */ /* 0x000fea000383ffff */
.L_x_44:
[----:B------:R-:W-:-:S07]  /*9e40*/  MOV R0, UR4 ;  /* 0x0000000400007c02 */ /* 0x000fce0008000f00 */
.L_x_186:
[----:B-1----:R1:W3:Y:S02]  /*9e50*/  SYNCS.PHASECHK.TRANS64.TRYWAIT P0, [R0+URZ], R2 ;  /* 0x00000002000075a7 */ /* 0x0022e400080011ff */
[----:B---3--:R-:W-:Y:S05]  /*9e60*/  @!P0 NANOSLEEP.SYNCS 0x989680 ;  /* 0x009896800000895d */ /* 0x008fea0003900000 */
[----:B------:R-:W3:Y:S02]  /*9e70*/  @!P0 SYNCS.PHASECHK.TRANS64 P0, [R0+URZ], R2 ;  /* 0x00000002000085a7 */ /* 0x000ee400080010ff */
[----:B---3--:R-:W-:Y:S05]  /*9e80*/  @!P0 BRA `(.L_x_186) ;  /* 0xfffffffc00f08947 */ /* 0x008fea000383ffff */
[----:B------:R-:W-:Y:S05]  /*9e90*/  BRA `(.L_x_187) ;  /* 0xffffff9000e87947 */ /* 0x000fea000383ffff */
.L_x_45:
[----:B------:R-:W-:-:S07]  /*9ea0*/  MOV R0, UR5 ;  /* 0x0000000500007c02 */ /* 0x000fce0008000f00 */
.L_x_188:
[----:B-1----:R1:W3:Y:S02]  /*9eb0*/  SYNCS.PHASECHK.TRANS64.TRYWAIT P0, [R0+URZ], R3 ;  /* 0x00000003000075a7 */ /* 0x0022e400080011ff */
[----:B---3--:R-:W-:Y:S05]  /*9ec0*/  @!P0 NANOSLEEP.SYNCS 0x989680 ;  /* 0x009896800000895d */ /* 0x008fea0003900000 */
[----:B------:R-:W3:Y:S02]  /*9ed0*/  @!P0 SYNCS.PHASECHK.TRANS64 P0, [R0+URZ], R3 ;  /* 0x00000003000085a7 */ /* 0x000ee400080010ff */
[----:B---3--:R-:W-:Y:S05]  /*9ee0*/  @!P0 BRA `(.L_x_188) ;  /* 0xfffffffc00f08947 */ /* 0x008fea000383ffff */
[----:B------:R-:W-:Y:S05]  /*9ef0*/  BRA `(.L_x_189) ;  /* 0xffffff9000f47947 */ /* 0x000fea000383ffff */
.L_x_46:
[----:B------:R-:W-:-:S07]  /*9f00*/  MOV R0, UR5 ;  /* 0x0000000500007c02 */ /* 0x000fce0008000f00 */
.L_x_190:
[----:B-1----:R1:W3:Y:S02]  /*9f10*/  SYNCS.PHASECHK.TRANS64.TRYWAIT P0, [R0+URZ], R3 ;  /* 0x00000003000075a7 */ /* 0x0022e400080011ff */
[----:B---3--:R-:W-:Y:S05]  /*9f20*/  @!P0 NANOSLEEP.SYNCS 0x989680 ;  /* 0x009896800000895d */ /* 0x008fea0003900000 */
[----:B------:R-:W3:Y:S02]  /*9f30*/  @!P0 SYNCS.PHASECHK.TRANS64 P0, [R0+URZ], R3 ;  /* 0x00000003000085a7 */ /* 0x000ee400080010ff */
[----:B---3--:R-:W-:Y:S05]  /*9f40*/  @!P0 BRA `(.L_x_190) ;  /* 0xfffffffc00f08947 */ /* 0x008fea000383ffff */
[----:B------:R-:W-:Y:S05]  /*9f50*/  BRA `(.L_x_191) ;  /* 0xffffff9400007947 */ /* 0x000fea000383ffff */
.L_x_47:
[----:B------:R-:W-:-:S07]  /*9f60*/  MOV R0, UR5 ;  /* 0x0000000500007c02 */ /* 0x000fce0008000f00 */
.L_x_192:
[----:B-1----:R1:W3:Y:S02]  /*9f70*/  SYNCS.PHASECHK.TRANS64.TRYWAIT P0, [R0+URZ], R3 ;  /* 0x00000003000075a7 */ /* 0x0022e400080011ff */
[----:B---3--:R-:W-:Y:S05]  /*9f80*/  @!P0 NANOSLEEP.SYNCS 0x989680 ;  /* 0x009896800000895d */ /* 0x008fea0003900000 */
[----:B------:R-:W3:Y:S02]  /*9f90*/  @!P0 SYNCS.PHASECHK.TRANS64 P0, [R0+URZ], R3 ;  /* 0x00000003000085a7 */ /* 0x000ee400080010ff */
[----:B---3--:R-:W-:Y:S05]  /*9fa0*/  @!P0 BRA `(.L_x_192) ;  /* 0xfffffffc00f08947 */ /* 0x008fea000383ffff */
[----:B------:R-:W-:Y:S05]  /*9fb0*/  BRA `(.L_x_193) ;  /* 0xffffff94000c7947 */ /* 0x000fea000383ffff */
.L_x_48:
[----:B------:R-:W-:-:S07]  /*9fc0*/  MOV R0, UR5 ;  /* 0x0000000500007c02 */ /* 0x000fce0008000f00 */
.L_x_194:
[----:B-1----:R1:W3:Y:S02]  /*9fd0*/  SYNCS.PHASECHK.TRANS64.TRYWAIT P0, [R0+URZ], R3 ;  /* 0x00000003000075a7 */ /* 0x0022e400080011ff */
[----:B---3--:R-:W-:Y:S05]  /*9fe0*/  @!P0 NANOSLEEP.SYNCS 0x989680 ;  /* 0x009896800000895d */ /* 0x008fea0003900000 */
[----:B------:R-:W3:Y:S02]  /*9ff0*/  @!P0 SYNCS.PHASECHK.TRANS64 P0, [R0+URZ], R3 ;  /* 0x00000003000085a7 */ /* 0x000ee400080010ff */
[----:B---3--:R-:W-:Y:S05]  /*a000*/  @!P0 BRA `(.L_x_194) ;  /* 0xfffffffc00f08947 */ /* 0x008fea000383ffff */
[----:B------:R-:W-:Y:S05]  /*a010*/  BRA `(.L_x_195) ;  /* 0xffffff9400187947 */ /* 0x000fea000383ffff */
.L_x_49:
[----:B------:R-:W-:-:S07]  /*a020*/  MOV R0, UR5 ;  /* 0x0000000500007c02 */ /* 0x000fce0008000f00 */
.L_x_196:
[----:B-1----:R1:W3:Y:S02]  /*a030*/  SYNCS.PHASECHK.TRANS64.TRYWAIT P0, [R0+URZ], R3 ;  /* 0x00000003000075a7 */ /* 0x0022e400080011ff */
[----:B---3--:R-:W-:Y:S05]  /*a040*/  @!P0 NANOSLEEP.SYNCS 0x989680 ;  /* 0x009896800000895d */ /* 0x008fea0003900000 */
[----:B------:R-:W3:Y:S02]  /*a050*/  @!P0 SYNCS.PHASECHK.TRANS64 P0, [R0+URZ], R3 ;  /* 0x00000003000085a7 */ /* 0x000ee400080010ff */
[----:B---3--:R-:W-:Y:S05]  /*a060*/  @!P0 BRA `(.L_x_196) ;  /* 0xfffffffc00f08947 */ /* 0x008fea000383ffff */
[----:B------:R-:W-:Y:S05]  /*a070*/  BRA `(.L_x_197) ;  /* 0xffffff9400247947 */ /* 0x000fea000383ffff */
.L_x_50:
[----:B------:R-:W-:-:S07]  /*a080*/  MOV R0, UR5 ;  /* 0x0000000500007c02 */ /* 0x000fce0008000f00 */
.L_x_198:
[----:B-1----:R1:W3:Y:S02]  /*a090*/  SYNCS.PHASECHK.TRANS64.TRYWAIT P0, [R0+URZ], R3 ;  /* 0x00000003000075a7 */ /* 0x0022e400080011ff */
[----:B---3--:R-:W-:Y:S05]  /*a0a0*/  @!P0 NANOSLEEP.SYNCS 0x989680 ;  /* 0x009896800000895d */ /* 0x008fea0003900000 */
[----:B------:R-:W3:Y:S02]  /*a0b0*/  @!P0 SYNCS.PHASECHK.TRANS64 P0, [R0+URZ], R3 ;  /* 0x00000003000085a7 */ /* 0x000ee400080010ff */
[----:B---3--:R-:W-:Y:S05]  /*a0c0*/  @!P0 BRA `(.L_x_198) ;  /* 0xfffffffc00f08947 */ /* 0x008fea000383ffff */
[----:B------:R-:W-:Y:S05]  /*a0d0*/  BRA `(.L_x_199) ;  /* 0xffffff9400307947 */ /* 0x000fea000383ffff */
.L_x_51:
[----:B------:R-:W-:-:S07]  /*a0e0*/  MOV R0, UR5 ;  /* 0x0000000500007c02 */ /* 0x000fce0008000f00 */
.L_x_200:
[----:B-1----:R1:W3:Y:S02]  /*a0f0*/  SYNCS.PHASECHK.TRANS64.TRYWAIT P0, [R0+URZ], R3 ;  /* 0x00000003000075a7 */ /* 0x0022e400080011ff */
[----:B---3--:R-:W-:Y:S05]  /*a100*/  @!P0 NANOSLEEP.SYNCS 0x989680 ;  /* 0x009896800000895d */ /* 0x008fea0003900000 */
[----:B------:R-:W3:Y:S02]  /*a110*/  @!P0 SYNCS.PHASECHK.TRANS64 P0, [R0+URZ], R3 ;  /* 0x00000003000085a7 */ /* 0x000ee400080010ff */
[----:B---3--:R-:W-:Y:S05]  /*a120*/  @!P0 BRA `(.L_x_200) ;  /* 0xfffffffc00f08947 */ /* 0x008fea000383ffff */
[----:B------:R-:W-:Y:S05]  /*a130*/  BRA `(.L_x_201) ;  /* 0xffffff94003c7947 */ /* 0x000fea000383ffff */
.L_x_52:
[----:B------:R-:W-:-:S07]  /*a140*/  MOV R0, UR5 ;  /* 0x0000000500007c02 */ /* 0x000fce0008000f00 */
.L_x_202:
[----:B-1----:R1:W3:Y:S02]  /*a150*/  SYNCS.PHASECHK.TRANS64.TRYWAIT P0, [R0+URZ], R3 ;  /* 0x00000003000075a7 */ /* 0x0022e400080011ff */
[----:B---3--:R-:W-:Y:S05]  /*a160*/  @!P0 NANOSLEEP.SYNCS 0x989680 ;  /* 0x009896800000895d */ /* 0x008fea0003900000 */
[----:B------:R-:W3:Y:S02]  /*a170*/  @!P0 SYNCS.PHASECHK.TRANS64 P0, [R0+URZ], R3 ;  /* 0x00000003000085a7 */ /* 0x000ee400080010ff */
[----:B---3--:R-:W-:Y:S05]  /*a180*/  @!P0 BRA `(.L_x_202) ;  /* 0xfffffffc00f08947 */ /* 0x008fea000383ffff */
[----:B------:R-:W-:Y:S05]  /*a190*/  BRA `(.L_x_203) ;  /* 0xffffff9400487947 */ /* 0x000fea000383ffff */
.L_x_53:
[----:B------:R-:W-:-:S07]  /*a1a0*/  MOV R0, UR5 ;  /* 0x0000000500007c02 */ /* 0x000fce0008000f00 */
.L_x_204:
[----:B-1----:R1:W3:Y:S02]  /*a1b0*/  SYNCS.PHASECHK.TRANS64.TRYWAIT P0, [R0+URZ], R3 ;  /* 0x00000003000075a7 */ /* 0x0022e400080011ff */
[----:B---3--:R-:W-:Y:S05]  /*a1c0*/  @!P0 NANOSLEEP.SYNCS 0x989680 ;  /* 0x009896800000895d */ /* 0x008fea0003900000 */
[----:B------:R-:W3:Y:S02]  /*a1d0*/  @!P0 SYNCS.PHASECHK.TRANS64 P0, [R0+URZ], R3 ;  /* 0x00000003000085a7 */ /* 0x000ee400080010ff */
[----:B---3--:R-:W-:Y:S05]  /*a1e0*/  @!P0 BRA `(.L_x_204) ;  /* 0xfffffffc00f08947 */ /* 0x008fea000383ffff */
[----:B------:R-:W-:Y:S05]  /*a1f0*/  BRA `(.L_x_205) ;  /* 0xffffff9400547947 */ /* 0x000fea000383ffff */
.L_x_54:
[----:B------:R-:W-:-:S07]  /*a200*/  MOV R0, UR5 ;  /* 0x0000000500007c02 */ /* 0x000fce0008000f00 */
.L_x_206:
[----:B-1----:R1:W3:Y:S02]  /*a210*/  SYNCS.PHASECHK.TRANS64.TRYWAIT P0, [R0+URZ], R3 ;  /* 0x00000003000075a7 */ /* 0x0022e400080011ff */
[----:B---3--:R-:W-:Y:S05]  /*a220*/  @!P0 NANOSLEEP.SYNCS 0x989680 ;  /* 0x009896800000895d */ /* 0x008fea0003900000 */
[----:B------:R-:W3:Y:S02]  /*a230*/  @!P0 SYNCS.PHASECHK.TRANS64 P0, [R0+URZ], R3 ;  /* 0x00000003000085a7 */ /* 0x000ee400080010ff */
[----:B---3--:R-:W-:Y:S05]  /*a240*/  @!P0 BRA `(.L_x_206) ;  /* 0xfffffffc00f08947 */ /* 0x008fea000383ffff */
[----:B------:R-:W-:Y:S05]  /*a250*/  BRA `(.L_x_207) ;  /* 0xffffff9400607947 */ /* 0x000fea000383ffff */
.L_x_55:
[----:B------:R-:W-:-:S07]  /*a260*/  MOV R0, UR5 ;  /* 0x0000000500007c02 */ /* 0x000fce0008000f00 */
.L_x_208:
[----:B-1----:R1:W3:Y:S02]  /*a270*/  SYNCS.PHASECHK.TRANS64.TRYWAIT P0, [R0+URZ], R3 ;  /* 0x00000003000075a7 */ /* 0x0022e400080011ff */
[----:B---3--:R-:W-:Y:S05]  /*a280*/  @!P0 NANOSLEEP.SYNCS 0x989680 ;  /* 0x009896800000895d */ /* 0x008fea0003900000 */
[----:B------:R-:W3:Y:S02]  /*a290*/  @!P0 SYNCS.PHASECHK.TRANS64 P0, [R0+URZ], R3 ;  /* 0x00000003000085a7 */ /* 0x000ee400080010ff */
[----:B---3--:R-:W-:Y:S05]  /*a2a0*/  @!P0 BRA `(.L_x_208) ;  /* 0xfffffffc00f08947 */ /* 0x008fea000383ffff */
[----:B------:R-:W-:Y:S05]  /*a2b0*/  BRA `(.L_x_209) ;  /* 0xffffff94006c7947 */ /* 0x000fea000383ffff */
.L_x_56:
[----:B------:R-:W-:-:S07]  /*a2c0*/  MOV R0, UR5 ;  /* 0x0000000500007c02 */ /* 0x000fce0008000f00 */
.L_x_210:
[----:B-1----:R1:W3:Y:S02]  /*a2d0*/  SYNCS.PHASECHK.TRANS64.TRYWAIT P0, [R0+URZ], R3 ;  /* 0x00000003000075a7 */ /* 0x0022e400080011ff */
[----:B---3--:R-:W-:Y:S05]  /*a2e0*/  @!P0 NANOSLEEP.SYNCS 0x989680 ;  /* 0x009896800000895d */ /* 0x008fea0003900000 */
[----:B------:R-:W3:Y:S02]  /*a2f0*/  @!P0 SYNCS.PHASECHK.TRANS64 P0, [R0+URZ], R3 ;  /* 0x00000003000085a7 */ /* 0x000ee400080010ff */
[----:B---3--:R-:W-:Y:S05]  /*a300*/  @!P0 BRA `(.L_x_210) ;  /* 0xfffffffc00f08947 */ /* 0x008fea000383ffff */
[----:B------:R-:W-:Y:S05]  /*a310*/  BRA `(.L_x_211) ;  /* 0xffffff9400787947 */ /* 0x000fea000383ffff */
.L_x_57:
[----:B------:R-:W-:-:S07]  /*a320*/  MOV R0, UR5 ;  /* 0x0000000500007c02 */ /* 0x000fce0008000f00 */
.L_x_212:
[----:B-1----:R1:W3:Y:S02]  /*a330*/  SYNCS.PHASECHK.TRANS64.TRYWAIT P0, [R0+URZ], R3 ;  /* 0x00000003000075a7 */ /* 0x0022e400080011ff */
[----:B---3--:R-:W-:Y:S05]  /*a340*/  @!P0 NANOSLEEP.SYNCS 0x989680 ;  /* 0x009896800000895d */ /* 0x008fea0003900000 */
[----:B------:R-:W3:Y:S02]  /*a350*/  @!P0 SYNCS.PHASECHK.TRANS64 P0, [R0+URZ], R3 ;  /* 0x00000003000085a7 */ /* 0x000ee400080010ff */
[----:B---3--:R-:W-:Y:S05]  /*a360*/  @!P0 BRA `(.L_x_212) ;  /* 0xfffffffc00f08947 */ /* 0x008fea000383ffff */
[----:B------:R-:W-:Y:S05]  /*a370*/  BRA `(.L_x_213) ;  /* 0xffffff9400847947 */ /* 0x000fea000383ffff */
.L_x_58:
[----:B------:R-:W-:-:S07]  /*a380*/  MOV R0, UR5 ;  /* 0x0000000500007c02 */ /* 0x000fce0008000f00 */
.L_x_214:
[----:B-1----:R1:W3:Y:S02]  /*a390*/  SYNCS.PHASECHK.TRANS64.TRYWAIT P0, [R0+URZ], R3 ;  /* 0x00000003000075a7 */ /* 0x0022e400080011ff */
[----:B---3--:R-:W-:Y:S05]  /*a3a0*/  @!P0 NANOSLEEP.SYNCS 0x989680 ;  /* 0x009896800000895d */ /* 0x008fea0003900000 */
[----:B------:R-:W3:Y:S02]  /*a3b0*/  @!P0 SYNCS.PHASECHK.TRANS64 P0, [R0+URZ], R3 ;  /* 0x00000003000085a7 */ /* 0x000ee400080010ff */
[----:B---3--:R-:W-:Y:S05]  /*a3c0*/  @!P0 BRA `(.L_x_214) ;  /* 0xfffffffc00f08947 */ /* 0x008fea000383ffff */
[----:B------:R-:W-:Y:S05]  /*a3d0*/  BRA `(.L_x_215) ;  /* 0xffffff9400907947 */ /* 0x000fea000383ffff */
.L_x_59:
[----:B------:R-:W-:-:S07]  /*a3e0*/  MOV R0, UR5 ;  /* 0x0000000500007c02 */ /* 0x000fce0008000f00 */
.L_x_216:
[----:B-1----:R1:W3:Y:S02]  /*a3f0*/  SYNCS.PHASECHK.TRANS64.TRYWAIT P0, [R0+URZ], R3 ;  /* 0x00000003000075a7 */ /* 0x0022e400080011ff */
[----:B---3--:R-:W-:Y:S05]  /*a400*/  @!P0 NANOSLEEP.SYNCS 0x989680 ;  /* 0x009896800000895d */ /* 0x008fea0003900000 */
[----:B------:R-:W3:Y:S02]  /*a410*/  @!P0 SYNCS.PHASECHK.TRANS64 P0, [R0+URZ], R3 ;  /* 0x00000003000085a7 */ /* 0x000ee400080010ff */
[----:B---3--:R-:W-:Y:S05]  /*a420*/  @!P0 BRA `(.L_x_216) ;  /* 0xfffffffc00f08947 */ /* 0x008fea000383ffff */
[----:B------:R-:W-:Y:S05]  /*a430*/  BRA `(.L_x_217) ;  /* 0xffffff94009c7947 */ /* 0x000fea000383ffff */
.L_x_60:
[----:B------:R-:W-:-:S07]  /*a440*/  MOV R0, UR5 ;  /* 0x0000000500007c02 */ /* 0x000fce0008000f00 */
.L_x_218:
[----:B-1----:R1:W3:Y:S02]  /*a450*/  SYNCS.PHASECHK.TRANS64.TRYWAIT P0, [R0+URZ], R3 ;  /* 0x00000003000075a7 */ /* 0x0022e400080011ff */
[----:B---3--:R-:W-:Y:S05]  /*a460*/  @!P0 NANOSLEEP.SYNCS 0x989680 ;  /* 0x009896800000895d */ /* 0x008fea0003900000 */
[----:B------:R-:W3:Y:S02]  /*a470*/  @!P0 SYNCS.PHASECHK.TRANS64 P0, [R0+URZ], R3 ;  /* 0x00000003000085a7 */ /* 0x000ee400080010ff */
[----:B---3--:R-:W-:Y:S05]  /*a480*/  @!P0 BRA `(.L_x_218) ;  /* 0xfffffffc00f08947 */ /* 0x008fea000383ffff */
[----:B------:R-:W-:Y:S05]  /*a490*/  BRA `(.L_x_219) ;  /* 0xffffff9400a87947 */ /* 0x000fea000383ffff */
.L_x_61:
[----:B------:R-:W-:-:S07]  /*a4a0*/  MOV R0, UR5 ;  /* 0x0000000500007c02 */ /* 0x000fce0008000f00 */
.L_x_220:
[----:B-1----:R1:W3:Y:S02]  /*a4b0*/  SYNCS.PHASECHK.TRANS64.TRYWAIT P0, [R0+URZ], R3 ;  /* 0x00000003000075a7 */ /* 0x0022e400080011ff */
[----:B---3--:R-:W-:Y:S05]  /*a4c0*/  @!P0 NANOSLEEP.SYNCS 0x989680 ;  /* 0x009896800000895d */ /* 0x008fea0003900000 */
[----:B------:R-:W3:Y:S02]  /*a4d0*/  @!P0 SYNCS.PHASECHK.TRANS64 P0, [R0+URZ], R3 ;  /* 0x00000003000085a7 */ /* 0x000ee400080010ff */
[----:B---3--:R-:W-:Y:S05]  /*a4e0*/  @!P0 BRA `(.L_x_220) ;  /* 0xfffffffc00f08947 */ /* 0x008fea000383ffff */
[----:B------:R-:W-:Y:S05]  /*a4f0*/  BRA `(.L_x_221) ;  /* 0xffffff9400b47947 */ /* 0x000fea000383ffff */
.L_x_62:
[----:B------:R-:W-:-:S07]  /*a500*/  MOV R0, UR5 ;  /* 0x0000000500007c02 */ /* 0x000fce0008000f00 */
.L_x_222:
[----:B-1----:R1:W3:Y:S02]  /*a510*/  SYNCS.PHASECHK.TRANS64.TRYWAIT P0, [R0+URZ], R3 ;  /* 0x00000003000075a7 */ /* 0x0022e400080011ff */
[----:B---3--:R-:W-:Y:S05]  /*a520*/  @!P0 NANOSLEEP.SYNCS 0x989680 ;  /* 0x009896800000895d */ /* 0x008fea0003900000 */
[----:B------:R-:W3:Y:S02]  /*a530*/  @!P0 SYNCS.PHASECHK.TRANS64 P0, [R0+URZ], R3 ;  /* 0x00000003000085a7 */ /* 0x000ee400080010ff */
[----:B---3--:R-:W-:Y:S05]  /*a540*/  @!P0 BRA `(.L_x_222) ;  /* 0xfffffffc00f08947 */ /* 0x008fea000383ffff */
[----:B------:R-:W-:Y:S05]  /*a550*/  BRA `(.L_x_223) ;  /* 0xffffff9400c07947 */ /* 0x000fea000383ffff */
.L_x_63:
[----:B------:R-:W-:-:S07]  /*a560*/  MOV R0, UR5 ;  /* 0x0000000500007c02 */ /* 0x000fce0008000f00 */
.L_x_224:
[----:B-1----:R1:W3:Y:S02]  /*a570*/  SYNCS.PHASECHK.TRANS64.TRYWAIT P0, [R0+URZ], R3 ;  /* 0x00000003000075a7 */ /* 0x0022e400080011ff */
[----:B---3--:R-:W-:Y:S05]  /*a580*/  @!P0 NANOSLEEP.SYNCS 0x989680 ;  /* 0x009896800000895d */ /* 0x008fea0003900000 */
[----:B------:R-:W3:Y:S02]  /*a590*/  @!P0 SYNCS.PHASECHK.TRANS64 P0, [R0+URZ], R3 ;  /* 0x00000003000085a7 */ /* 0x000ee400080010ff */
[----:B---3--:R-:W-:Y:S05]  /*a5a0*/  @!P0 BRA `(.L_x_224) ;  /* 0xfffffffc00f08947 */ /* 0x008fea000383ffff */
[----:B------:R-:W-:Y:S05]  /*a5b0*/  BRA `(.L_x_225) ;  /* 0xffffff9400cc7947 */ /* 0x000fea000383ffff */
.L_x_64:
[----:B------:R-:W-:-:S07]  /*a5c0*/  MOV R0, UR5 ;  /* 0x0000000500007c02 */ /* 0x000fce0008000f00 */
.L_x_226:
[----:B-1----:R1:W3:Y:S02]  /*a5d0*/  SYNCS.PHASECHK.TRANS64.TRYWAIT P0, [R0+URZ], R3 ;  /* 0x00000003000075a7 */ /* 0x0022e400080011ff */
[----:B---3--:R-:W-:Y:S05]  /*a5e0*/  @!P0 NANOSLEEP.SYNCS 0x989680 ;  /* 0x009896800000895d */ /* 0x008fea0003900000 */
[----:B------:R-:W3:Y:S02]  /*a5f0*/  @!P0 SYNCS.PHASECHK.TRANS64 P0, [R0+URZ], R3 ;  /* 0x00000003000085a7 */ /* 0x000ee400080010ff */
[----:B---3--:R-:W-:Y:S05]  /*a600*/  @!P0 BRA `(.L_x_226) ;  /* 0xfffffffc00f08947 */ /* 0x008fea000383ffff */
[----:B------:R-:W-:Y:S05]  /*a610*/  BRA `(.L_x_227) ;  /* 0xffffff9400d87947 */ /* 0x000fea000383ffff */
.L_x_65:
[----:B------:R-:W-:-:S07]  /*a620*/  MOV R0, UR5 ;  /* 0x0000000500007c02 */ /* 0x000fce0008000f00 */
.L_x_228:
[----:B-1----:R1:W3:Y:S02]  /*a630*/  SYNCS.PHASECHK.TRANS64.TRYWAIT P0, [R0+URZ], R3 ;  /* 0x00000003000075a7 */ /* 0x0022e400080011ff */
[----:B---3--:R-:W-:Y:S05]  /*a640*/  @!P0 NANOSLEEP.SYNCS 0x989680 ;  /* 0x009896800000895d */ /* 0x008fea0003900000 */
[----:B------:R-:W3:Y:S02]  /*a650*/  @!P0 SYNCS.PHASECHK.TRANS64 P0, [R0+URZ], R3 ;  /* 0x00000003000085a7 */ /* 0x000ee400080010ff */
[----:B---3--:R-:W-:Y:S05]  /*a660*/  @!P0 BRA `(.L_x_228) ;  /* 0xfffffffc00f08947 */ /* 0x008fea000383ffff */
[----:B------:R-:W-:Y:S05]  /*a670*/  BRA `(.L_x_229) ;  /* 0xffffff9400e47947 */ /* 0x000fea000383ffff */
.L_x_66:
[----:B------:R-:W-:-:S07]  /*a680*/  MOV R0, UR5 ;  /* 0x0000000500007c02 */ /* 0x000fce0008000f00 */
.L_x_230:
[----:B-1----:R1:W3:Y:S02]  /*a690*/  SYNCS.PHASECHK.TRANS64.TRYWAIT P0, [R0+URZ], R3 ;  /* 0x00000003000075a7 */ /* 0x0022e400080011ff */
[----:B---3--:R-:W-:Y:S05]  /*a6a0*/  @!P0 NANOSLEEP.SYNCS 0x989680 ;  /* 0x009896800000895d */ /* 0x008fea0003900000 */
[----:B------:R-:W3:Y:S02]  /*a6b0*/  @!P0 SYNCS.PHASECHK.TRANS64 P0, [R0+URZ], R3 ;  /* 0x00000003000085a7 */ /* 0x000ee400080010ff */
[----:B---3--:R-:W-:Y:S05]  /*a6c0*/  @!P0 BRA `(.L_x_230) ;  /* 0xfffffffc00f08947 */ /* 0x008fea000383ffff */
[----:B------:R-:W-:Y:S05]  /*a6d0*/  BRA `(.L_x_231) ;  /* 0xffffff9400f07947 */ /* 0x000fea000383ffff */
.L_x_67:
[----:B------:R-:W-:-:S07]  /*a6e0*/  MOV R0, UR5 ;  /* 0x0000000500007c02 */ /* 0x000fce0008000f00 */
.L_x_232:
[----:B-1----:R1:W3:Y:S02]  /*a6f0*/  SYNCS.PHASECHK.TRANS64.TRYWAIT P0, [R0+URZ], R3 ;  /* 0x00000003000075a7 */ /* 0x0022e400080011ff */
[----:B---3--:R-:W-:Y:S05]  /*a700*/  @!P0 NANOSLEEP.SYNCS 0x989680 ;  /* 0x009896800000895d */ /* 0x008fea0003900000 */
[----:B------:R-:W3:Y:S02]  /*a710*/  @!P0 SYNCS.PHASECHK.TRANS64 P0, [R0+URZ], R3 ;  /* 0x00000003000085a7 */ /* 0x000ee400080010ff */
[----:B---3--:R-:W-:Y:S05]  /*a720*/  @!P0 BRA `(.L_x_232) ;  /* 0xfffffffc00f08947 */ /* 0x008fea000383ffff */
[----:B------:R-:W-:Y:S05]  /*a730*/  BRA `(.L_x_233) ;  /* 0xffffff9400fc7947 */ /* 0x000fea000383ffff */
.L_x_68:
[----:B------:R-:W-:-:S07]  /*a740*/  MOV R0, UR5 ;  /* 0x0000000500007c02 */ /* 0x000fce0008000f00 */
.L_x_234:
[----:B-1----:R1:W3:Y:S02]  /*a750*/  SYNCS.PHASECHK.TRANS64.TRYWAIT P0, [R0+URZ], R3 ;  /* 0x00000003000075a7 */ /* 0x0022e400080011ff */
[----:B---3--:R-:W-:Y:S05]  /*a760*/  @!P0 NANOSLEEP.SYNCS 0x989680 ;  /* 0x009896800000895d */ /* 0x008fea0003900000 */
[----:B------:R-:W3:Y:S02]  /*a770*/  @!P0 SYNCS.PHASECHK.TRANS64 P0, [R0+URZ], R3 ;  /* 0x00000003000085a7 */ /* 0x000ee400080010ff */
[----:B---3--:R-:W-:Y:S05]  /*a780*/  @!P0 BRA `(.L_x_234) ;  /* 0xfffffffc00f08947 */ /* 0x008fea000383ffff */
[----:B------:R-:W-:Y:S05]  /*a790*/  BRA `(.L_x_235) ;  /* 0xffffff9800087947 */ /* 0x000fea000383ffff */
.L_x_69:
[----:B------:R-:W-:-:S07]  /*a7a0*/  MOV R0, UR5 ;  /* 0x0000000500007c02 */ /* 0x000fce0008000f00 */
.L_x_236:
[----:B-1----:R1:W3:Y:S02]  /*a7b0*/  SYNCS.PHASECHK.TRANS64.TRYWAIT P0, [R0+URZ], R3 ;  /* 0x00000003000075a7 */ /* 0x0022e400080011ff */
[----:B---3--:R-:W-:Y:S05]  /*a7c0*/  @!P0 NANOSLEEP.SYNCS 0x989680 ;  /* 0x009896800000895d */ /* 0x008fea0003900000 */
[----:B------:R-:W3:Y:S02]  /*a7d0*/  @!P0 SYNCS.PHASECHK.TRANS64 P0, [R0+URZ], R3 ;  /* 0x00000003000085a7 */ /* 0x000ee400080010ff */
[----:B---3--:R-:W-:Y:S05]  /*a7e0*/  @!P0 BRA `(.L_x_236) ;  /* 0xfffffffc00f08947 */ /* 0x008fea000383ffff */
[----:B------:R-:W-:Y:S05]  /*a7f0*/  BRA `(.L_x_237) ;  /* 0xffffff9800147947 */ /* 0x000fea000383ffff */
.L_x_70:
[----:B------:R-:W-:-:S07]  /*a800*/  MOV R0, UR5 ;  /* 0x0000000500007c02 */ /* 0x000fce0008000f00 */
.L_x_238:
[----:B-1----:R1:W3:Y:S02]  /*a810*/  SYNCS.PHASECHK.TRANS64.TRYWAIT P0, [R0+URZ], R3 ;  /* 0x00000003000075a7 */ /* 0x0022e400080011ff */
[----:B---3--:R-:W-:Y:S05]  /*a820*/  @!P0 NANOSLEEP.SYNCS 0x989680 ;  /* 0x009896800000895d */ /* 0x008fea0003900000 */
[----:B------:R-:W3:Y:S02]  /*a830*/  @!P0 SYNCS.PHASECHK.TRANS64 P0, [R0+URZ], R3 ;  /* 0x00000003000085a7 */ /* 0x000ee400080010ff */
[----:B---3--:R-:W-:Y:S05]  /*a840*/  @!P0 BRA `(.L_x_238) ;  /* 0xfffffffc00f08947 */ /* 0x008fea000383ffff */
[----:B------:R-:W-:Y:S05]  /*a850*/  BRA `(.L_x_239) ;  /* 0xffffff9800207947 */ /* 0x000fea000383ffff */
.L_x_71:
[----:B------:R-:W-:-:S07]  /*a860*/  MOV R0, UR5 ;  /* 0x0000000500007c02 */ /* 0x000fce0008000f00 */
.L_x_240:
[----:B-1----:R1:W3:Y:S02]  /*a870*/  SYNCS.PHASECHK.TRANS64.TRYWAIT P0, [R0+URZ], R3 ;  /* 0x00000003000075a7 */ /* 0x0022e400080011ff */
[----:B---3--:R-:W-:Y:S05]  /*a880*/  @!P0 NANOSLEEP.SYNCS 0x989680 ;  /* 0x009896800000895d */ /* 0x008fea0003900000 */
[----:B------:R-:W3:Y:S02]  /*a890*/  @!P0 SYNCS.PHASECHK.TRANS64 P0, [R0+URZ], R3 ;  /* 0x00000003000085a7 */ /* 0x000ee400080010ff */
[----:B---3--:R-:W-:Y:S05]  /*a8a0*/  @!P0 BRA `(.L_x_240) ;  /* 0xfffffffc00f08947 */ /* 0x008fea000383ffff */
[----:B------:R-:W-:Y:S05]  /*a8b0*/  BRA `(.L_x_241) ;  /* 0xffffff98002c7947 */ /* 0x000fea000383ffff */
.L_x_72:
[----:B------:R-:W-:-:S07]  /*a8c0*/  MOV R0, UR5 ;  /* 0x0000000500007c02 */ /* 0x000fce0008000f00 */
.L_x_242:
[----:B-1----:R1:W3:Y:S02]  /*a8d0*/  SYNCS.PHASECHK.TRANS64.TRYWAIT P0, [R0+URZ], R3 ;  /* 0x00000003000075a7 */ /* 0x0022e400080011ff */
[----:B---3--:R-:W-:Y:S05]  /*a8e0*/  @!P0 NANOSLEEP.SYNCS 0x989680 ;  /* 0x009896800000895d */ /* 0x008fea0003900000 */
[----:B------:R-:W3:Y:S02]  /*a8f0*/  @!P0 SYNCS.PHASECHK.TRANS64 P0, [R0+URZ], R3 ;  /* 0x00000003000085a7 */ /* 0x000ee400080010ff */
[----:B---3--:R-:W-:Y:S05]  /*a900*/  @!P0 BRA `(.L_x_242) ;  /* 0xfffffffc00f08947 */ /* 0x008fea000383ffff */
[----:B------:R-:W-:Y:S05]  /*a910*/  BRA `(.L_x_243) ;  /* 0xffffff9800387947 */ /* 0x000fea000383ffff */
.L_x_73:
[----:B------:R-:W-:-:S07]  /*a920*/  MOV R0, UR5 ;  /* 0x0000000500007c02 */ /* 0x000fce0008000f00 */
.L_x_244:
[----:B-1----:R1:W3:Y:S02]  /*a930*/  SYNCS.PHASECHK.TRANS64.TRYWAIT P0, [R0+URZ], R3 ;  /* 0x00000003000075a7 */ /* 0x0022e400080011ff */
[----:B---3--:R-:W-:Y:S05]  /*a940*/  @!P0 NANOSLEEP.SYNCS 0x989680 ;  /* 0x009896800000895d */ /* 0x008fea0003900000 */
[----:B------:R-:W3:Y:S02]  /*a950*/  @!P0 SYNCS.PHASECHK.TRANS64 P0, [R0+URZ], R3 ;  /* 0x00000003000085a7 */ /* 0x000ee400080010ff */
[----:B---3--:R-:W-:Y:S05]  /*a960*/  @!P0 BRA `(.L_x_244) ;  /* 0xfffffffc00f08947 */ /* 0x008fea000383ffff */
[----:B------:R-:W-:Y:S05]  /*a970*/  BRA `(.L_x_245) ;  /* 0xffffff9800447947 */ /* 0x000fea000383ffff */
.L_x_74:
[----:B------:R-:W-:-:S07]  /*a980*/  MOV R0, UR5 ;  /* 0x0000000500007c02 */ /* 0x000fce0008000f00 */
.L_x_246:
[----:B-1----:R1:W3:Y:S02]  /*a990*/  SYNCS.PHASECHK.TRANS64.TRYWAIT P0, [R0+URZ], R3 ;  /* 0x00000003000075a7 */ /* 0x0022e400080011ff */
[----:B---3--:R-:W-:Y:S05]  /*a9a0*/  @!P0 NANOSLEEP.SYNCS 0x989680 ;  /* 0x009896800000895d */ /* 0x008fea0003900000 */
[----:B------:R-:W3:Y:S02]  /*a9b0*/  @!P0 SYNCS.PHASECHK.TRANS64 P0, [R0+URZ], R3 ;  /* 0x00000003000085a7 */ /* 0x000ee400080010ff */
[----:B---3--:R-:W-:Y:S05]  /*a9c0*/  @!P0 BRA `(.L_x_246) ;  /* 0xfffffffc00f08947 */ /* 0x008fea000383ffff */
[----:B------:R-:W-:Y:S05]  /*a9d0*/  BRA `(.L_x_247) ;  /* 0xffffff9800507947 */ /* 0x000fea000383ffff */
.L_x_75:
[----:B------:R-:W-:-:S07]  /*a9e0*/  MOV R0, UR5 ;  /* 0x0000000500007c02 */ /* 0x000fce0008000f00 */
.L_x_248:
[----:B-1----:R1:W3:Y:S02]  /*a9f0*/  SYNCS.PHASECHK.TRANS64.TRYWAIT P0, [R0+URZ], R3 ;  /* 0x00000003000075a7 */ /* 0x0022e400080011ff */
[----:B---3--:R-:W-:Y:S05]  /*aa00*/  @!P0 NANOSLEEP.SYNCS 0x989680 ;  /* 0x009896800000895d */ /* 0x008fea0003900000 */
[----:B------:R-:W3:Y:S02]  /*aa10*/  @!P0 SYNCS.PHASECHK.TRANS64 P0, [R0+URZ], R3 ;  /* 0x00000003000085a7 */ /* 0x000ee400080010ff */
[----:B---3--:R-:W-:Y:S05]  /*aa20*/  @!P0 BRA `(.L_x_248) ;  /* 0xfffffffc00f08947 */ /* 0x008fea000383ffff */
[----:B------:R-:W-:Y:S05]  /*aa30*/  BRA `(.L_x_249) ;  /* 0xffffff98005c7947 */ /* 0x000fea000383ffff */
.L_x_76:
[----:B------:R-:W-:-:S07]  /*aa40*/  MOV R0, UR5 ;  /* 0x0000000500007c02 */ /* 0x000fce0008000f00 */
.L_x_250:
[----:B-1----:R1:W3:Y:S02]  /*aa50*/  SYNCS.PHASECHK.TRANS64.TRYWAIT P0, [R0+URZ], R3 ;  /* 0x00000003000075a7 */ /* 0x0022e400080011ff */
[----:B---3--:R-:W-:Y:S05]  /*aa60*/  @!P0 NANOSLEEP.SYNCS 0x989680 ;  /* 0x009896800000895d */ /* 0x008fea0003900000 */
[----:B------:R-:W3:Y:S02]  /*aa70*/  @!P0 SYNCS.PHASECHK.TRANS64 P0, [R0+URZ], R3 ;  /* 0x00000003000085a7 */ /* 0x000ee400080010ff */
[----:B---3--:R-:W-:Y:S05]  /*aa80*/  @!P0 BRA `(.L_x_250) ;  /* 0xfffffffc00f08947 */ /* 0x008fea000383ffff */
[----:B------:R-:W-:Y:S05]  /*aa90*/  BRA `(.L_x_251) ;  /* 0xffffff9800687947 */ /* 0x000fea000383ffff */
.L_x_77:
[----:B------:R-:W-:-:S07]  /*aaa0*/  MOV R0, UR5 ;  /* 0x0000000500007c02 */ /* 0x000fce0008000f00 */
.L_x_252:
[----:B-1----:R1:W3:Y:S02]  /*aab0*/  SYNCS.PHASECHK.TRANS64.TRYWAIT P0, [R0+URZ], R3 ;  /* 0x00000003000075a7 */ /* 0x0022e400080011ff */
[----:B---3--:R-:W-:Y:S05]  /*aac0*/  @!P0 NANOSLEEP.SYNCS 0x989680 ;  /* 0x009896800000895d */ /* 0x008fea0003900000 */
[----:B------:R-:W3:Y:S02]  /*aad0*/  @!P0 SYNCS.PHASECHK.TRANS64 P0, [R0+URZ], R3 ;  /* 0x00000003000085a7 */ /* 0x000ee400080010ff */
[----:B---3--:R-:W-:Y:S05]  /*aae0*/  @!P0 BRA `(.L_x_252) ;  /* 0xfffffffc00f08947 */ /* 0x008fea000383ffff */
[----:B------:R-:W-:Y:S05]  /*aaf0*/  BRA `(.L_x_253) ;  /* 0xffffff9800747947 */ /* 0x000fea000383ffff */
.L_x_78:
[----:B------:R-:W-:-:S07]  /*ab00*/  MOV R0, UR5 ;  /* 0x0000000500007c02 */ /* 0x000fce0008000f00 */
.L_x_254:
[----:B-1----:R1:W3:Y:S02]  /*ab10*/  SYNCS.PHASECHK.TRANS64.TRYWAIT P0, [R0+URZ], R3 ;  /* 0x00000003000075a7 */ /* 0x0022e400080011ff */
[----:B---3--:R-:W-:Y:S05]  /*ab20*/  @!P0 NANOSLEEP.SYNCS 0x989680 ;  /* 0x009896800000895d */ /* 0x008fea0003900000 */
[----:B------:R-:W3:Y:S02]  /*ab30*/  @!P0 SYNCS.PHASECHK.TRANS64 P0, [R0+URZ], R3 ;  /* 0x00000003000085a7 */ /* 0x000ee400080010ff */
[----:B---3--:R-:W-:Y:S05]  /*ab40*/  @!P0 BRA `(.L_x_254) ;  /* 0xfffffffc00f08947 */ /* 0x008fea000383ffff */
[----:B------:R-:W-:Y:S05]  /*ab50*/  BRA `(.L_x_255) ;  /* 0xffffff9800807947 */ /* 0x000fea000383ffff */
.L_x_79:
[----:B------:R-:W-:-:S07]  /*ab60*/  MOV R0, UR5 ;  /* 0x0000000500007c02 */ /* 0x000fce0008000f00 */
.L_x_256:
[----:B-1----:R1:W3:Y:S02]  /*ab70*/  SYNCS.PHASECHK.TRANS64.TRYWAIT P0, [R0+URZ], R3 ;  /* 0x00000003000075a7 */ /* 0x0022e400080011ff */
[----:B---3--:R-:W-:Y:S05]  /*ab80*/  @!P0 NANOSLEEP.SYNCS 0x989680 ;  /* 0x009896800000895d */ /* 0x008fea0003900000 */
[----:B------:R-:W3:Y:S02]  /*ab90*/  @!P0 SYNCS.PHASECHK.TRANS64 P0, [R0+URZ], R3 ;  /* 0x00000003000085a7 */ /* 0x000ee400080010ff */
[----:B---3--:R-:W-:Y:S05]  /*aba0*/  @!P0 BRA `(.L_x_256) ;  /* 0xfffffffc00f08947 */ /* 0x008fea000383ffff */
[----:B------:R-:W-:Y:S05]  /*abb0*/  BRA `(.L_x_257) ;  /* 0xffffff98008c7947 */ /* 0x000fea000383ffff */
.L_x_80:
[----:B------:R-:W-:-:S07]  /*abc0*/  MOV R0, UR5 ;  /* 0x0000000500007c02 */ /* 0x000fce0008000f00 */
.L_x_258:
[----:B-1----:R1:W3:Y:S02]  /*abd0*/  SYNCS.PHASECHK.TRANS64.TRYWAIT P0, [R0+URZ], R3 ;  /* 0x00000003000075a7 */ /* 0x0022e400080011ff */
[----:B---3--:R-:W-:Y:S05]  /*abe0*/  @!P0 NANOSLEEP.SYNCS 0x989680 ;  /* 0x009896800000895d */ /* 0x008fea0003900000 */
[----:B------:R-:W3:Y:S02]  /*abf0*/  @!P0 SYNCS.PHASECHK.TRANS64 P0, [R0+URZ], R3 ;  /* 0x00000003000085a7 */ /* 0x000ee400080010ff */
[----:B---3--:R-:W-:Y:S05]  /*ac00*/  @!P0 BRA `(.L_x_258) ;  /* 0xfffffffc00f08947 */ /* 0x008fea000383ffff */
[----:B------:R-:W-:Y:S05]  /*ac10*/  BRA `(.L_x_259) ;  /* 0xffffff9800987947 */ /* 0x000fea000383ffff */
.L_x_81:
[----:B------:R-:W-:-:S07]  /*ac20*/  MOV R0, UR5 ;  /* 0x0000000500007c02 */ /* 0x000fce0008000f00 */
.L_x_260:
[----:B-1----:R1:W3:Y:S02]  /*ac30*/  SYNCS.PHASECHK.TRANS64.TRYWAIT P0, [R0+URZ], R3 ;  /* 0x00000003000075a7 */ /* 0x0022e400080011ff */
[----:B---3--:R-:W-:Y:S05]  /*ac40*/  @!P0 NANOSLEEP.SYNCS 0x989680 ;  /* 0x009896800000895d */ /* 0x008fea0003900000 */
[----:B------:R-:W3:Y:S02]  /*ac50*/  @!P0 SYNCS.PHASECHK.TRANS64 P0, [R0+URZ], R3 ;  /* 0x00000003000085a7 */ /* 0x000ee400080010ff */
[----:B---3--:R-:W-:Y:S05]  /*ac60*/  @!P0 BRA `(.L_x_260) ;  /* 0xfffffffc00f08947 */ /* 0x008fea000383ffff */
[----:B------:R-:W-:Y:S05]  /*ac70*/  BRA `(.L_x_261) ;  /* 0xffffff9800a47947 */ /* 0x000fea000383ffff */
.L_x_82:
[----:B------:R-:W-:-:S07]  /*ac80*/  MOV R0, UR5 ;  /* 0x0000000500007c02 */ /* 0x000fce0008000f00 */
.L_x_262:
[----:B-1----:R1:W3:Y:S02]  /*ac90*/  SYNCS.PHASECHK.TRANS64.TRYWAIT P0, [R0+URZ], R3 ;  /* 0x00000003000075a7 */ /* 0x0022e400080011ff */
[----:B---3--:R-:W-:Y:S05]  /*aca0*/  @!P0 NANOSLEEP.SYNCS 0x989680 ;  /* 0x009896800000895d */ /* 0x008fea0003900000 */
[----:B------:R-:W3:Y:S02]  /*acb0*/  @!P0 SYNCS.PHASECHK.TRANS64 P0, [R0+URZ], R3 ;  /* 0x00000003000085a7 */ /* 0x000ee400080010ff */
[----:B---3--:R-:W-:Y:S05]  /*acc0*/  @!P0 BRA `(.L_x_262) ;  /* 0xfffffffc00f08947 */ /* 0x008fea000383ffff */
[----:B------:R-:W-:Y:S05]  /*acd0*/  BRA `(.L_x_263) ;  /* 0xffffff9800b07947 */ /* 0x000fea000383ffff */
.L_x_83:
[----:B------:R-:W-:-:S07]  /*ace0*/  MOV R0, UR5 ;  /* 0x0000000500007c02 */ /* 0x000fce0008000f00 */
.L_x_264:
[----:B-1----:R1:W3:Y:S02]  /*acf0*/  SYNCS.PHASECHK.TRANS64.TRYWAIT P0, [R0+URZ], R3 ;  /* 0x00000003000075a7 */ /* 0x0022e400080011ff */
[----:B---3--:R-:W-:Y:S05]  /*ad00*/  @!P0 NANOSLEEP.SYNCS 0x989680 ;  /* 0x009896800000895d */ /* 0x008fea0003900000 */
[----:B------:R-:W3:Y:S02]  /*ad10*/  @!P0 SYNCS.PHASECHK.TRANS64 P0, [R0+URZ], R3 ;  /* 0x00000003000085a7 */ /* 0x000ee400080010ff */
[----:B---3--:R-:W-:Y:S05]  /*ad20*/  @!P0 BRA `(.L_x_264) ;  /* 0xfffffffc00f08947 */ /* 0x008fea000383ffff */
[----:B------:R-:W-:Y:S05]  /*ad30*/  BRA `(.L_x_265) ;  /* 0xffffff9800bc7947 */ /* 0x000fea000383ffff */
.L_x_84:
[----:B------:R-:W-:-:S07]  /*ad40*/  MOV R0, UR5 ;  /* 0x0000000500007c02 */ /* 0x000fce0008000f00 */
.L_x_266:
[----:B-1----:R1:W3:Y:S02]  /*ad50*/  SYNCS.PHASECHK.TRANS64.TRYWAIT P0, [R0+URZ], R3 ;  /* 0x00000003000075a7 */ /* 0x0022e400080011ff */
[----:B---3--:R-:W-:Y:S05]  /*ad60*/  @!P0 NANOSLEEP.SYNCS 0x989680 ;  /* 0x009896800000895d */ /* 0x008fea0003900000 */
[----:B------:R-:W3:Y:S02]  /*ad70*/  @!P0 SYNCS.PHASECHK.TRANS64 P0, [R0+URZ], R3 ;  /* 0x00000003000085a7 */ /* 0x000ee400080010ff */
[----:B---3--:R-:W-:Y:S05]  /*ad80*/  @!P0 BRA `(.L_x_266) ;  /* 0xfffffffc00f08947 */ /* 0x008fea000383ffff */
[----:B------:R-:W-:Y:S05]  /*ad90*/  BRA `(.L_x_267) ;  /* 0xffffff9800c87947 */ /* 0x000fea000383ffff */
.L_x_85:
[----:B------:R-:W-:-:S07]  /*ada0*/  MOV R0, UR5 ;  /* 0x0000000500007c02 */ /* 0x000fce0008000f00 */
.L_x_268:
[----:B-1----:R1:W3:Y:S02]  /*adb0*/  SYNCS.PHASECHK.TRANS64.TRYWAIT P0, [R0+URZ], R3 ;  /* 0x00000003000075a7 */ /* 0x0022e400080011ff */
[----:B---3--:R-:W-:Y:S05]  /*adc0*/  @!P0 NANOSLEEP.SYNCS 0x989680 ;  /* 0x009896800000895d */ /* 0x008fea0003900000 */
[----:B------:R-:W3:Y:S02]  /*add0*/  @!P0 SYNCS.PHASECHK.TRANS64 P0, [R0+URZ], R3 ;  /* 0x00000003000085a7 */ /* 0x000ee400080010ff */
[----:B---3--:R-:W-:Y:S05]  /*ade0*/  @!P0 BRA `(.L_x_268) ;  /* 0xfffffffc00f08947 */ /* 0x008fea000383ffff */
[----:B------:R-:W-:Y:S05]  /*adf0*/  BRA `(.L_x_269) ;  /* 0xffffff9800d47947 */ /* 0x000fea000383ffff */
.L_x_86:
[----:B------:R-:W-:-:S07]  /*ae00*/  MOV R0, UR5 ;  /* 0x0000000500007c02 */ /* 0x000fce0008000f00 */
.L_x_270:
[----:B-1----:R1:W3:Y:S02]  /*ae10*/  SYNCS.PHASECHK.TRANS64.TRYWAIT P0, [R0+URZ], R3 ;  /* 0x00000003000075a7 */ /* 0x0022e400080011ff */
[----:B---3--:R-:W-:Y:S05]  /*ae20*/  @!P0 NANOSLEEP.SYNCS 0x989680 ;  /* 0x009896800000895d */ /* 0x008fea0003900000 */
[----:B------:R-:W3:Y:S02]  /*ae30*/  @!P0 SYNCS.PHASECHK.TRANS64 P0, [R0+URZ], R3 ;  /* 0x00000003000085a7 */ /* 0x000ee400080010ff */
[----:B---3--:R-:W-:Y:S05]  /*ae40*/  @!P0 BRA `(.L_x_270) ;  /* 0xfffffffc00f08947 */ /* 0x008fea000383ffff */
[----:B------:R-:W-:Y:S05]  /*ae50*/  BRA `(.L_x_271) ;  /* 0xffffff9800e07947 */ /* 0x000fea000383ffff */
.L_x_87:
[----:B------:R-:W-:-:S07]  /*ae60*/  MOV R0, UR5 ;  /* 0x0000000500007c02 */ /* 0x000fce0008000f00 */
.L_x_272:
[----:B-1----:R1:W3:Y:S02]  /*ae70*/  SYNCS.PHASECHK.TRANS64.TRYWAIT P0, [R0+URZ], R3 ;  /* 0x00000003000075a7 */ /* 0x0022e400080011ff */
[----:B---3--:R-:W-:Y:S05]  /*ae80*/  @!P0 NANOSLEEP.SYNCS 0x989680 ;  /* 0x009896800000895d */ /* 0x008fea0003900000 */
[----:B------:R-:W3:Y:S02]  /*ae90*/  @!P0 SYNCS.PHASECHK.TRANS64 P0, [R0+URZ], R3 ;  /* 0x00000003000085a7 */ /* 0x000ee400080010ff */
[----:B---3--:R-:W-:Y:S05]  /*aea0*/  @!P0 BRA `(.L_x_272) ;  /* 0xfffffffc00f08947 */ /* 0x008fea000383ffff */
[----:B------:R-:W-:Y:S05]  /*aeb0*/  BRA `(.L_x_273) ;  /* 0xffffff9800ec7947 */ /* 0x000fea000383ffff */
.L_x_88:
[----:B------:R-:W-:-:S07]  /*aec0*/  MOV R0, UR5 ;  /* 0x0000000500007c02 */ /* 0x000fce0008000f00 */
.L_x_274:
[----:B-1----:R1:W3:Y:S02]  /*aed0*/  SYNCS.PHASECHK.TRANS64.TRYWAIT P0, [R0+URZ], R3 ;  /* 0x00000003000075a7 */ /* 0x0022e400080011ff */
[----:B---3--:R-:W-:Y:S05]  /*aee0*/  @!P0 NANOSLEEP.SYNCS 0x989680 ;  /* 0x009896800000895d */ /* 0x008fea0003900000 */
[----:B------:R-:W3:Y:S02]  /*aef0*/  @!P0 SYNCS.PHASECHK.TRANS64 P0, [R0+URZ], R3 ;  /* 0x00000003000085a7 */ /* 0x000ee400080010ff */
[----:B---3--:R-:W-:Y:S05]  /*af00*/  @!P0 BRA `(.L_x_274) ;  /* 0xfffffffc00f08947 */ /* 0x008fea000383ffff */
[----:B------:R-:W-:Y:S05]  /*af10*/  BRA `(.L_x_275) ;  /* 0xffffff9800f87947 */ /* 0x000fea000383ffff */
.L_x_89:
[----:B------:R-:W-:-:S07]  /*af20*/  MOV R0, UR5 ;  /* 0x0000000500007c02 */ /* 0x000fce0008000f00 */
.L_x_276:
[----:B-1----:R1:W3:Y:S02]  /*af30*/  SYNCS.PHASECHK.TRANS64.TRYWAIT P0, [R0+URZ], R3 ;  /* 0x00000003000075a7 */ /* 0x0022e400080011ff */
[----:B---3--:R-:W-:Y:S05]  /*af40*/  @!P0 NANOSLEEP.SYNCS 0x989680 ;  /* 0x009896800000895d */ /* 0x008fea0003900000 */
[----:B------:R-:W3:Y:S02]  /*af50*/  @!P0 SYNCS.PHASECHK.TRANS64 P0, [R0+URZ], R3 ;  /* 0x00000003000085a7 */ /* 0x000ee400080010ff */
[----:B---3--:R-:W-:Y:S05]  /*af60*/  @!P0 BRA `(.L_x_276) ;  /* 0xfffffffc00f08947 */ /* 0x008fea000383ffff */
[----:B------:R-:W-:Y:S05]  /*af70*/  BRA `(.L_x_277) ;  /* 0xffffff9c00047947 */ /* 0x000fea000383ffff */
.L_x_90:
[----:B------:R-:W-:-:S07]  /*af80*/  MOV R0, UR5 ;  /* 0x0000000500007c02 */ /* 0x000fce0008000f00 */
.L_x_278:
[----:B-1----:R1:W3:Y:S02]  /*af90*/  SYNCS.PHASECHK.TRANS64.TRYWAIT P0, [R0+URZ], R3 ;  /* 0x00000003000075a7 */ /* 0x0022e400080011ff */
[----:B---3--:R-:W-:Y:S05]  /*afa0*/  @!P0 NANOSLEEP.SYNCS 0x989680 ;  /* 0x009896800000895d */ /* 0x008fea0003900000 */
[----:B------:R-:W3:Y:S02]  /*afb0*/  @!P0 SYNCS.PHASECHK.TRANS64 P0, [R0+URZ], R3 ;  /* 0x00000003000085a7 */ /* 0x000ee400080010ff */
[----:B---3--:R-:W-:Y:S05]  /*afc0*/  @!P0 BRA `(.L_x_278) ;  /* 0xfffffffc00f08947 */ /* 0x008fea000383ffff */
[----:B------:R-:W-:Y:S05]  /*afd0*/  BRA `(.L_x_279) ;  /* 0xffffff9c00107947 */ /* 0x000fea000383ffff */
.L_x_91:
[----:B------:R-:W-:-:S07]  /*afe0*/  MOV R0, UR5 ;  /* 0x0000000500007c02 */ /* 0x000fce0008000f00 */
.L_x_280:
[----:B-1----:R1:W3:Y:S02]  /*aff0*/  SYNCS.PHASECHK.TRANS64.TRYWAIT P0, [R0+URZ], R3 ;  /* 0x00000003000075a7 */ /* 0x0022e400080011ff */
[----:B---3--:R-:W-:Y:S05]  /*b000*/  @!P0 NANOSLEEP.SYNCS 0x989680 ;  /* 0x009896800000895d */ /* 0x008fea0003900000 */
[----:B------:R-:W3:Y:S02]  /*b010*/  @!P0 SYNCS.PHASECHK.TRANS64 P0, [R0+URZ], R3 ;  /* 0x00000003000085a7 */ /* 0x000ee400080010ff */
[----:B---3--:R-:W-:Y:S05]  /*b020*/  @!P0 BRA `(.L_x_280) ;  /* 0xfffffffc00f08947 */ /* 0x008fea000383ffff */
[----:B------:R-:W-:Y:S05]  /*b030*/  BRA `(.L_x_281) ;  /* 0xffffff9c001c7947 */ /* 0x000fea000383ffff */
.L_x_92:
[----:B------:R-:W-:-:S07]  /*b040*/  MOV R0, UR5 ;  /* 0x0000000500007c02 */ /* 0x000fce0008000f00 */
.L_x_282:
[----:B-1----:R1:W3:Y:S02]  /*b050*/  SYNCS.PHASECHK.TRANS64.TRYWAIT P0, [R0+URZ], R3 ;  /* 0x00000003000075a7 */ /* 0x0022e400080011ff */
[----:B---3--:R-:W-:Y:S05]  /*b060*/  @!P0 NANOSLEEP.SYNCS 0x989680 ;  /* 0x009896800000895d */ /* 0x008fea0003900000 */
[----:B------:R-:W3:Y:S02]  /*b070*/  @!P0 SYNCS.PHASECHK.TRANS64 P0, [R0+URZ], R3 ;  /* 0x00000003000085a7 */ /* 0x000ee400080010ff */
[----:B---3--:R-:W-:Y:S05]  /*b080*/  @!P0 BRA `(.L_x_282) ;  /* 0xfffffffc00f08947 */ /* 0x008fea000383ffff */
[----:B------:R-:W-:Y:S05]  /*b090*/  BRA `(.L_x_283) ;  /* 0xffffff9c00287947 */ /* 0x000fea000383ffff */
.L_x_93:
[----:B------:R-:W-:-:S07]  /*b0a0*/  MOV R0, UR5 ;  /* 0x0000000500007c02 */ /* 0x000fce0008000f00 */
.L_x_284:
[----:B-1----:R1:W3:Y:S02]  /*b0b0*/  SYNCS.PHASECHK.TRANS64.TRYWAIT P0, [R0+URZ], R3 ;  /* 0x00000003000075a7 */ /* 0x0022e400080011ff */
[----:B---3--:R-:W-:Y:S05]  /*b0c0*/  @!P0 NANOSLEEP.SYNCS 0x989680 ;  /* 0x009896800000895d */ /* 0x008fea0003900000 */
[----:B------:R-:W3:Y:S02]  /*b0d0*/  @!P0 SYNCS.PHASECHK.TRANS64 P0, [R0+URZ], R3 ;  /* 0x00000003000085a7 */ /* 0x000ee400080010ff */
[----:B---3--:R-:W-:Y:S05]  /*b0e0*/  @!P0 BRA `(.L_x_284) ;  /* 0xfffffffc00f08947 */ /* 0x008fea000383ffff */
[----:B------:R-:W-:Y:S05]  /*b0f0*/  BRA `(.L_x_285) ;  /* 0xffffff9c00347947 */ /* 0x000fea000383ffff */
.L_x_94:
[----:B------:R-:W-:-:S07]  /*b100*/  MOV R0, UR5 ;  /* 0x0000000500007c02 */ /* 0x000fce0008000f00 */
.L_x_286:
[----:B-1----:R1:W3:Y:S02]  /*b110*/  SYNCS.PHASECHK.TRANS64.TRYWAIT P0, [R0+URZ], R3 ;  /* 0x00000003000075a7 */ /* 0x0022e400080011ff */
[----:B---3--:R-:W-:Y:S05]  /*b120*/  @!P0 NANOSLEEP.SYNCS 0x989680 ;  /* 0x009896800000895d */ /* 0x008fea0003900000 */
[----:B------:R-:W3:Y:S02]  /*b130*/  @!P0 SYNCS.PHASECHK.TRANS64 P0, [R0+URZ], R3 ;  /* 0x00000003000085a7 */ /* 0x000ee400080010ff */
[----:B---3--:R-:W-:Y:S05]  /*b140*/  @!P0 BRA `(.L_x_286) ;  /* 0xfffffffc00f08947 */ /* 0x008fea000383ffff */
[----:B------:R-:W-:Y:S05]  /*b150*/  BRA `(.L_x_287) ;  /* 0xffffff9c00407947 */ /* 0x000fea000383ffff */
.L_x_95:
[----:B------:R-:W-:-:S07]  /*b160*/  MOV R0, UR5 ;  /* 0x0000000500007c02 */ /* 0x000fce0008000f00 */
.L_x_288:
[----:B-1----:R1:W3:Y:S02]  /*b170*/  SYNCS.PHASECHK.TRANS64.TRYWAIT P0, [R0+URZ], R3 ;  /* 0x00000003000075a7 */ /* 0x0022e400080011ff */
[----:B---3--:R-:W-:Y:S05]  /*b180*/  @!P0 NANOSLEEP.SYNCS 0x989680 ;  /* 0x009896800000895d */ /* 0x008fea0003900000 */
[----:B------:R-:W3:Y:S02]  /*b190*/  @!P0 SYNCS.PHASECHK.TRANS64 P0, [R0+URZ], R3 ;  /* 0x00000003000085a7 */ /* 0x000ee400080010ff */
[----:B---3--:R-:W-:Y:S05]  /*b1a0*/  @!P0 BRA `(.L_x_288) ;  /* 0xfffffffc00f08947 */ /* 0x008fea000383ffff */
[----:B------:R-:W-:Y:S05]  /*b1b0*/  BRA `(.L_x_289) ;  /* 0xffffff9c004c7947 */ /* 0x000fea000383ffff */
.L_x_96:
[----:B------:R-:W-:-:S07]  /*b1c0*/  MOV R0, UR5 ;  /* 0x0000000500007c02 */ /* 0x000fce0008000f00 */
.L_x_290:
[----:B-1----:R1:W3:Y:S02]  /*b1d0*/  SYNCS.PHASECHK.TRANS64.TRYWAIT P0, [R0+URZ], R3 ;  /* 0x00000003000075a7 */ /* 0x0022e400080011ff */
[----:B---3--:R-:W-:Y:S05]  /*b1e0*/  @!P0 NANOSLEEP.SYNCS 0x989680 ;  /* 0x009896800000895d */ /* 0x008fea0003900000 */
[----:B------:R-:W3:Y:S02]  /*b1f0*/  @!P0 SYNCS.PHASECHK.TRANS64 P0, [R0+URZ], R3 ;  /* 0x00000003000085a7 */ /* 0x000ee400080010ff */
[----:B---3--:R-:W-:Y:S05]  /*b200*/  @!P0 BRA `(.L_x_290) ;  /* 0xfffffffc00f08947 */ /* 0x008fea000383ffff */
[----:B------:R-:W-:Y:S05]  /*b210*/  BRA `(.L_x_291) ;  /* 0xffffff9c00587947 */ /* 0x000fea000383ffff */
.L_x_97:
[----:B------:R-:W-:-:S07]  /*b220*/  MOV R0, UR5 ;  /* 0x0000000500007c02 */ /* 0x000fce0008000f00 */
.L_x_292:
[----:B-1----:R1:W3:Y:S02]  /*b230*/  SYNCS.PHASECHK.TRANS64.TRYWAIT P0, [R0+URZ], R3 ;  /* 0x00000003000075a7 */ /* 0x0022e400080011ff */
[----:B---3--:R-:W-:Y:S05]  /*b240*/  @!P0 NANOSLEEP.SYNCS 0x989680 ;  /* 0x009896800000895d */ /* 0x008fea0003900000 */
[----:B------:R-:W3:Y:S02]  /*b250*/  @!P0 SYNCS.PHASECHK.TRANS64 P0, [R0+URZ], R3 ;  /* 0x00000003000085a7 */ /* 0x000ee400080010ff */
[----:B---3--:R-:W-:Y:S05]  /*b260*/  @!P0 BRA `(.L_x_292) ;  /* 0xfffffffc00f08947 */ /* 0x008fea000383ffff */
[----:B------:R-:W-:Y:S05]  /*b270*/  BRA `(.L_x_293) ;  /* 0xffffff9c00647947 */ /* 0x000fea000383ffff */
.L_x_98:
[----:B------:R-:W-:-:S07]  /*b280*/  MOV R0, UR5 ;  /* 0x0000000500007c02 */ /* 0x000fce0008000f00 */
.L_x_294:
[----:B-1----:R1:W3:Y:S02]  /*b290*/  SYNCS.PHASECHK.TRANS64.TRYWAIT P0, [R0+URZ], R3 ;  /* 0x00000003000075a7 */ /* 0x0022e400080011ff */
[----:B---3--:R-:W-:Y:S05]  /*b2a0*/  @!P0 NANOSLEEP.SYNCS 0x989680 ;  /* 0x009896800000895d */ /* 0x008fea0003900000 */
[----:B------:R-:W3:Y:S02]  /*b2b0*/  @!P0 SYNCS.PHASECHK.TRANS64 P0, [R0+URZ], R3 ;  /* 0x00000003000085a7 */ /* 0x000ee400080010ff */
[----:B---3--:R-:W-:Y:S05]  /*b2c0*/  @!P0 BRA `(.L_x_294) ;  /* 0xfffffffc00f08947 */ /* 0x008fea000383ffff */
[----:B------:R-:W-:Y:S05]  /*b2d0*/  BRA `(.L_x_295) ;  /* 0xffffff9c00707947 */ /* 0x000fea000383ffff */
.L_x_99:
[----:B------:R-:W-:-:S07]  /*b2e0*/  MOV R0, UR5 ;  /* 0x0000000500007c02 */ /* 0x000fce0008000f00 */
.L_x_296:
[----:B-1----:R1:W3:Y:S02]  /*b2f0*/  SYNCS.PHASECHK.TRANS64.TRYWAIT P0, [R0+URZ], R3 ;  /* 0x00000003000075a7 */ /* 0x0022e400080011ff */
[----:B---3--:R-:W-:Y:S05]  /*b300*/  @!P0 NANOSLEEP.SYNCS 0x989680 ;  /* 0x009896800000895d */ /* 0x008fea0003900000 */
[----:B------:R-:W3:Y:S02]  /*b310*/  @!P0 SYNCS.PHASECHK.TRANS64 P0, [R0+URZ], R3 ;  /* 0x00000003000085a7 */ /* 0x000ee400080010ff */
[----:B---3--:R-:W-:Y:S05]  /*b320*/  @!P0 BRA `(.L_x_296) ;  /* 0xfffffffc00f08947 */ /* 0x008fea000383ffff */
[----:B------:R-:W-:Y:S05]  /*b330*/  BRA `(.L_x_297) ;  /* 0xffffff9c007c7947 */ /* 0x000fea000383ffff */
.L_x_100:
[----:B------:R-:W-:-:S07]  /*b340*/  MOV R0, UR5 ;  /* 0x0000000500007c02 */ /* 0x000fce0008000f00 */
.L_x_298:
[----:B-1----:R1:W3:Y:S02]  /*b350*/  SYNCS.PHASECHK.TRANS64.TRYWAIT P0, [R0+URZ], R3 ;  /* 0x00000003000075a7 */ /* 0x0022e400080011ff */
[----:B---3--:R-:W-:Y:S05]  /*b360*/  @!P0 NANOSLEEP.SYNCS 0x989680 ;  /* 0x009896800000895d */ /* 0x008fea0003900000 */
[----:B------:R-:W3:Y:S02]  /*b370*/  @!P0 SYNCS.PHASECHK.TRANS64 P0, [R0+URZ], R3 ;  /* 0x00000003000085a7 */ /* 0x000ee400080010ff */
[----:B---3--:R-:W-:Y:S05]  /*b380*/  @!P0 BRA `(.L_x_298) ;  /* 0xfffffffc00f08947 */ /* 0x008fea000383ffff */
[----:B------:R-:W-:Y:S05]  /*b390*/  BRA `(.L_x_299) ;  /* 0xffffff9c00887947 */ /* 0x000fea000383ffff */
.L_x_101:
[----:B------:R-:W-:-:S07]  /*b3a0*/  MOV R0, UR5 ;  /* 0x0000000500007c02 */ /* 0x000fce0008000f00 */
.L_x_300:
[----:B-1----:R1:W3:Y:S02]  /*b3b0*/  SYNCS.PHASECHK.TRANS64.TRYWAIT P0, [R0+URZ], R3 ;  /* 0x00000003000075a7 */ /* 0x0022e400080011ff */
[----:B---3--:R-:W-:Y:S05]  /*b3c0*/  @!P0 NANOSLEEP.SYNCS 0x989680 ;  /* 0x009896800000895d */ /* 0x008fea0003900000 */
[----:B------:R-:W3:Y:S02]  /*b3d0*/  @!P0 SYNCS.PHASECHK.TRANS64 P0, [R0+URZ], R3 ;  /* 0x00000003000085a7 */ /* 0x000ee400080010ff */
[----:B---3--:R-:W-:Y:S05]  /*b3e0*/  @!P0 BRA `(.L_x_300) ;  /* 0xfffffffc00f08947 */ /* 0x008fea000383ffff */
[----:B------:R-:W-:Y:S05]  /*b3f0*/  BRA `(.L_x_301) ;  /* 0xffffff9c00947947 */ /* 0x000fea000383ffff */
.L_x_102:
[----:B------:R-:W-:-:S07]  /*b400*/  MOV R0, UR5 ;  /* 0x0000000500007c02 */ /* 0x000fce0008000f00 */
.L_x_302:
[----:B-1----:R1:W3:Y:S02]  /*b410*/  SYNCS.PHASECHK.TRANS64.TRYWAIT P0, [R0+URZ], R3 ;  /* 0x00000003000075a7 */ /* 0x0022e400080011ff */
[----:B---3--:R-:W-:Y:S05]  /*b420*/  @!P0 NANOSLEEP.SYNCS 0x989680 ;  /* 0x009896800000895d */ /* 0x008fea0003900000 */
[----:B------:R-:W3:Y:S02]  /*b430*/  @!P0 SYNCS.PHASECHK.TRANS64 P0, [R0+URZ], R3 ;  /* 0x00000003000085a7 */ /* 0x000ee400080010ff */
[----:B---3--:R-:W-:Y:S05]  /*b440*/  @!P0 BRA `(.L_x_302) ;  /* 0xfffffffc00f08947 */ /* 0x008fea000383ffff */
[----:B------:R-:W-:Y:S05]  /*b450*/  BRA `(.L_x_303) ;  /* 0xffffff9c00a07947 */ /* 0x000fea000383ffff */
.L_x_103:
[----:B------:R-:W-:-:S07]  /*b460*/  MOV R0, UR5 ;  /* 0x0000000500007c02 */ /* 0x000fce0008000f00 */
.L_x_304:
[----:B-1----:R1:W3:Y:S02]  /*b470*/  SYNCS.PHASECHK.TRANS64.TRYWAIT P0, [R0+URZ], R3 ;  /* 0x00000003000075a7 */ /* 0x0022e400080011ff */
[----:B---3--:R-:W-:Y:S05]  /*b480*/  @!P0 NANOSLEEP.SYNCS 0x989680 ;  /* 0x009896800000895d */ /* 0x008fea0003900000 */
[----:B------:R-:W3:Y:S02]  /*b490*/  @!P0 SYNCS.PHASECHK.TRANS64 P0, [R0+URZ], R3 ;  /* 0x00000003000085a7 */ /* 0x000ee400080010ff */
[----:B---3--:R-:W-:Y:S05]  /*b4a0*/  @!P0 BRA `(.L_x_304) ;  /* 0xfffffffc00f08947 */ /* 0x008fea000383ffff */
[----:B------:R-:W-:Y:S05]  /*b4b0*/  BRA `(.L_x_305) ;  /* 0xffffff9c00ac7947 */ /* 0x000fea000383ffff */
.L_x_104:
[----:B------:R-:W-:-:S07]  /*b4c0*/  MOV R0, UR5 ;  /* 0x0000000500007c02 */ /* 0x000fce0008000f00 */
.L_x_306:
[----:B-1----:R1:W3:Y:S02]  /*b4d0*/  SYNCS.PHASECHK.TRANS64.TRYWAIT P0, [R0+URZ], R3 ;  /* 0x00000003000075a7 */ /* 0x0022e400080011ff */
[----:B---3--:R-:W-:Y:S05]  /*b4e0*/  @!P0 NANOSLEEP.SYNCS 0x989680 ;  /* 0x009896800000895d */ /* 0x008fea0003900000 */
[----:B------:R-:W3:Y:S02]  /*b4f0*/  @!P0 SYNCS.PHASECHK.TRANS64 P0, [R0+URZ], R3 ;  /* 0x00000003000085a7 */ /* 0x000ee400080010ff */
[----:B---3--:R-:W-:Y:S05]  /*b500*/  @!P0 BRA `(.L_x_306) ;  /* 0xfffffffc00f08947 */ /* 0x008fea000383ffff */
[----:B------:R-:W-:Y:S05]  /*b510*/  BRA `(.L_x_307) ;  /* 0xffffff9c00b87947 */ /* 0x000fea000383ffff */
.L_x_105:
[----:B------:R-:W-:-:S07]  /*b520*/  MOV R0, UR5 ;  /* 0x0000000500007c02 */ /* 0x000fce0008000f00 */
.L_x_308:
[----:B-1----:R1:W3:Y:S02]  /*b530*/  SYNCS.PHASECHK.TRANS64.TRYWAIT P0, [R0+URZ], R3 ;  /* 0x00000003000075a7 */ /* 0x0022e400080011ff */
[----:B---3--:R-:W-:Y:S05]  /*b540*/  @!P0 NANOSLEEP.SYNCS 0x989680 ;  /* 0x009896800000895d */ /* 0x008fea0003900000 */
[----:B------:R-:W3:Y:S02]  /*b550*/  @!P0 SYNCS.PHASECHK.TRANS64 P0, [R0+URZ], R3 ;  /* 0x00000003000085a7 */ /* 0x000ee400080010ff */
[----:B---3--:R-:W-:Y:S05]  /*b560*/  @!P0 BRA `(.L_x_308) ;  /* 0xfffffffc00f08947 */ /* 0x008fea000383ffff */
[----:B------:R-:W-:Y:S05]  /*b570*/  BRA `(.L_x_309) ;  /* 0xffffff9c00c47947 */ /* 0x000fea000383ffff */
.L_x_106:
[----:B------:R-:W-:-:S07]  /*b580*/  MOV R0, UR5 ;  /* 0x0000000500007c02 */ /* 0x000fce0008000f00 */
.L_x_310:
[----:B-1----:R1:W3:Y:S02]  /*b590*/  SYNCS.PHASECHK.TRANS64.TRYWAIT P0, [R0+URZ], R3 ;  /* 0x00000003000075a7 */ /* 0x0022e400080011ff */
[----:B---3--:R-:W-:Y:S05]  /*b5a0*/  @!P0 NANOSLEEP.SYNCS 0x989680 ;  /* 0x009896800000895d */ /* 0x008fea0003900000 */
[----:B------:R-:W3:Y:S02]  /*b5b0*/  @!P0 SYNCS.PHASECHK.TRANS64 P0, [R0+URZ], R3 ;  /* 0x00000003000085a7 */ /* 0x000ee400080010ff */
[----:B---3--:R-:W-:Y:S05]  /*b5c0*/  @!P0 BRA `(.L_x_310) ;  /* 0xfffffffc00f08947 */ /* 0x008fea000383ffff */
[----:B------:R-:W-:Y:S05]  /*b5d0*/  BRA `(.L_x_311) ;  /* 0xffffff9c00d07947 */ /* 0x000fea000383ffff */
.L_x_107:
[----:B------:R-:W-:-:S07]  /*b5e0*/  MOV R0, UR5 ;  /* 0x0000000500007c02 */ /* 0x000fce0008000f00 */
.L_x_312:
[----:B-1----:R1:W3:Y:S02]  /*b5f0*/  SYNCS.PHASECHK.TRANS64.TRYWAIT P0, [R0+URZ], R3 ;  /* 0x00000003000075a7 */ /* 0x0022e400080011ff */
[----:B---3--:R-:W-:Y:S05]  /*b600*/  @!P0 NANOSLEEP.SYNCS 0x989680 ;  /* 0x009896800000895d */ /* 0x008fea0003900000 */
[----:B------:R-:W3:Y:S02]  /*b610*/  @!P0 SYNCS.PHASECHK.TRANS64 P0, [R0+URZ], R3 ;  /* 0x00000003000085a7 */ /* 0x000ee400080010ff */
[----:B---3--:R-:W-:Y:S05]  /*b620*/  @!P0 BRA `(.L_x_312) ;  /* 0xfffffffc00f08947 */ /* 0x008fea000383ffff */
[----:B------:R-:W-:Y:S05]  /*b630*/  BRA `(.L_x_313) ;  /* 0xffffff9c00dc7947 */ /* 0x000fea000383ffff */
.L_x_108:
[----:B------:R-:W-:-:S07]  /*b640*/  MOV R0, UR5 ;  /* 0x0000000500007c02 */ /* 0x000fce0008000f00 */
.L_x_314:
[----:B-1----:R1:W3:Y:S02]  /*b650*/  SYNCS.PHASECHK.TRANS64.TRYWAIT P0, [R0+URZ], R3 ;  /* 0x00000003000075a7 */ /* 0x0022e400080011ff */
[----:B---3--:R-:W-:Y:S05]  /*b660*/  @!P0 NANOSLEEP.SYNCS 0x989680 ;  /* 0x009896800000895d */ /* 0x008fea0003900000 */
[----:B------:R-:W3:Y:S02]  /*b670*/  @!P0 SYNCS.PHASECHK.TRANS64 P0, [R0+URZ], R3 ;  /* 0x00000003000085a7 */ /* 0x000ee400080010ff */
[----:B---3--:R-:W-:Y:S05]  /*b680*/  @!P0 BRA `(.L_x_314) ;  /* 0xfffffffc00f08947 */ /* 0x008fea000383ffff */
[----:B------:R-:W-:Y:S05]  /*b690*/  BRA `(.L_x_315) ;  /* 0xffffff9c00e87947 */ /* 0x000fea000383ffff */
.L_x_109:
[----:B------:R-:W-:-:S07]  /*b6a0*/  MOV R0, UR5 ;  /* 0x0000000500007c02 */ /* 0x000fce0008000f00 */
.L_x_316:
[----:B-1----:R1:W3:Y:S02]  /*b6b0*/  SYNCS.PHASECHK.TRANS64.TRYWAIT P0, [R0+URZ], R3 ;  /* 0x00000003000075a7 */ /* 0x0022e400080011ff */
[----:B---3--:R-:W-:Y:S05]  /*b6c0*/  @!P0 NANOSLEEP.SYNCS 0x989680 ;  /* 0x009896800000895d */ /* 0x008fea0003900000 */
[----:B------:R-:W3:Y:S02]  /*b6d0*/  @!P0 SYNCS.PHASECHK.TRANS64 P0, [R0+URZ], R3 ;  /* 0x00000003000085a7 */ /* 0x000ee400080010ff */
[----:B---3--:R-:W-:Y:S05]  /*b6e0*/  @!P0 BRA `(.L_x_316) ;  /* 0xfffffffc00f08947 */ /* 0x008fea000383ffff */
[----:B------:R-:W-:Y:S05]  /*b6f0*/  BRA `(.L_x_317) ;  /* 0xffffff9c00f47947 */ /* 0x000fea000383ffff */
.L_x_110:
[----:B------:R-:W-:-:S07]  /*b700*/  MOV R0, UR5 ;  /* 0x0000000500007c02 */ /* 0x000fce0008000f00 */
.L_x_318:
[----:B-1----:R1:W3:Y:S02]  /*b710*/  SYNCS.PHASECHK.TRANS64.TRYWAIT P0, [R0+URZ], R3 ;  /* 0x00000003000075a7 */ /* 0x0022e400080011ff */
[----:B---3--:R-:W-:Y:S05]  /*b720*/  @!P0 NANOSLEEP.SYNCS 0x989680 ;  /* 0x009896800000895d */ /* 0x008fea0003900000 */
[----:B------:R-:W3:Y:S02]  /*b730*/  @!P0 SYNCS.PHASECHK.TRANS64 P0, [R0+URZ], R3 ;  /* 0x00000003000085a7 */ /* 0x000ee400080010ff */
[----:B---3--:R-:W-:Y:S05]  /*b740*/  @!P0 BRA `(.L_x_318) ;  /* 0xfffffffc00f08947 */ /* 0x008fea000383ffff */
[----:B------:R-:W-:Y:S05]  /*b750*/  BRA `(.L_x_319) ;  /* 0xffffffa000007947 */ /* 0x000fea000383ffff */
.L_x_111:
[----:B------:R-:W-:-:S07]  /*b760*/  MOV R0, UR5 ;  /* 0x0000000500007c02 */ /* 0x000fce0008000f00 */
.L_x_320:
[----:B-1----:R1:W3:Y:S02]  /*b770*/  SYNCS.PHASECHK.TRANS64.TRYWAIT P0, [R0+URZ], R3 ;  /* 0x00000003000075a7 */ /* 0x0022e400080011ff */
[----:B---3--:R-:W-:Y:S05]  /*b780*/  @!P0 NANOSLEEP.SYNCS 0x989680 ;  /* 0x009896800000895d */ /* 0x008fea0003900000 */
[----:B------:R-:W3:Y:S02]  /*b790*/  @!P0 SYNCS.PHASECHK.TRANS64 P0, [R0+URZ], R3 ;  /* 0x00000003000085a7 */ /* 0x000ee400080010ff */
[----:B---3--:R-:W-:Y:S05]  /*b7a0*/  @!P0 BRA `(.L_x_320) ;  /* 0xfffffffc00f08947 */ /* 0x008fea000383ffff */
[----:B------:R-:W-:Y:S05]  /*b7b0*/  BRA `(.L_x_321) ;  /* 0xffffffa0000c7947 */ /* 0x000fea000383ffff */
.L_x_112:
[----:B------:R-:W-:-:S07]  /*b7c0*/  MOV R0, UR5 ;  /* 0x0000000500007c02 */ /* 0x000fce0008000f00 */
.L_x_322:
[----:B-1----:R1:W3:Y:S02]  /*b7d0*/  SYNCS.PHASECHK.TRANS64.TRYWAIT P0, [R0+URZ], R3 ;  /* 0x00000003000075a7 */ /* 0x0022e400080011ff */
[----:B---3--:R-:W-:Y:S05]  /*b7e0*/  @!P0 NANOSLEEP.SYNCS 0x989680 ;  /* 0x009896800000895d */ /* 0x008fea0003900000 */
[----:B------:R-:W3:Y:S02]  /*b7f0*/  @!P0 SYNCS.PHASECHK.TRANS64 P0, [R0+URZ], R3 ;  /* 0x00000003000085a7 */ /* 0x000ee400080010ff */
[----:B---3--:R-:W-:Y:S05]  /*b800*/  @!P0 BRA `(.L_x_322) ;  /* 0xfffffffc00f08947 */ /* 0x008fea000383ffff */
[----:B------:R-:W-:Y:S05]  /*b810*/  BRA `(.L_x_323) ;  /* 0xffffffa000187947 */ /* 0x000fea000383ffff */
.L_x_113:
[----:B------:R-:W-:-:S07]  /*b820*/  MOV R0, UR5 ;  /* 0x0000000500007c02 */ /* 0x000fce0008000f00 */
.L_x_324:
[----:B-1----:R1:W3:Y:S02]  /*b830*/  SYNCS.PHASECHK.TRANS64.TRYWAIT P0, [R0+URZ], R3 ;  /* 0x00000003000075a7 */ /* 0x0022e400080011ff */
[----:B---3--:R-:W-:Y:S05]  /*b840*/  @!P0 NANOSLEEP.SYNCS 0x989680 ;  /* 0x009896800000895d */ /* 0x008fea0003900000 */
[----:B------:R-:W3:Y:S02]  /*b850*/  @!P0 SYNCS.PHASECHK.TRANS64 P0, [R0+URZ], R3 ;  /* 0x00000003000085a7 */ /* 0x000ee400080010ff */
[----:B---3--:R-:W-:Y:S05]  /*b860*/  @!P0 BRA `(.L_x_324) ;  /* 0xfffffffc00f08947 */ /* 0x008fea000383ffff */
[----:B------:R-:W-:Y:S05]  /*b870*/  BRA `(.L_x_325) ;  /* 0xffffffa000247947 */ /* 0x000fea000383ffff */
.L_x_114:
[----:B------:R-:W-:-:S07]  /*b880*/  MOV R0, UR5 ;  /* 0x0000000500007c02 */ /* 0x000fce0008000f00 */
.L_x_326:
[----:B-1----:R1:W3:Y:S02]  /*b890*/  SYNCS.PHASECHK.TRANS64.TRYWAIT P0, [R0+URZ], R3 ;  /* 0x00000003000075a7 */ /* 0x0022e400080011ff */
[----:B---3--:R-:W-:Y:S05]  /*b8a0*/  @!P0 NANOSLEEP.SYNCS 0x989680 ;  /* 0x009896800000895d */ /* 0x008fea0003900000 */
[----:B------:R-:W3:Y:S02]  /*b8b0*/  @!P0 SYNCS.PHASECHK.TRANS64 P0, [R0+URZ], R3 ;  /* 0x00000003000085a7 */ /* 0x000ee400080010ff */
[----:B---3--:R-:W-:Y:S05]  /*b8c0*/  @!P0 BRA `(.L_x_326) ;  /* 0xfffffffc00f08947 */ /* 0x008fea000383ffff */
[----:B------:R-:W-:Y:S05]  /*b8d0*/  BRA `(.L_x_327) ;  /* 0xffffffa000307947 */ /* 0x000fea000383ffff */
.L_x_117:
[----:B--2---:R2:W3:Y:S02]  /*b8e0*/  SYNCS.PHASECHK.TRANS64.TRYWAIT P0, [R2+URZ+0x500], R4 ;  /* 0x00050004020075a7 */ /* 0x0044e400080011ff */
[----:B---3--:R-:W-:Y:S05]  /*b8f0*/  @!P0 NANOSLEEP.SYNCS 0x989680 ;  /* 0x009896800000895d */ /* 0x008fea0003900000 */
[----:B------:R-:W3:Y:S02]  /*b900*/  @!P0 SYNCS.PHASECHK.TRANS64 P0, [R2+URZ+0x500], R4 ;  /* 0x00050004020085a7 */ /* 0x000ee400080010ff */
[----:B---3--:R-:W-:Y:S05]  /*b910*/  @!P0 BRA `(.L_x_117) ;  /* 0xfffffffc00f08947 */ /* 0x008fea000383ffff */
[----:B------:R-:W-:Y:S05]  /*b920*/  BRA `(.L_x_328) ;  /* 0xffffffa000947947 */ /* 0x000fea000383ffff */
.L_x_118:
[----:B------:R-:W-:-:S07]  /*b930*/  MOV R2, UR4 ;  /* 0x0000000400027c02 */ /* 0x000fce0008000f00 */
.L_x_329:
[----:B--2---:R2:W3:Y:S02]  /*b940*/  SYNCS.PHASECHK.TRANS64.TRYWAIT P0, [R2+URZ+0x4b0], R5 ;  /* 0x0004b005020075a7 */ /* 0x0044e400080011ff */
[----:B---3--:R-:W-:Y:S05]  /*b950*/  @!P0 NANOSLEEP.SYNCS 0x989680 ;  /* 0x009896800000895d */ /* 0x008fea0003900000 */
[----:B------:R-:W3:Y:S02]  /*b960*/  @!P0 SYNCS.PHASECHK.TRANS64 P0, [R2+URZ+0x4b0], R5 ;  /* 0x0004b005020085a7 */ /* 0x000ee400080010ff */
[----:B---3--:R-:W-:Y:S05]  /*b970*/  @!P0 BRA `(.L_x_329) ;  /* 0xfffffffc00f08947 */ /* 0x008fea000383ffff */
[----:B------:R-:W-:Y:S05]  /*b980*/  BRA `(.L_x_330) ;  /* 0xffffffa000a47947 */ /* 0x000fea000383ffff */
.L_x_119:
[----:B--2---:R2:W3:Y:S02]  /*b990*/  SYNCS.PHASECHK.TRANS64.TRYWAIT P1, [R2+URZ+0x4a0], R4 ;  /* 0x0004a004020075a7 */ /* 0x0044e400080211ff */
[----:B---3--:R-:W-:Y:S05]  /*b9a0*/  @!P1 NANOSLEEP.SYNCS 0x989680 ;  /* 0x009896800000995d */ /* 0x008fea0003900000 */
[----:B------:R-:W3:Y:S02]  /*b9b0*/  @!P1 SYNCS.PHASECHK.TRANS64 P1, [R2+URZ+0x4a0], R4 ;  /* 0x0004a004020095a7 */ /* 0x000ee400080210ff */
[----:B---3--:R-:W-:Y:S05]  /*b9c0*/  @!P1 BRA `(.L_x_119) ;  /* 0xfffffffc00f09947 */ /* 0x008fea000383ffff */
[----:B------:R-:W-:Y:S05]  /*b9d0*/  BRA `(.L_x_331) ;  /* 0xffffffa000d47947 */ /* 0x000fea000383ffff */
.L_x_122:
[----:B------:R-:W-:-:S07]  /*b9e0*/  MOV R0, UR4 ;  /* 0x0000000400007c02 */ /* 0x000fce0008000f00 */
.L_x_332:
[----:B--2---:R2:W3:Y:S02]  /*b9f0*/  SYNCS.PHASECHK.TRANS64.TRYWAIT P0, [R0+URZ+0x4b0], R2 ;  /* 0x0004b002000075a7 */ /* 0x0044e400080011ff */
[----:B---3--:R-:W-:Y:S05]  /*ba00*/  @!P0 NANOSLEEP.SYNCS 0x989680 ;  /* 0x009896800000895d */ /* 0x008fea0003900000 */
[----:B------:R-:W3:Y:S02]  /*ba10*/  @!P0 SYNCS.PHASECHK.TRANS64 P0, [R0+URZ+0x4b0], R2 ;  /* 0x0004b002000085a7 */ /* 0x000ee400080010ff */
[----:B---3--:R-:W-:Y:S05]  /*ba20*/  @!P0 BRA `(.L_x_332) ;  /* 0xfffffffc00f08947 */ /* 0x008fea000383ffff */
[----:B------:R-:W-:Y:S05]  /*ba30*/  BRA `(.L_x_121) ;  /* 0xffffffa400287947 */ /* 0x000fea000383ffff */
.L_x_131:
[----:B--2---:R-:W-:-:S04]  /*ba40*/  MOV R5, UR5 ;  /* 0x0000000500057c02 */ /* 0x004fc80008000f00 */
[----:B------:R2:W3:Y:S03]  /*ba50*/  SYNCS.PHASECHK.TRANS64.TRYWAIT P0, [R5+URZ+0x8], R6 ;  /* 0x00000806050075a7 */ /* 0x0004e600080011ff */
[----:B---3--:R-:W-:Y:S05]  /*ba60*/  @!P0 NANOSLEEP.SYNCS 0x989680 ;  /* 0x009896800000895d */ /* 0x008fea0003900000 */
[----:B------:R-:W3:Y:S02]  /*ba70*/  @!P0 SYNCS.PHASECHK.TRANS64 P0, [R5+URZ+0x8], R6 ;  /* 0x00000806050085a7 */ /* 0x000ee400080010ff */
[----:B---3--:R-:W-:Y:S05]  /*ba80*/  @!P0 BRA `(.L_x_131) ;  /* 0xfffffffc00ec8947 */ /* 0x008fea000383ffff */
[----:B------:R-:W-:Y:S05]  /*ba90*/  BRA `(.L_x_130) ;  /* 0xffffffa400e07947 */ /* 0x000fea000383ffff */
.L_x_133:
[----:B------:R-:W-:Y:S01]  /*baa0*/  BSSY B0, `(.L_x_333) ;  /* 0x0000006000007945 */ /* 0x000fe20003800000 */
[----:B------:R-:W-:-:S07]  /*bab0*/  MOV R15, 0xffffffff ;  /* 0xffffffff000f7802 */ /* 0x000fce0000000f00 */
[----:B-12--5:R-:W-:Y:S05]  /*bac0*/  WARPSYNC.COLLECTIVE R15, `(.L_x_334) ;  /* 0x000000000f0c7348 */ /* 0x026fea0003c00000 */
[----:B------:R-:W-:Y:S02]  /*bad0*/  ELECT P6, UR79, PT ;  /* 0x00000000004f782f */ /* 0x000fe400038c0000 */
[----:B------:R-:W-:Y:S01]  /*bae0*/  MOV R14, UR79 ;  /* 0x0000004f000e7c02 */ /* 0x000fe20008000f00 */
[----:B-12--5:R-:W-:Y:S10]  /*baf0*/  ENDCOLLECTIVE ;  /* 0x000000000000791b */ /* 0x026ff40003800000 */
.L_x_334:
[----:B------:R-:W-:Y:S05]  /*bb00*/  BSYNC B0 ;  /* 0x0000000000007941 */ /* 0x000fea0003800000 */
.L_x_333:
[----:B------:R-:W-:Y:S01]  /*bb10*/  PLOP3.LUT P0, PT, P6, PT, PT, 0x80, 0x8 ;  /* 0x000000000008781c */ /* 0x000fe2000370f070 */
[----:B------:R-:W-:-:S12]  /*bb20*/  BRA `(.L_x_335) ;  /* 0xffffffa8000c7947 */ /* 0x000fd8000383ffff */
.L_x_135:
[----:B--2---:R-:W-:-:S04]  /*bb30*/  MOV R0, UR5 ;  /* 0x0000000500007c02 */ /* 0x004fc80008000f00 */
[----:B------:R2:W3:Y:S03]  /*bb40*/  SYNCS.PHASECHK.TRANS64.TRYWAIT P0, [R0+URZ+0x8], R4 ;  /* 0x00000804000075a7 */ /* 0x0004e600080011ff */
[----:B---3--:R-:W-:Y:S05]  /*bb50*/  @!P0 NANOSLEEP.SYNCS 0x989680 ;  /* 0x009896800000895d */ /* 0x008fea0003900000 */
[----:B------:R-:W3:Y:S02]  /*bb60*/  @!P0 SYNCS.PHASECHK.TRANS64 P0, [R0+URZ+0x8], R4 ;  /* 0x00000804000085a7 */ /* 0x000ee400080010ff */
[----:B---3--:R-:W-:Y:S05]  /*bb70*/  @!P0 BRA `(.L_x_135) ;  /* 0xfffffffc00ec8947 */ /* 0x008fea000383ffff */
[----:B------:R-:W-:Y:S05]  /*bb80*/  BRA `(.L_x_134) ;  /* 0xffffffa800107947 */ /* 0x000fea000383ffff */
.L_x_136:
[----:B-1----:R1:W2:Y:S02]  /*bb90*/  SYNCS.PHASECHK.TRANS64.TRYWAIT P0, [R0+URZ+0x4a0], R4 ;  /* 0x0004a004000075a7 */ /* 0x0022a400080011ff */
[----:B--2---:R-:W-:Y:S05]  /*bba0*/  @!P0 NANOSLEEP.SYNCS 0x989680 ;  /* 0x009896800000895d */ /* 0x004fea0003900000 */
[----:B------:R-:W2:Y:S02]  /*bbb0*/  @!P0 SYNCS.PHASECHK.TRANS64 P0, [R0+URZ+0x4a0], R4 ;  /* 0x0004a004000085a7 */ /* 0x000ea400080010ff */
[----:B--2---:R-:W-:Y:S05]  /*bbc0*/  @!P0 BRA `(.L_x_136) ;  /* 0xfffffffc00f08947 */ /* 0x004fea000383ffff */
[----:B------:R-:W-:Y:S05]  /*bbd0*/  BRA `(.L_x_336) ;  /* 0xffffffa800e47947 */ /* 0x000fea000383ffff */
.L_x_138:
[----:B------:R-:W-:-:S07]  /*bbe0*/  MOV R0, UR19 ;  /* 0x0000001300007c02 */ /* 0x000fce0008000f00 */
.L_x_337:
[----:B-1----:R1:W2:Y:S02]  /*bbf0*/  SYNCS.PHASECHK.TRANS64.TRYWAIT P0, [R0+URZ+0x4e0], R4 ;  /* 0x0004e004000075a7 */ /* 0x0022a400080011ff */
[----:B--2---:R-:W-:Y:S05]  /*bc00*/  @!P0 NANOSLEEP.SYNCS 0x989680 ;  /* 0x009896800000895d */ /* 0x004fea0003900000 */
[----:B------:R-:W2:Y:S02]  /*bc10*/  @!P0 SYNCS.PHASECHK.TRANS64 P0, [R0+URZ+0x4e0], R4 ;  /* 0x0004e004000085a7 */ /* 0x000ea400080010ff */
[----:B--2---:R-:W-:Y:S05]  /*bc20*/  @!P0 BRA `(.L_x_337) ;  /* 0xfffffffc00f08947 */ /* 0x004fea000383ffff */
[----:B------:R-:W-:Y:S05]  /*bc30*/  BRA `(.L_x_338) ;  /* 0xffffffac002c7947 */ /* 0x000fea000383ffff */
.L_x_141:
[----:B------:R-:W-:Y:S07]  /*bc40*/  MOV R0, UR6 ;  /* 0x0000000600007c02 */ /* 0x000fee0008000f00 */
.L_x_339:
[----:B-1----:R1:W2:Y:S02]  /*bc50*/  SYNCS.PHASECHK.TRANS64.TRYWAIT P0, [R0+URZ], R4 ;  /* 0x00000004000075a7 */ /* 0x0022a400080011ff */
[----:B--2---:R-:W-:Y:S05]  /*bc60*/  @!P0 NANOSLEEP.SYNCS 0x989680 ;  /* 0x009896800000895d */ /* 0x004fea0003900000 */
[----:B------:R-:W2:Y:S02]  /*bc70*/  @!P0 SYNCS.PHASECHK.TRANS64 P0, [R0+URZ], R4 ;  /* 0x00000004000085a7 */ /* 0x000ea400080010ff */
[----:B--2---:R-:W-:Y:S05]  /*bc80*/  @!P0 BRA `(.L_x_339) ;  /* 0xfffffffc00f08947 */ /* 0x004fea000383ffff */
[----:B------:R-:W-:Y:S05]  /*bc90*/  BRA `(.L_x_140) ;  /* 0xffffffac00447947 */ /* 0x000fea000383ffff */
.L_x_145:
[----:B-1----:R-:W-:-:S07]  /*bca0*/  MOV R0, UR4 ;  /* 0x0000000400007c02 */ /* 0x002fce0008000f00 */
.L_x_340:
[----:B-1----:R1:W2:Y:S02]  /*bcb0*/  SYNCS.PHASECHK.TRANS64.TRYWAIT P0, [R0+URZ], R2 ;  /* 0x00000002000075a7 */ /* 0x0022a400080011ff */
[----:B--2---:R-:W-:Y:S05]  /*bcc0*/  @!P0 NANOSLEEP.SYNCS 0x989680 ;  /* 0x009896800000895d */ /* 0x004fea0003900000 */
[----:B------:R-:W2:Y:S02]  /*bcd0*/  @!P0 SYNCS.PHASECHK.TRANS64 P0, [R0+URZ], R2 ;  /* 0x00000002000085a7 */ /* 0x000ea400080010ff */
[----:B--2---:R-:W-:Y:S05]  /*bce0*/  @!P0 BRA `(.L_x_340) ;  /* 0xfffffffc00f08947 */ /* 0x004fea000383ffff */
[----:B------:R-:W-:Y:S05]  /*bcf0*/  BRA `(.L_x_341) ;  /* 0xffffffac00fc7947 */ /* 0x000fea000383ffff */
.L_x_146:
[----:B------:R-:W-:-:S07]  /*bd00*/  MOV R0, UR5 ;  /* 0x0000000500007c02 */ /* 0x000fce0008000f00 */
.L_x_342:
[----:B-1----:R1:W2:Y:S02]  /*bd10*/  SYNCS.PHASECHK.TRANS64.TRYWAIT P0, [R0+URZ], R3 ;  /* 0x00000003000075a7 */ /* 0x0022a400080011ff */
[----:B--2---:R-:W-:Y:S05]  /*bd20*/  @!P0 NANOSLEEP.SYNCS 0x989680 ;  /* 0x009896800000895d */ /* 0x004fea0003900000 */
[----:B------:R-:W2:Y:S02]  /*bd30*/  @!P0 SYNCS.PHASECHK.TRANS64 P0, [R0+URZ], R3 ;  /* 0x00000003000085a7 */ /* 0x000ea400080010ff */
[----:B--2---:R-:W-:Y:S05]  /*bd40*/  @!P0 BRA `(.L_x_342) ;  /* 0xfffffffc00f08947 */ /* 0x004fea000383ffff */
[----:B------:R-:W-:Y:S05]  /*bd50*/  BRA `(.L_x_343) ;  /* 0xffffffb000087947 */ /* 0x000fea000383ffff */
.L_x_147:
[----:B------:R-:W-:-:S07]  /*bd60*/  MOV R0, UR5 ;  /* 0x0000000500007c02 */ /* 0x000fce0008000f00 */
.L_x_344:
[----:B-1----:R1:W2:Y:S02]  /*bd70*/  SYNCS.PHASECHK.TRANS64.TRYWAIT P0, [R0+URZ], R3 ;  /* 0x00000003000075a7 */ /* 0x0022a400080011ff */
[----:B--2---:R-:W-:Y:S05]  /*bd80*/  @!P0 NANOSLEEP.SYNCS 0x989680 ;  /* 0x009896800000895d */ /* 0x004fea0003900000 */
[----:B------:R-:W2:Y:S02]  /*bd90*/  @!P0 SYNCS.PHASECHK.TRANS64 P0, [R0+URZ], R3 ;  /* 0x00000003000085a7 */ /* 0x000ea400080010ff */
[----:B--2---:R-:W-:Y:S05]  /*bda0*/  @!P0 BRA `(.L_x_344) ;  /* 0xfffffffc00f08947 */ /* 0x004fea000383ffff */
[----:B------:R-:W-:Y:S05]  /*bdb0*/  BRA `(.L_x_345) ;  /* 0xffffffb000147947 */ /* 0x000fea000383ffff */
.L_x_150:
[----:B------:R-:W-:-:S07]  /*bdc0*/  MOV R0, UR13 ;  /* 0x0000000d00007c02 */ /* 0x000fce0008000f00 */
.L_x_346:
[----:B-1----:R1:W2:Y:S02]  /*bdd0*/  SYNCS.PHASECHK.TRANS64.TRYWAIT P1, [R0+URZ+0x520], R2 ;  /* 0x00052002000075a7 */ /* 0x0022a400080211ff */
[----:B--2---:R-:W-:Y:S05]  /*bde0*/  @!P1 NANOSLEEP.SYNCS 0x989680 ;  /* 0x009896800000995d */ /* 0x004fea0003900000 */
[----:B------:R-:W2:Y:S02]  /*bdf0*/  @!P1 SYNCS.PHASECHK.TRANS64 P1, [R0+URZ+0x520], R2 ;  /* 0x00052002000095a7 */ /* 0x000ea400080210ff */
[----:B--2---:R-:W-:Y:S05]  /*be00*/  @!P1 BRA `(.L_x_346) ;  /* 0xfffffffc00f09947 */ /* 0x004fea000383ffff */
[----:B------:R-:W-:Y:S05]  /*be10*/  BRA `(.L_x_347) ;  /* 0xffffffb000607947 */ /* 0x000fea000383ffff */
.L_x_155:
[----:B-1----:R1:W3:Y:S02]  /*be20*/  SYNCS.PHASECHK.TRANS64.TRYWAIT P0, [R3+URZ+0x4a0], R0 ;  /* 0x0004a000030075a7 */ /* 0x0022e400080011ff */
[----:B---3--:R-:W-:Y:S05]  /*be30*/  @!P0 NANOSLEEP.SYNCS 0x989680 ;  /* 0x009896800000895d */ /* 0x008fea0003900000 */
[----:B------:R-:W3:Y:S02]  /*be40*/  @!P0 SYNCS.PHASECHK.TRANS64 P0, [R3+URZ+0x4a0], R0 ;  /* 0x0004a000030085a7 */ /* 0x000ee400080010ff */
[----:B---3--:R-:W-:Y:S05]  /*be50*/  @!P0 BRA `(.L_x_155) ;  /* 0xfffffffc00f08947 */ /* 0x008fea000383ffff */
[----:B------:R-:W-:Y:S05]  /*be60*/  BRA `(.L_x_348) ;  /* 0xffffffb400907947 */ /* 0x000fea000383ffff */
.L_x_158:
[----:B-1----:R-:W-:Y:S07]  /*be70*/  MOV R0, UR17 ;  /* 0x0000001100007c02 */ /* 0x002fee0008000f00 */
.L_x_349:
[----:B-1----:R1:W3:Y:S02]  /*be80*/  SYNCS.PHASECHK.TRANS64.TRYWAIT P1, [R0+URZ+0x498], R3 ;  /* 0x00049803000075a7 */ /* 0x0022e400080211ff */
[----:B---3--:R-:W-:Y:S05]  /*be90*/  @!P1 NANOSLEEP.SYNCS 0x989680 ;  /* 0x009896800000995d */ /* 0x008fea0003900000 */
[----:B------:R-:W3:Y:S02]  /*bea0*/  @!P1 SYNCS.PHASECHK.TRANS64 P1, [R0+URZ+0x498], R3 ;  /* 0x00049803000095a7 */ /* 0x000ee400080210ff */
[----:B---3--:R-:W-:Y:S05]  /*beb0*/  @!P1 BRA `(.L_x_349) ;  /* 0xfffffffc00f09947 */ /* 0x008fea000383ffff */
[----:B------:R-:W-:Y:S05]  /*bec0*/  BRA `(.L_x_157) ;  /* 0xffffffbc00047947 */ /* 0x000fea000383ffff */
.L_x_161:
[----:B-1----:R-:W-:Y:S07]  /*bed0*/  MOV R0, UR17 ;  /* 0x0000001100007c02 */ /* 0x002fee0008000f00 */
.L_x_350:
[----:B-1----:R1:W3:Y:S02]  /*bee0*/  SYNCS.PHASECHK.TRANS64.TRYWAIT P0, [R0+URZ+0x488], R2 ;  /* 0x00048802000075a7 */ /* 0x0022e400080011ff */
[----:B---3--:R-:W-:Y:S05]  /*bef0*/  @!P0 NANOSLEEP.SYNCS 0x989680 ;  /* 0x009896800000895d */ /* 0x008fea0003900000 */
[----:B------:R-:W3:Y:S02]  /*bf00*/  @!P0 SYNCS.PHASECHK.TRANS64 P0, [R0+URZ+0x488], R2 ;  /* 0x00048802000085a7 */ /* 0x000ee400080010ff */
[----:B---3--:R-:W-:Y:S05]  /*bf10*/  @!P0 BRA `(.L_x_350) ;  /* 0xfffffffc00f08947 */ /* 0x008fea000383ffff */
[----:B------:R-:W-:Y:S05]  /*bf20*/  BRA `(.L_x_351) ;  /* 0xffffffbc00587947 */ /* 0x000fea000383ffff */
.L_x_164:
[----:B--2---:R2:W3:Y:S02]  /*bf30*/  SYNCS.PHASECHK.TRANS64.TRYWAIT P0, [R3+URZ+0x4a0], R0 ;  /* 0x0004a000030075a7 */ /* 0x0044e400080011ff */
[----:B---3--:R-:W-:Y:S05]  /*bf40*/  @!P0 NANOSLEEP.SYNCS 0x989680 ;  /* 0x009896800000895d */ /* 0x008fea0003900000 */
[----:B------:R-:W3:Y:S02]  /*bf50*/  @!P0 SYNCS.PHASECHK.TRANS64 P0, [R3+URZ+0x4a0], R0 ;  /* 0x0004a000030085a7 */ /* 0x000ee400080010ff */
[----:B---3--:R-:W-:Y:S05]  /*bf60*/  @!P0 BRA `(.L_x_164) ;  /* 0xfffffffc00f08947 */ /* 0x008fea000383ffff */
[----:B------:R-:W-:Y:S05]  /*bf70*/  BRA `(.L_x_352) ;  /* 0xffffffc000b07947 */ /* 0x000fea000383ffff */
.L_x_175:
[----:B-1----:R-:W-:Y:S04]  /*bf80*/  MOV R0, UR44 ;  /* 0x0000002c00007c02 */ /* 0x002fe80008000f00 */
[----:B------:R1:W2:Y:S03]  /*bf90*/  SYNCS.PHASECHK.TRANS64.TRYWAIT P1, [R0+URZ+0x480], R3 ;  /* 0x00048003000075a7 */ /* 0x0002a600080211ff */
[----:B--2---:R-:W-:Y:S05]  /*bfa0*/  @!P1 NANOSLEEP.SYNCS 0x989680 ;  /* 0x009896800000995d */ /* 0x004fea0003900000 */
[----:B------:R-:W2:Y:S02]  /*bfb0*/  @!P1 SYNCS.PHASECHK.TRANS64 P1, [R0+URZ+0x480], R3 ;  /* 0x00048003000095a7 */ /* 0x000ea400080210ff */
[----:B--2---:R-:W-:Y:S05]  /*bfc0*/  @!P1 BRA `(.L_x_175) ;  /* 0xfffffffc00ec9947 */ /* 0x004fea000383ffff */
[----:B------:R-:W-:Y:S05]  /*bfd0*/  BRA `(.L_x_174) ;  /* 0xffffffcc00e87947 */ /* 0x000fea000383ffff */
.L_x_177:
[----:B-1----:R1:W2:Y:S02]  /*bfe0*/  SYNCS.PHASECHK.TRANS64.TRYWAIT P1, [R82+URZ+0x4c0], R4 ;  /* 0x0004c004520075a7 */ /* 0x0022a400080211ff */
[----:B--2---:R-:W-:Y:S05]  /*bff0*/  @!P1 NANOSLEEP.SYNCS 0x989680 ;  /* 0x009896800000995d */ /* 0x004fea0003900000 */
[----:B------:R-:W2:Y:S02]  /*c000*/  @!P1 SYNCS.PHASECHK.TRANS64 P1, [R82+URZ+0x4c0], R4 ;  /* 0x0004c004520095a7 */ /* 0x000ea400080210ff */
[----:B--2---:R-:W-:Y:S05]  /*c010*/  @!P1 BRA `(.L_x_177) ;  /* 0xfffffffc00f09947 */ /* 0x004fea000383ffff */
[----:B------:R-:W-:Y:S05]  /*c020*/  BRA `(.L_x_176) ;  /* 0xffffffd000287947 */ /* 0x000fea000383ffff */
        .weak           $__internal_0_$__cuda_sm10x_tcgen05_guardrail_trap_col_being_dealloced_not_returned_by_alloc
        .type           $__internal_0_$__cuda_sm10x_tcgen05_guardrail_trap_col_being_dealloced_not_returned_by_alloc,@function
        .size           $__internal_0_$__cuda_sm10x_tcgen05_guardrail_trap_col_being_dealloced_not_returned_by_alloc,($__internal_1_$__cuda_sm10x_tcgen05_guardrail_trap_phase_invalid_during_alloc - $__internal_0_$__cuda_sm10x_tcgen05_guardrail_trap_col_being_dealloced_not_returned_by_alloc)
$__internal_0_$__cuda_sm10x_tcgen05_guardrail_trap_col_being_dealloced_not_returned_by_alloc:
[----:B------:R-:W-:Y:S05]  /*c030*/  BPT.TRAP 0x1 ;  /* 0x000000040000795c */ /* 0x000fea0000300000 */
[----:B------:R-:W-:-:S04]  /*c040*/  HFMA2 R3, -RZ, RZ, 0, 0 ;  /* 0x00000000ff037431 */ /* 0x000fc800000001ff */
[----:B------:R-:W-:Y:S05]  /*c050*/  RET.REL.NODEC R2 `(_ZN7cutlass13device_kernelINS_4gemm6kernel13GemmUniversalIN4cute5tupleIJiiiiEEENS1_10collective13CollectiveMmaINS1_35MainloopSm100TmaUmmaWarpSpecializedILi72ELi2ELi4ENS5_IJNS4_1CILi8EEENSA_ILi1EEESC_EEEEENS5_IJNSA_ILi128EEENSA_ILi64EEENSA_ILi32EEEEEENS_12float_e4m3_tENS5_IJlSC_lEEESJ_SK_NS4_8TiledMMAINS4_8MMA_AtomIJNS4_10MMA_TraitsINS4_25SM100_MMA_F8F6F4_2x1SM_SSEJSJ_SJ_fSF_SG_NS4_17integral_constantINS4_4UMMA5MajorELSR_0EEESS_NSP_INSQ_7ScaleInELST_0EEESU_EEEEEENS4_6LayoutINS5_IJSC_SC_SC_EEENS5_IJNSA_ILi0EEESZ_SZ_EEEEENS5_IJNS4_10UnderscoreES12_S12_EEEEENS4_18SM100_TMA_2SM_LOADENS4_14ComposedLayoutINS4_7SwizzleILi1ELi4ELi3EEENS4_18smem_ptr_flag_bitsILi8EEENSX_INS5_IJSB_SH_EEENS5_IJSH_SC_EEEEEEEvNS4_8identityENS4_28SM100_TMA_2SM_LOAD_MULTICASTES1E_vS1F_EENS_8epilogue10collective18CollectiveEpilogueINS1I_23Sm100TmaWarpSpecializedILi1ELi1ELi32ELb0ELb0EEEJNS5_IJSG_SG_SH_EEENS5_IJNSX_ISG_SC_EES1O_EEESJ_SK_SJ_SK_NS1I_6fusion15FusionCallbacksIS1M_NS1Q_17LinearCombinationISJ_fSJ_fLNS_15FloatRoundStyleE2EEES1N_S1P_JEEENS4_5SM1004TMEM4LOAD26SM100_TMEM_LOAD_32dp32b32xENS4_13SM90_TMA_LOADENS16_INS17_ILi2ELi4ELi3EEES1A_NSX_INS5_IJSB_SG_EEENS5_IJSG_SC_EEEEEEENS4_39AutoVectorizingCopyWithAssumedAlignmentILi128EEENS4_14SM90_TMA_STOREES25_S27_S27_EEEvvEEEEvNT_6ParamsE) ;  /* 0xffffff3c02e87950 */ /* 0x000fea0003c3ffff */
        .weak           $__internal_1_$__cuda_sm10x_tcgen05_guardrail_trap_phase_invalid_during_alloc
        .type           $__internal_1_$__cuda_sm10x_tcgen05_guardrail_trap_phase_invalid_during_alloc,@function
        .size           $__internal_1_$__cuda_sm10x_tcgen05_guardrail_trap_phase_invalid_during_alloc,($__internal_2_$__cuda_sm10x_tcgen05_guardrail_trap_unallocated_columns_being_dealloced - $__internal_1_$__cuda_sm10x_tcgen05_guardrail_trap_phase_invalid_during_alloc)
$__internal_1_$__cuda_sm10x_tcgen05_guardrail_trap_phase_invalid_during_alloc:
[----:B------:R-:W-:Y:S05]  /*c060*/  BPT.TRAP 0x1 ;  /* 0x000000040000795c */ /* 0x000fea0000300000 */
[----:B------:R-:W-:-:S04]  /*c070*/  MOV R5, 0x0 ;  /* 0x0000000000057802 */ /* 0x000fc80000000f00 */
[----:B------:R-:W-:Y:S05]  /*c080*/  RET.REL.NODEC R4 `(_ZN7cutlass13device_kernelINS_4gemm6kernel13GemmUniversalIN4cute5tupleIJiiiiEEENS1_10collective13CollectiveMmaINS1_35MainloopSm100TmaUmmaWarpSpecializedILi72ELi2ELi4ENS5_IJNS4_1CILi8EEENSA_ILi1EEESC_EEEEENS5_IJNSA_ILi128EEENSA_ILi64EEENSA_ILi32EEEEEENS_12float_e4m3_tENS5_IJlSC_lEEESJ_SK_NS4_8TiledMMAINS4_8MMA_AtomIJNS4_10MMA_TraitsINS4_25SM100_MMA_F8F6F4_2x1SM_SSEJSJ_SJ_fSF_SG_NS4_17integral_constantINS4_4UMMA5MajorELSR_0EEESS_NSP_INSQ_7ScaleInELST_0EEESU_EEEEEENS4_6LayoutINS5_IJSC_SC_SC_EEENS5_IJNSA_ILi0EEESZ_SZ_EEEEENS5_IJNS4_10UnderscoreES12_S12_EEEEENS4_18SM100_TMA_2SM_LOADENS4_14ComposedLayoutINS4_7SwizzleILi1ELi4ELi3EEENS4_18smem_ptr_flag_bitsILi8EEENSX_INS5_IJSB_SH_EEENS5_IJSH_SC_EEEEEEEvNS4_8identityENS4_28SM100_TMA_2SM_LOAD_MULTICASTES1E_vS1F_EENS_8epilogue10collective18CollectiveEpilogueINS1I_23Sm100TmaWarpSpecializedILi1ELi1ELi32ELb0ELb0EEEJNS5_IJSG_SG_SH_EEENS5_IJNSX_ISG_SC_EES1O_EEESJ_SK_SJ_SK_NS1I_6fusion15FusionCallbacksIS1M_NS1Q_17LinearCombinationISJ_fSJ_fLNS_15FloatRoundStyleE2EEES1N_S1P_JEEENS4_5SM1004TMEM4LOAD26SM100_TMEM_LOAD_32dp32b32xENS4_13SM90_TMA_LOADENS16_INS17_ILi2ELi4ELi3EEES1A_NSX_INS5_IJSB_SG_EEENS5_IJSG_SC_EEEEEEENS4_39AutoVectorizingCopyWithAssumedAlignmentILi128EEENS4_14SM90_TMA_STOREES25_S27_S27_EEEvvEEEEvNT_6ParamsE) ;  /* 0xffffff3c04dc7950 */ /* 0x000fea0003c3ffff */
        .weak           $__internal_2_$__cuda_sm10x_tcgen05_guardrail_trap_unallocated_columns_being_dealloced
        .type           $__internal_2_$__cuda_sm10x_tcgen05_guardrail_trap_unallocated_columns_being_dealloced,@function
        .size           $__internal_2_$__cuda_sm10x_tcgen05_guardrail_trap_unallocated_columns_being_dealloced,(.L_x_354 - $__internal_2_$__cuda_sm10x_tcgen05_guardrail_trap_unallocated_columns_being_dealloced)
$__internal_2_$__cuda_sm10x_tcgen05_guardrail_trap_unallocated_columns_being_dealloced:
[----:B------:R-:W-:Y:S05]  /*c090*/  BPT.TRAP 0x1 ;  /* 0x000000040000795c */ /* 0x000fea0000300000 */
[----:B------:R-:W-:-:S04]  /*c0a0*/  HFMA2 R3, -RZ, RZ, 0, 0 ;  /* 0x00000000ff037431 */ /* 0x000fc800000001ff */
[----:B------:R-:W-:Y:S05]  /*c0b0*/  RET.REL.NODEC R2 `(_ZN7cutlass13device_kernelINS_4gemm6kernel13GemmUniversalIN4cute5tupleIJiiiiEEENS1_10collective13CollectiveMmaINS1_35MainloopSm100TmaUmmaWarpSpecializedILi72ELi2ELi4ENS5_IJNS4_1CILi8EEENSA_ILi1EEESC_EEEEENS5_IJNSA_ILi128EEENSA_ILi64EEENSA_ILi32EEEEEENS_12float_e4m3_tENS5_IJlSC_lEEESJ_SK_NS4_8TiledMMAINS4_8MMA_AtomIJNS4_10MMA_TraitsINS4_25SM100_MMA_F8F6F4_2x1SM_SSEJSJ_SJ_fSF_SG_NS4_17integral_constantINS4_4UMMA5MajorELSR_0EEESS_NSP_INSQ_7ScaleInELST_0EEESU_EEEEEENS4_6LayoutINS5_IJSC_SC_SC_EEENS5_IJNSA_ILi0EEESZ_SZ_EEEEENS5_IJNS4_10UnderscoreES12_S12_EEEEENS4_18SM100_TMA_2SM_LOADENS4_14ComposedLayoutINS4_7SwizzleILi1ELi4ELi3EEENS4_18smem_ptr_flag_bitsILi8EEENSX_INS5_IJSB_SH_EEENS5_IJSH_SC_EEEEEEEvNS4_8identityENS4_28SM100_TMA_2SM_LOAD_MULTICASTES1E_vS1F_EENS_8epilogue10collective18CollectiveEpilogueINS1I_23Sm100TmaWarpSpecializedILi1ELi1ELi32ELb0ELb0EEEJNS5_IJSG_SG_SH_EEENS5_IJNSX_ISG_SC_EES1O_EEESJ_SK_SJ_SK_NS1I_6fusion15FusionCallbacksIS1M_NS1Q_17LinearCombinationISJ_fSJ_fLNS_15FloatRoundStyleE2EEES1N_S1P_JEEENS4_5SM1004TMEM4LOAD26SM100_TMEM_LOAD_32dp32b32xENS4_13SM90_TMA_LOADENS16_INS17_ILi2ELi4ELi3EEES1A_NSX_INS5_IJSB_SG_EEENS5_IJSG_SC_EEEEEEENS4_39AutoVectorizingCopyWithAssumedAlignmentILi128EEENS4_14SM90_TMA_STOREES25_S27_S27_EEEvvEEEEvNT_6ParamsE) ;  /* 0xffffff3c02d07950 */ /* 0x000fea0003c3ffff */
.L_x_353:
[----:B------:R-:W-:-:S00]  /*c0c0*/  BRA `(.L_x_353) ;  /* 0xfffffffc00fc7947 */ /* 0x000fc0000383ffff */
[----:B------:R-:W-:-:S00]  /*c0d0*/  NOP ;  /* 0x0000000000007918 */ /* 0x000fc00000000000 */
        /* <DEDUP_REMOVED lines=10> */
.L_x_354:


//--------------------- .nv.global.init           --------------------------
	.section	.nv.global.init,"aw",@progbits
.nv.global.init:
	.type		$str$27,@object
	.size		$str$27,($str$28 - $str$27)
$str$27:
        /*0000*/ 	.byte	0x28, 0x61, 0x64, 0x64, 0x72, 0x65, 0x73, 0x73, 0x20, 0x26, 0x20, 0x6d, 0x61, 0x73, 0x6b, 0x29
        /*0010*/ 	.byte	0x20, 0x3d, 0x3d, 0x20, 0x30, 0x00
	.type		$str$28,@object
	.size		$str$28,($str$26 - $str$28)
$str$28:
        /*0016*/ 	.byte	0x2f, 0x74, 0x6d, 0x70, 0x2f, 0x63, 0x75, 0x74, 0x6c, 0x61, 0x73, 0x73, 0x5f, 0x73, 0x77, 0x65
        /*0026*/ 	.byte	0x65, 0x70, 0x5f, 0x73, 0x72, 0x63, 0x2f, 0x69, 0x6e, 0x63, 0x6c, 0x75, 0x64, 0x65, 0x2f, 0x63
        /*0036*/ 	.byte	0x75, 0x74, 0x65, 0x2f, 0x70, 0x6f, 0x69, 0x6e, 0x74, 0x65, 0x72, 0x5f, 0x66, 0x6c, 0x61, 0x67
        /*0046*/ 	.byte	0x67, 0x65, 0x64, 0x2e, 0x68, 0x70, 0x70, 0x00
	.type		$str$26,@object
	.size		$str$26,($str$25 - $str$26)
$str$26:
        /*004e*/ 	.byte	0x2f, 0x74, 0x6d, 0x70, 0x2f, 0x63, 0x75, 0x74, 0x6c, 0x61, 0x73, 0x73, 0x5f, 0x73, 0x77, 0x65
        /*005e*/ 	.byte	0x65, 0x70, 0x5f, 0x73, 0x72, 0x63, 0x2f, 0x69, 0x6e, 0x63, 0x6c, 0x75, 0x64, 0x65, 0x2f, 0x63
        /*006e*/ 	.byte	0x75, 0x74, 0x65, 0x2f, 0x61, 0x74, 0x6f, 0x6d, 0x2f, 0x63, 0x6f, 0x70, 0x79, 0x5f, 0x74, 0x72
        /*007e*/ 	.byte	0x61, 0x69, 0x74, 0x73, 0x5f, 0x73, 0x6d, 0x31, 0x30, 0x30, 0x2e, 0x68, 0x70, 0x70, 0x00
	.type		$str$25,@object
	.size		$str$25,(__unnamed_1 - $str$25)
$str$25:
        /*008d*/ 	.byte	0x28, 0x28, 0x75, 0x69, 0x6e, 0x74, 0x33, 0x32, 0x5f, 0x74, 0x28, 0x74, 0x68, 0x72, 0x65, 0x61
        /*009d*/ 	.byte	0x64, 0x49, 0x64, 0x78, 0x2e, 0x78, 0x29, 0x20, 0x2f, 0x20, 0x33, 0x32, 0x29, 0x20, 0x25, 0x20
        /*00ad*/ 	.byte	0x34, 0x29, 0x20, 0x3d, 0x3d, 0x20, 0x28, 0x28, 0x28, 0x74, 0x6d, 0x65, 0x6d, 0x5f, 0x61, 0x64
        /*00bd*/ 	.byte	0x64, 0x72, 0x20, 0x3e, 0x3e, 0x20, 0x31, 0x36, 0x29, 0x20, 0x2f, 0x20, 0x33, 0x32, 0x29, 0x20
        /*00cd*/ 	.byte	0x25, 0x20, 0x34, 0x29, 0x00
	.type		__unnamed_1,@object
	.size		__unnamed_1,(__unnamed_2 - __unnamed_1)
__unnamed_1:
        /*00d2*/ 	.byte	0x61, 0x75, 0x74, 0x6f, 0x20, 0x63, 0x75, 0x74, 0x65, 0x3a, 0x3a, 0x61, 0x73, 0x5f, 0x70, 0x6f
        /* <DEDUP_REMOVED lines=24> */
        /*0262*/ 	.byte	0x3c, 0x34, 0x30, 0x39, 0x36, 0x3e, 0x3e, 0x3e, 0x3e, 0x5d, 0x00
	.type		__unnamed_2,@object
	.size		__unnamed_2,(.L_2 - __unnamed_2)
__unnamed_2:
        /* <DEDUP_REMOVED lines=40> */
        /*04ed*/ 	.byte	0x74, 0x65, 0x3a, 0x3a, 0x43, 0x3c, 0x30, 0x3e, 0x3e, 0x3e, 0x3e, 0x5d, 0x00
.L_2:


//--------------------- .nv.shared._ZN7cutlass13device_kernelINS_4gemm6kernel13GemmUniversalIN4cute5tupleIJiiiiEEENS1_10collective13CollectiveMmaINS1_35MainloopSm100TmaUmmaWarpSpecializedILi72ELi2ELi4ENS5_IJNS4_1CILi8EEENSA_ILi1EEESC_EEEEENS5_IJNSA_ILi128EEENSA_ILi64EEENSA_ILi32EEEEEENS_12float_e4m3_tENS5_IJlSC_lEEESJ_SK_NS4_8TiledMMAINS4_8MMA_AtomIJNS4_10MMA_TraitsINS4_25SM100_MMA_F8F6F4_2x1SM_SSEJSJ_SJ_fSF_SG_NS4_17integral_constantINS4_4UMMA5MajorELSR_0EEESS_NSP_INSQ_7ScaleInELST_0EEESU_EEEEEENS4_6LayoutINS5_IJSC_SC_SC_EEENS5_IJNSA_ILi0EEESZ_SZ_EEEEENS5_IJNS4_10UnderscoreES12_S12_EEEEENS4_18SM100_TMA_2SM_LOADENS4_14ComposedLayoutINS4_7SwizzleILi1ELi4ELi3EEENS4_18smem_ptr_flag_bitsILi8EEENSX_INS5_IJSB_SH_EEENS5_IJSH_SC_EEEEEEEvNS4_8identityENS4_28SM100_TMA_2SM_LOAD_MULTICASTES1E_vS1F_EENS_8epilogue10collective18CollectiveEpilogueINS1I_23Sm100TmaWarpSpecializedILi1ELi1ELi32ELb0ELb0EEEJNS5_IJSG_SG_SH_EEENS5_IJNSX_ISG_SC_EES1O_EEESJ_SK_SJ_SK_NS1I_6fusion15FusionCallbacksIS1M_NS1Q_17LinearCombinationISJ_fSJ_fLNS_15FloatRoundStyleE2EEES1N_S1P_JEEENS4_5SM1004TMEM4LOAD26SM100_TMEM_LOAD_32dp32b32xENS4_13SM90_TMA_LOADENS16_INS17_ILi2ELi4ELi3EEES1A_NSX_INS5_IJSB_SG_EEENS5_IJSG_SC_EEEEEEENS4_39AutoVectorizingCopyWithAssumedAlignmentILi128EEENS4_14SM90_TMA_STOREES25_S27_S27_EEEvvEEEEvNT_6ParamsE --------------------------
	.section	.nv.shared._ZN7cutlass13device_kernelINS_4gemm6kernel13GemmUniversalIN4cute5tupleIJiiiiEEENS1_10collective13CollectiveMmaINS1_35MainloopSm100TmaUmmaWarpSpecializedILi72ELi2ELi4ENS5_IJNS4_1CILi8EEENSA_ILi1EEESC_EEEEENS5_IJNSA_ILi128EEENSA_ILi64EEENSA_ILi32EEEEEENS_12float_e4m3_tENS5_IJlSC_lEEESJ_SK_NS4_8TiledMMAINS4_8MMA_AtomIJNS4_10MMA_TraitsINS4_25SM100_MMA_F8F6F4_2x1SM_SSEJSJ_SJ_fSF_SG_NS4_17integral_constantINS4_4UMMA5MajorELSR_0EEESS_NSP_INSQ_7ScaleInELST_0EEESU_EEEEEENS4_6LayoutINS5_IJSC_SC_SC_EEENS5_IJNSA_ILi0EEESZ_SZ_EEEEENS5_IJNS4_10UnderscoreES12_S12_EEEEENS4_18SM100_TMA_2SM_LOADENS4_14ComposedLayoutINS4_7SwizzleILi1ELi4ELi3EEENS4_18smem_ptr_flag_bitsILi8EEENSX_INS5_IJSB_SH_EEENS5_IJSH_SC_EEEEEEEvNS4_8identityENS4_28SM100_TMA_2SM_LOAD_MULTICASTES1E_vS1F_EENS_8epilogue10collective18CollectiveEpilogueINS1I_23Sm100TmaWarpSpecializedILi1ELi1ELi32ELb0ELb0EEEJNS5_IJSG_SG_SH_EEENS5_IJNSX_ISG_SC_EES1O_EEESJ_SK_SJ_SK_NS1I_6fusion15FusionCallbacksIS1M_NS1Q_17LinearCombinationISJ_fSJ_fLNS_15FloatRoundStyleE2EEES1N_S1P_JEEENS4_5SM1004TMEM4LOAD26SM100_TMEM_LOAD_32dp32b32xENS4_13SM90_TMA_LOADENS16_INS17_ILi2ELi4ELi3EEES1A_NSX_INS5_IJSB_SG_EEENS5_IJSG_SC_EEEEEEENS4_39AutoVectorizingCopyWithAssumedAlignmentILi128EEENS4_14SM90_TMA_STOREES25_S27_S27_EEEvvEEEEvNT_6ParamsE,"aw",@nobits
	.sectionflags	@""
	.align	16
	.zero		1024


//--------------------- .nv.shared.reserved.0     --------------------------
	.section	.nv.shared.reserved.0,"aw",@nobits
	.weak		__nv_reservedSMEM_offset_0_alias
	.size		__nv_reservedSMEM_offset_0_alias, 0, 64
	.other		__nv_reservedSMEM_offset_0_alias,@"STO_CUDA_RESERVED_SHARED STV_DEFAULT"
__nv_reservedSMEM_offset_0_alias:
	.zero		0
.nv.shared.reserved.0:
	.zero		64
	.weak		__nv_reservedSMEM_tcgen05_partition
	.type		__nv_reservedSMEM_tcgen05_partition,@object
	.size		__nv_reservedSMEM_tcgen05_partition,(.L_0 - __nv_reservedSMEM_tcgen05_partition)
__nv_reservedSMEM_tcgen05_partition:
	.zero		32
.L_0:


//--------------------- .nv.global                --------------------------
	.section	.nv.global,"aw",@nobits
.nv.global:
	.type		_ZN40_INTERNAL_dad0132c_4_k_cu_bb76413a_329234cute1_E,@object
	.size		_ZN40_INTERNAL_dad0132c_4_k_cu_bb76413a_329234cute1_E,(_ZN40_INTERNAL_dad0132c_4_k_cu_bb76413a_329234cuda3std3__45__cpo6cbeginE - _ZN40_INTERNAL_dad0132c_4_k_cu_bb76413a_329234cute1_E)
_ZN40_INTERNAL_dad0132c_4_k_cu_bb76413a_329234cute1_E:
	.zero		1
	.type		_ZN40_INTERNAL_dad0132c_4_k_cu_bb76413a_329234cuda3std3__45__cpo6cbeginE,@object
	.size		_ZN40_INTERNAL_dad0132c_4_k_cu_bb76413a_329234cuda3std3__45__cpo6cbeginE,(_ZN40_INTERNAL_dad0132c_4_k_cu_bb76413a_329234cuda3std3__48in_placeE - _ZN40_INTERNAL_dad0132c_4_k_cu_bb76413a_329234cuda3std3__45__cpo6cbeginE)
_ZN40_INTERNAL_dad0132c_4_k_cu_bb76413a_329234cuda3std3__45__cpo6cbeginE:
	.zero		1
	.type		_ZN40_INTERNAL_dad0132c_4_k_cu_bb76413a_329234cuda3std3__48in_placeE,@object
	.size		_ZN40_INTERNAL_dad0132c_4_k_cu_bb76413a_329234cuda3std3__48in_placeE,(_ZN40_INTERNAL_dad0132c_4_k_cu_bb76413a_329234cuda3std6ranges3__45__cpo9iter_moveE - _ZN40_INTERNAL_dad0132c_4_k_cu_bb76413a_329234cuda3std3__48in_placeE)
_ZN40_INTERNAL_dad0132c_4_k_cu_bb76413a_329234cuda3std3__48in_placeE:
	.zero		1
	.type		_ZN40_INTERNAL_dad0132c_4_k_cu_bb76413a_329234cuda3std6ranges3__45__cpo9iter_moveE,@object
	.size		_ZN40_INTERNAL_dad0132c_4_k_cu_bb76413a_329234cuda3std6ranges3__45__cpo9iter_moveE,(_ZN40_INTERNAL_dad0132c_4_k_cu_bb76413a_329234cuda3std3__45__cpo5beginE - _ZN40_INTERNAL_dad0132c_4_k_cu_bb76413a_329234cuda3std6ranges3__45__cpo9iter_moveE)
_ZN40_INTERNAL_dad0132c_4_k_cu_bb76413a_329234cuda3std6ranges3__45__cpo9iter_moveE:
	.zero		1
	.type		_ZN40_INTERNAL_dad0132c_4_k_cu_bb76413a_329234cuda3std3__45__cpo5beginE,@object
	.size		_ZN40_INTERNAL_dad0132c_4_k_cu_bb76413a_329234cuda3std3__45__cpo5beginE,(_ZN40_INTERNAL_dad0132c_4_k_cu_bb76413a_329234cuda3std3__442_GLOBAL__N__dad0132c_4_k_cu_bb76413a_329236ignoreE - _ZN40_INTERNAL_dad0132c_4_k_cu_bb76413a_329234cuda3std3__45__cpo5beginE)
_ZN40_INTERNAL_dad0132c_4_k_cu_bb76413a_329234cuda3std3__45__cpo5beginE:
	.zero		1
	.type		_ZN40_INTERNAL_dad0132c_4_k_cu_bb76413a_329234cuda3std3__442_GLOBAL__N__dad0132c_4_k_cu_bb76413a_329236ignoreE,@object
	.size		_ZN40_INTERNAL_dad0132c_4_k_cu_bb76413a_329234cuda3std3__442_GLOBAL__N__dad0132c_4_k_cu_bb76413a_329236ignoreE,(_ZN40_INTERNAL_dad0132c_4_k_cu_bb76413a_329234cute7productE - _ZN40_INTERNAL_dad0132c_4_k_cu_bb76413a_329234cuda3std3__442_GLOBAL__N__dad0132c_4_k_cu_bb76413a_329236ignoreE)
_ZN40_INTERNAL_dad0132c_4_k_cu_bb76413a_329234cuda3std3__442_GLOBAL__N__dad0132c_4_k_cu_bb76413a_329236ignoreE:
	.zero		1
	.type		_ZN40_INTERNAL_dad0132c_4_k_cu_bb76413a_329234cute7productE,@object
	.size		_ZN40_INTERNAL_dad0132c_4_k_cu_bb76413a_329234cute7productE,(_ZN40_INTERNAL_dad0132c_4_k_cu_bb76413a_329234cuda3std3__45__cpo3endE - _ZN40_INTERNAL_dad0132c_4_k_cu_bb76413a_329234cute7productE)
_ZN40_INTERNAL_dad0132c_4_k_cu_bb76413a_329234cute7productE:
	.zero		1
	.type		_ZN40_INTERNAL_dad0132c_4_k_cu_bb76413a_329234cuda3std3__45__cpo3endE,@object
	.size		_ZN40_INTERNAL_dad0132c_4_k_cu_bb76413a_329234cuda3std3__45__cpo3endE,(_ZN40_INTERNAL_dad0132c_4_k_cu_bb76413a_329234cuda3std3__419piecewise_constructE - _ZN40_INTERNAL_dad0132c_4_k_cu_bb76413a_329234cuda3std3__45__cpo3endE)
_ZN40_INTERNAL_dad0132c_4_k_cu_bb76413a_329234cuda3std3__45__cpo3endE:
	.zero		1
	.type		_ZN40_INTERNAL_dad0132c_4_k_cu_bb76413a_329234cuda3std3__419piecewise_constructE,@object
	.size		_ZN40_INTERNAL_dad0132c_4_k_cu_bb76413a_329234cuda3std3__419piecewise_constructE,(_ZN40_INTERNAL_dad0132c_4_k_cu_bb76413a_329234cuda3std3__45__cpo4cendE - _ZN40_INTERNAL_dad0132c_4_k_cu_bb76413a_329234cuda3std3__419piecewise_constructE)
_ZN40_INTERNAL_dad0132c_4_k_cu_bb76413a_329234cuda3std3__419piecewise_constructE:
	.zero		1
	.type		_ZN40_INTERNAL_dad0132c_4_k_cu_bb76413a_329234cuda3std3__45__cpo4cendE,@object
	.size		_ZN40_INTERNAL_dad0132c_4_k_cu_bb76413a_329234cuda3std3__45__cpo4cendE,(_ZN40_INTERNAL_dad0132c_4_k_cu_bb76413a_329234cuda3std6ranges3__45__cpo4swapE - _ZN40_INTERNAL_dad0132c_4_k_cu_bb76413a_329234cuda3std3__45__cpo4cendE)
_ZN40_INTERNAL_dad0132c_4_k_cu_bb76413a_329234cuda3std3__45__cpo4cendE:
	.zero		1
	.type		_ZN40_INTERNAL_dad0132c_4_k_cu_bb76413a_329234cuda3std6ranges3__45__cpo4swapE,@object
	.size		_ZN40_INTERNAL_dad0132c_4_k_cu_bb76413a_329234cuda3std6ranges3__45__cpo4swapE,(.L_10 - _ZN40_INTERNAL_dad0132c_4_k_cu_bb76413a_329234cuda3std6ranges3__45__cpo4swapE)
_ZN40_INTERNAL_dad0132c_4_k_cu_bb76413a_329234cuda3std6ranges3__45__cpo4swapE:
	.zero		1
.L_10:


//--------------------- .nv.constant0._ZN7cutlass13device_kernelINS_4gemm6kernel13GemmUniversalIN4cute5tupleIJiiiiEEENS1_10collective13CollectiveMmaINS1_35MainloopSm100TmaUmmaWarpSpecializedILi72ELi2ELi4ENS5_IJNS4_1CILi8EEENSA_ILi1EEESC_EEEEENS5_IJNSA_ILi128EEENSA_ILi64EEENSA_ILi32EEEEEENS_12float_e4m3_tENS5_IJlSC_lEEESJ_SK_NS4_8TiledMMAINS4_8MMA_AtomIJNS4_10MMA_TraitsINS4_25SM100_MMA_F8F6F4_2x1SM_SSEJSJ_SJ_fSF_SG_NS4_17integral_constantINS4_4UMMA5MajorELSR_0EEESS_NSP_INSQ_7ScaleInELST_0EEESU_EEEEEENS4_6LayoutINS5_IJSC_SC_SC_EEENS5_IJNSA_ILi0EEESZ_SZ_EEEEENS5_IJNS4_10UnderscoreES12_S12_EEEEENS4_18SM100_TMA_2SM_LOADENS4_14ComposedLayoutINS4_7SwizzleILi1ELi4ELi3EEENS4_18smem_ptr_flag_bitsILi8EEENSX_INS5_IJSB_SH_EEENS5_IJSH_SC_EEEEEEEvNS4_8identityENS4_28SM100_TMA_2SM_LOAD_MULTICASTES1E_vS1F_EENS_8epilogue10collective18CollectiveEpilogueINS1I_23Sm100TmaWarpSpecializedILi1ELi1ELi32ELb0ELb0EEEJNS5_IJSG_SG_SH_EEENS5_IJNSX_ISG_SC_EES1O_EEESJ_SK_SJ_SK_NS1I_6fusion15FusionCallbacksIS1M_NS1Q_17LinearCombinationISJ_fSJ_fLNS_15FloatRoundStyleE2EEES1N_S1P_JEEENS4_5SM1004TMEM4LOAD26SM100_TMEM_LOAD_32dp32b32xENS4_13SM90_TMA_LOADENS16_INS17_ILi2ELi4ELi3EEES1A_NSX_INS5_IJSB_SG_EEENS5_IJSG_SC_EEEEEEENS4_39AutoVectorizingCopyWithAssumedAlignmentILi128EEENS4_14SM90_TMA_STOREES25_S27_S27_EEEvvEEEEvNT_6ParamsE --------------------------
	.section	.nv.constant0._ZN7cutlass13device_kernelINS_4gemm6kernel13GemmUniversalIN4cute5tupleIJiiiiEEENS1_10collective13CollectiveMmaINS1_35MainloopSm100TmaUmmaWarpSpecializedILi72ELi2ELi4ENS5_IJNS4_1CILi8EEENSA_ILi1EEESC_EEEEENS5_IJNSA_ILi128EEENSA_ILi64EEENSA_ILi32EEEEEENS_12float_e4m3_tENS5_IJlSC_lEEESJ_SK_NS4_8TiledMMAINS4_8MMA_AtomIJNS4_10MMA_TraitsINS4_25SM100_MMA_F8F6F4_2x1SM_SSEJSJ_SJ_fSF_SG_NS4_17integral_constantINS4_4UMMA5MajorELSR_0EEESS_NSP_INSQ_7ScaleInELST_0EEESU_EEEEEENS4_6LayoutINS5_IJSC_SC_SC_EEENS5_IJNSA_ILi0EEESZ_SZ_EEEEENS5_IJNS4_10UnderscoreES12_S12_EEEEENS4_18SM100_TMA_2SM_LOADENS4_14ComposedLayoutINS4_7SwizzleILi1ELi4ELi3EEENS4_18smem_ptr_flag_bitsILi8EEENSX_INS5_IJSB_SH_EEENS5_IJSH_SC_EEEEEEEvNS4_8identityENS4_28SM100_TMA_2SM_LOAD_MULTICASTES1E_vS1F_EENS_8epilogue10collective18CollectiveEpilogueINS1I_23Sm100TmaWarpSpecializedILi1ELi1ELi32ELb0ELb0EEEJNS5_IJSG_SG_SH_EEENS5_IJNSX_ISG_SC_EES1O_EEESJ_SK_SJ_SK_NS1I_6fusion15FusionCallbacksIS1M_NS1Q_17LinearCombinationISJ_fSJ_fLNS_15FloatRoundStyleE2EEES1N_S1P_JEEENS4_5SM1004TMEM4LOAD26SM100_TMEM_LOAD_32dp32b32xENS4_13SM90_TMA_LOADENS16_INS17_ILi2ELi4ELi3EEES1A_NSX_INS5_IJSB_SG_EEENS5_IJSG_SC_EEEEEEENS4_39AutoVectorizingCopyWithAssumedAlignmentILi128EEENS4_14SM90_TMA_STOREES25_S27_S27_EEEvvEEEEvNT_6ParamsE,"a",@progbits
	.sectionflags	@""
	.align	4
.nv.constant0._ZN7cutlass13device_kernelINS_4gemm6kernel13GemmUniversalIN4cute5tupleIJiiiiEEENS1_10collective13CollectiveMmaINS1_35MainloopSm100TmaUmmaWarpSpecializedILi72ELi2ELi4ENS5_IJNS4_1CILi8EEENSA_ILi1EEESC_EEEEENS5_IJNSA_ILi128EEENSA_ILi64EEENSA_ILi32EEEEEENS_12float_e4m3_tENS5_IJlSC_lEEESJ_SK_NS4_8TiledMMAINS4_8MMA_AtomIJNS4_10MMA_TraitsINS4_25SM100_MMA_F8F6F4_2x1SM_SSEJSJ_SJ_fSF_SG_NS4_17integral_constantINS4_4UMMA5MajorELSR_0EEESS_NSP_INSQ_7ScaleInELST_0EEESU_EEEEEENS4_6LayoutINS5_IJSC_SC_SC_EEENS5_IJNSA_ILi0EEESZ_SZ_EEEEENS5_IJNS4_10UnderscoreES12_S12_EEEEENS4_18SM100_TMA_2SM_LOADENS4_14ComposedLayoutINS4_7SwizzleILi1ELi4ELi3EEENS4_18smem_ptr_flag_bitsILi8EEENSX_INS5_IJSB_SH_EEENS5_IJSH_SC_EEEEEEEvNS4_8identityENS4_28SM100_TMA_2SM_LOAD_MULTICASTES1E_vS1F_EENS_8epilogue10collective18CollectiveEpilogueINS1I_23Sm100TmaWarpSpecializedILi1ELi1ELi32ELb0ELb0EEEJNS5_IJSG_SG_SH_EEENS5_IJNSX_ISG_SC_EES1O_EEESJ_SK_SJ_SK_NS1I_6fusion15FusionCallbacksIS1M_NS1Q_17LinearCombinationISJ_fSJ_fLNS_15FloatRoundStyleE2EEES1N_S1P_JEEENS4_5SM1004TMEM4LOAD26SM100_TMEM_LOAD_32dp32b32xENS4_13SM90_TMA_LOADENS16_INS17_ILi2ELi4ELi3EEES1A_NSX_INS5_IJSB_SG_EEENS5_IJSG_SC_EEEEEEENS4_39AutoVectorizingCopyWithAssumedAlignmentILi128EEENS4_14SM90_TMA_STOREES25_S27_S27_EEEvvEEEEvNT_6ParamsE:
	.zero		2944


//--------------------- SYMBOLS --------------------------

	.type		.nv.reservedSmem.offset0,@object
	.size		.nv.reservedSmem.offset0,0x4
	.type		.nv.reservedSmem.cap,@object
	.size		.nv.reservedSmem.cap,0x4
	.type		__assertfail,@function
